	.target	sm_90a

	.elftype	@"ET_EXEC"


//--------------------- .note.nv.tkinfo           --------------------------
	.section	.note.nv.tkinfo,"",@"SHT_NOTE"
	.sectionflags	@"SHF_NOTE_NV_TKINFO"
	.tkinfo
        /*0018*/ 	.word	0x00000002
        /*0030*/ 	.string	""
        /*0030*/ 	.string	"ptxas"
        /*0030*/ 	.string	"Cuda compilation tools, release 13.0, V13.0.88"
        /*0030*/ 	.string	"Build cuda_13.0.r13.0/compiler.36424714_0"
        /*0030*/ 	.string	"-v  -suppress-debug-info  -lineinfo  -arch sm_90a "



//--------------------- .note.nv.cuinfo           --------------------------
	.section	.note.nv.cuinfo,"",@"SHT_NOTE"
	.sectionflags	@"SHF_NOTE_NV_CUINFO"
        /*0018*/ 	.short	0x0002
        /*001a*/ 	.short	0x005a
        /*001c*/ 	.short	0x0082
	.zero		2


//--------------------- .nv.info                  --------------------------
	.section	.nv.info,"",@"SHT_CUDA_INFO"
	.align	4


	//----- nvinfo : EIATTR_REGCOUNT
	.align		4
        /*0000*/ 	.byte	0x04, 0x2f
        /*0002*/ 	.short	(.L_1 - .L_0)
	.align		4
.L_0:
        /*0004*/ 	.word	index@(matmul_kernel)
        /*0008*/ 	.word	0x000000ff


	//----- nvinfo : EIATTR_FRAME_SIZE
	.align		4
.L_1:
        /*000c*/ 	.byte	0x04, 0x11
        /*000e*/ 	.short	(.L_3 - .L_2)
	.align		4
.L_2:
        /*0010*/ 	.word	index@(matmul_kernel)
        /*0014*/ 	.word	0x00000af0


	//----- nvinfo : EIATTR_MIN_STACK_SIZE
	.align		4
.L_3:
        /*0018*/ 	.byte	0x04, 0x12
        /*001a*/ 	.short	(.L_5 - .L_4)
	.align		4
.L_4:
        /*001c*/ 	.word	index@(matmul_kernel)
        /*0020*/ 	.word	0x00000af0
.L_5:


//--------------------- .nv.compat                --------------------------
	.section	.nv.compat,"",@"SHT_CUDA_COMPAT_INFO"
	.align	4
        /*0000*/ 	.byte	0x02, 0x09, 0x01, 0x00, 0x02, 0x02, 0x04, 0x00, 0x02, 0x05, 0x05, 0x00, 0x03, 0x07, 0x01, 0x01
        /*0010*/ 	.byte	0x02, 0x03, 0x00, 0x00, 0x02, 0x06, 0x01, 0x00, 0x04, 0x0b, 0x08, 0x00, 0x00, 0x00, 0x00, 0x00
        /*0020*/ 	.byte	0x00, 0x00, 0x00, 0x00


//--------------------- .nv.info.matmul_kernel    --------------------------
	.section	.nv.info.matmul_kernel,"",@"SHT_CUDA_INFO"
	.sectionflags	@""
	.align	4


	//----- nvinfo : EIATTR_CUDA_API_VERSION
	.align		4
        /*0000*/ 	.byte	0x04, 0x37
        /*0002*/ 	.short	(.L_7 - .L_6)
.L_6:
        /*0004*/ 	.word	0x00000082


	//----- nvinfo : EIATTR_KPARAM_INFO
	.align		4
.L_7:
        /*0008*/ 	.byte	0x04, 0x17
        /*000a*/ 	.short	(.L_9 - .L_8)
.L_8:
        /*000c*/ 	.word	0x00000000
        /*0010*/ 	.short	0x000d
        /*0012*/ 	.short	0x0048
        /*0014*/ 	.byte	0x00, 0xf4, 0x21, 0x00


	//----- nvinfo : EIATTR_KPARAM_INFO
	.align		4
.L_9:
        /*0018*/ 	.byte	0x04, 0x17
        /*001a*/ 	.short	(.L_11 - .L_10)
.L_10:
        /*001c*/ 	.word	0x00000000
        /*0020*/ 	.short	0x000c
        /*0022*/ 	.short	0x0040
        /*0024*/ 	.byte	0x00, 0xf4, 0x21, 0x00


	//----- nvinfo : EIATTR_KPARAM_INFO
	.align		4
.L_11:
        /*0028*/ 	.byte	0x04, 0x17
        /*002a*/ 	.short	(.L_13 - .L_12)
.L_12:
        /*002c*/ 	.word	0x00000000
        /*0030*/ 	.short	0x000b
        /*0032*/ 	.short	0x0038
        /*0034*/ 	.byte	0x00, 0xf0, 0x11, 0x00


	//----- nvinfo : EIATTR_KPARAM_INFO
	.align		4
.L_13:
        /*0038*/ 	.byte	0x04, 0x17
        /*003a*/ 	.short	(.L_15 - .L_14)
.L_14:
        /*003c*/ 	.word	0x00000000
        /*0040*/ 	.short	0x000a
        /*0042*/ 	.short	0x0034
        /*0044*/ 	.byte	0x00, 0xf0, 0x11, 0x00


	//----- nvinfo : EIATTR_KPARAM_INFO
	.align		4
.L_15:
        /*0048*/ 	.byte	0x04, 0x17
        /*004a*/ 	.short	(.L_17 - .L_16)
.L_16:
        /*004c*/ 	.word	0x00000000
        /*0050*/ 	.short	0x0009
        /*0052*/ 	.short	0x0030
        /*0054*/ 	.byte	0x00, 0xf0, 0x11, 0x00


	//----- nvinfo : EIATTR_KPARAM_INFO
	.align		4
.L_17:
        /*0058*/ 	.byte	0x04, 0x17
        /*005a*/ 	.short	(.L_19 - .L_18)
.L_18:
        /*005c*/ 	.word	0x00000000
        /*0060*/ 	.short	0x0008
        /*0062*/ 	.short	0x002c
        /*0064*/ 	.byte	0x00, 0xf0, 0x11, 0x00


	//----- nvinfo : EIATTR_KPARAM_INFO
	.align		4
.L_19:
        /*0068*/ 	.byte	0x04, 0x17
        /*006a*/ 	.short	(.L_21 - .L_20)
.L_20:
        /*006c*/ 	.word	0x00000000
        /*0070*/ 	.short	0x0007
        /*0072*/ 	.short	0x0028
        /*0074*/ 	.byte	0x00, 0xf0, 0x11, 0x00


	//----- nvinfo : EIATTR_KPARAM_INFO
	.align		4
.L_21:
        /*0078*/ 	.byte	0x04, 0x17
        /*007a*/ 	.short	(.L_23 - .L_22)
.L_22:
        /*007c*/ 	.word	0x00000000
        /*0080*/ 	.short	0x0006
        /*0082*/ 	.short	0x0024
        /*0084*/ 	.byte	0x00, 0xf0, 0x11, 0x00


	//----- nvinfo : EIATTR_KPARAM_INFO
	.align		4
.L_23:
        /*0088*/ 	.byte	0x04, 0x17
        /*008a*/ 	.short	(.L_25 - .L_24)
.L_24:
        /*008c*/ 	.word	0x00000000
        /*0090*/ 	.short	0x0005
        /*0092*/ 	.short	0x0020
        /*0094*/ 	.byte	0x00, 0xf0, 0x11, 0x00


	//----- nvinfo : EIATTR_KPARAM_INFO
	.align		4
.L_25:
        /*0098*/ 	.byte	0x04, 0x17
        /*009a*/ 	.short	(.L_27 - .L_26)
.L_26:
        /*009c*/ 	.word	0x00000000
        /*00a0*/ 	.short	0x0004
        /*00a2*/ 	.short	0x001c
        /*00a4*/ 	.byte	0x00, 0xf0, 0x11, 0x00


	//----- nvinfo : EIATTR_KPARAM_INFO
	.align		4
.L_27:
        /*00a8*/ 	.byte	0x04, 0x17
        /*00aa*/ 	.short	(.L_29 - .L_28)
.L_28:
        /*00ac*/ 	.word	0x00000000
        /*00b0*/ 	.short	0x0003
        /*00b2*/ 	.short	0x0018
        /*00b4*/ 	.byte	0x00, 0xf0, 0x11, 0x00


	//----- nvinfo : EIATTR_KPARAM_INFO
	.align		4
.L_29:
        /*00b8*/ 	.byte	0x04, 0x17
        /*00ba*/ 	.short	(.L_31 - .L_30)
.L_30:
        /*00bc*/ 	.word	0x00000000
        /*00c0*/ 	.short	0x0002
        /*00c2*/ 	.short	0x0010
        /*00c4*/ 	.byte	0x00, 0xf4, 0x21, 0x00


	//----- nvinfo : EIATTR_KPARAM_INFO
	.align		4
.L_31:
        /*00c8*/ 	.byte	0x04, 0x17
        /*00ca*/ 	.short	(.L_33 - .L_32)
.L_32:
        /*00cc*/ 	.word	0x00000000
        /*00d0*/ 	.short	0x0001
        /*00d2*/ 	.short	0x0008
        /*00d4*/ 	.byte	0x00, 0xf4, 0x21, 0x00


	//----- nvinfo : EIATTR_KPARAM_INFO
	.align		4
.L_33:
        /*00d8*/ 	.byte	0x04, 0x17
        /*00da*/ 	.short	(.L_35 - .L_34)
.L_34:
        /*00dc*/ 	.word	0x00000000
        /*00e0*/ 	.short	0x0000
        /*00e2*/ 	.short	0x0000
        /*00e4*/ 	.byte	0x00, 0xf4, 0x21, 0x00


	//----- nvinfo : EIATTR_SPARSE_MMA_MASK
	.align		4
.L_35:
        /*00e8*/ 	.byte	0x03, 0x50
        /*00ea*/ 	.short	0x0000


	//----- nvinfo : EIATTR_MAXREG_COUNT
	.align		4
        /*00ec*/ 	.byte	0x03, 0x1b
        /*00ee*/ 	.short	0x00ff


	//----- nvinfo : EIATTR_NUM_BARRIERS
	.align		4
        /*00f0*/ 	.byte	0x02, 0x4c
        /*00f2*/ 	.byte	0x01
	.zero		1


	//----- nvinfo : EIATTR_ANNOTATIONS
	.align		4
        /*00f4*/ 	.byte	0x04, 0x55
        /*00f6*/ 	.short	(.L_37 - .L_36)


	//   ....[0]....
.L_36:
        /*00f8*/ 	.word	0x00000001
        /*00fc*/ 	.byte	0xf0, 0x08, 0x00, 0x00, 0x01, 0x00, 0x00, 0x00, 0x50, 0x76, 0x00, 0x00, 0x01, 0x00, 0x00, 0x00
        /* <DEDUP_REMOVED lines=991> */
        /*3efc*/ 	.byte	0xd0, 0x7f, 0x01, 0x00, 0x01, 0x00, 0x00, 0x00, 0x80, 0x87, 0x01, 0x00


	//----- nvinfo : EIATTR_MERCURY_ISA_VERSION
	.align		4
.L_37:
        /*3f08*/ 	.byte	0x03, 0x5f
        /*3f0a*/ 	.short	0x0101


	//----- nvinfo : EIATTR_EXIT_INSTR_OFFSETS
	.align		4
        /*3f0c*/ 	.byte	0x04, 0x1c
        /*3f0e*/ 	.short	(.L_39 - .L_38)


	//   ....[0]....
.L_38:
        /*3f10*/ 	.word	0x00021870


	//   ....[1]....
        /*3f14*/ 	.word	0x000218a0


	//----- nvinfo : EIATTR_REQNTID
	.align		4
.L_39:
        /*3f18*/ 	.byte	0x04, 0x10
        /*3f1a*/ 	.short	(.L_41 - .L_40)
.L_40:
        /*3f1c*/ 	.word	0x00000080
        /*3f20*/ 	.word	0x00000001
        /*3f24*/ 	.word	0x00000001


	//----- nvinfo : EIATTR_CBANK_PARAM_SIZE
	.align		4
.L_41:
        /*3f28*/ 	.byte	0x03, 0x19
        /*3f2a*/ 	.short	0x0050


	//----- nvinfo : EIATTR_PARAM_CBANK
	.align		4
        /*3f2c*/ 	.byte	0x04, 0x0a
        /*3f2e*/ 	.short	(.L_43 - .L_42)
	.align		4
.L_42:
        /*3f30*/ 	.word	index@(.nv.constant0.matmul_kernel)
        /*3f34*/ 	.short	0x0210
        /*3f36*/ 	.short	0x0050


	//----- nvinfo : EIATTR_SW_WAR
	.align		4
.L_43:
        /*3f38*/ 	.byte	0x04, 0x36
        /*3f3a*/ 	.short	(.L_45 - .L_44)
.L_44:
        /*3f3c*/ 	.word	0x00000008
.L_45:


//--------------------- .nv.callgraph             --------------------------
	.section	.nv.callgraph,"",@"SHT_CUDA_CALLGRAPH"
	.align	4
	.sectionentsize	8
	.align		4
        /*0000*/ 	.word	0x00000000
	.align		4
        /*0004*/ 	.word	0xffffffff
	.align		4
        /*0008*/ 	.word	0x00000000
	.align		4
        /*000c*/ 	.word	0xfffffffe
	.align		4
        /*0010*/ 	.word	0x00000000
	.align		4
        /*0014*/ 	.word	0xfffffffd
	.align		4
        /*0018*/ 	.word	0x00000000
	.align		4
        /*001c*/ 	.word	0xfffffffc


//--------------------- .text.matmul_kernel       --------------------------
	.section	.text.matmul_kernel,"ax",@progbits
	.align	128
        .global         matmul_kernel
        .type           matmul_kernel,@function
        .size           matmul_kernel,(.L_x_3 - matmul_kernel)
        .other          matmul_kernel,@"STO_CUDA_ENTRY STV_DEFAULT"
matmul_kernel:
.text.matmul_kernel:
[----:B------:R-:W0:Y:S08]  /*0000*/  LDC R1, c[0x0][0x28] ;  /* 0x00000a00ff017b82 */ /* 0x000e300000000800 */
[----:B------:R-:W1:Y:S01]  /*0010*/  LDC.64 R152, c[0x0][0x228] ;  /* 0x00008a00ff987b82 */ /* 0x000e620000000a00 */
[----:B------:R-:W2:Y:S01]  /*0020*/  S2R R5, SR_CTAID.X ;  /* 0x0000000000057919 */ /* 0x000ea20000002500 */
[----:B0-----:R-:W-:Y:S01]  /*0030*/  VIADD R1, R1, 0xfffff510 ;  /* 0xfffff51001017836 */ /* 0x001fe20000000000 */
[----:B------:R-:W-:Y:S01]  /*0040*/  UMOV UR8, 0x400 ;  /* 0x0000040000087882 */ /* 0x000fe20000000000 */
[----:B------:R-:W-:Y:S01]  /*0050*/  ULDC.64 UR16, c[0x0][0x208] ;  /* 0x0000820000107ab9 */ /* 0x000fe20000000a00 */
[----:B------:R-:W-:-:S02]  /*0060*/  CS2R R24, SRZ ;  /* 0x0000000000187805 */ /* 0x000fc4000001ff00 */
[----:B------:R-:W-:Y:S02]  /*0070*/  CS2R R26, SRZ ;  /* 0x00000000001a7805 */ /* 0x000fe4000001ff00 */
[----:B------:R-:W-:Y:S01]  /*0080*/  CS2R R28, SRZ ;  /* 0x00000000001c7805 */ /* 0x000fe2000001ff00 */
[----:B------:R-:W0:Y:S01]  /*0090*/  S2UR UR4, SR_CgaCtaId ;  /* 0x00000000000479c3 */ /* 0x000e220000008800 */
[----:B------:R-:W-:Y:S02]  /*00a0*/  CS2R R30, SRZ ;  /* 0x00000000001e7805 */ /* 0x000fe4000001ff00 */
[----:B------:R-:W-:Y:S02]  /*00b0*/  CS2R R32, SRZ ;  /* 0x0000000000207805 */ /* 0x000fe4000001ff00 */
[----:B------:R-:W-:Y:S02]  /*00c0*/  CS2R R34, SRZ ;  /* 0x0000000000227805 */ /* 0x000fe4000001ff00 */
[----:B------:R-:W-:-:S02]  /*00d0*/  CS2R R36, SRZ ;  /* 0x0000000000247805 */ /* 0x000fc4000001ff00 */
[----:B------:R-:W-:Y:S02]  /*00e0*/  CS2R R38, SRZ ;  /* 0x0000000000267805 */ /* 0x000fe4000001ff00 */
[----:B------:R-:W-:Y:S02]  /*00f0*/  CS2R R40, SRZ ;  /* 0x0000000000287805 */ /* 0x000fe4000001ff00 */
        /* <DEDUP_REMOVED lines=8> */
[----:B------:R-:W-:Y:S01]  /*0180*/  CS2R R58, SRZ ;  /* 0x00000000003a7805 */ /* 0x000fe2000001ff00 */
[----:B-1----:R-:W-:Y:S01]  /*0190*/  VIADD R0, R153, 0xff ;  /* 0x000000ff99007836 */ /* 0x002fe20000000000 */
[----:B------:R-:W-:-:S02]  /*01a0*/  CS2R R60, SRZ ;  /* 0x00000000003c7805 */ /* 0x000fc4000001ff00 */
[----:B------:R-:W-:Y:S02]  /*01b0*/  CS2R R62, SRZ ;  /* 0x00000000003e7805 */ /* 0x000fe4000001ff00 */
[----:B------:R-:W-:Y:S02]  /*01c0*/  CS2R R64, SRZ ;  /* 0x0000000000407805 */ /* 0x000fe4000001ff00 */
[----:B------:R-:W-:Y:S02]  /*01d0*/  CS2R R66, SRZ ;  /* 0x0000000000427805 */ /* 0x000fe4000001ff00 */
[----:B------:R-:W-:Y:S02]  /*01e0*/  SHF.R.S32.HI R3, RZ, 0x1f, R0 ;  /* 0x0000001fff037819 */ /* 0x000fe40000011400 */
[----:B------:R-:W-:Y:S02]  /*01f0*/  CS2R R68, SRZ ;  /* 0x0000000000447805 */ /* 0x000fe4000001ff00 */
[----:B------:R-:W-:Y:S01]  /*0200*/  CS2R R70, SRZ ;  /* 0x0000000000467805 */ /* 0x000fe2000001ff00 */
[----:B0-----:R-:W-:Y:S01]  /*0210*/  ULEA UR8, UR4, UR8, 0x18 ;  /* 0x0000000804087291 */ /* 0x001fe2000f8ec03f */
[----:B------:R-:W-:-:S02]  /*0220*/  LEA.HI R3, R3, R0, RZ, 0x8 ;  /* 0x0000000003037211 */ /* 0x000fc400078f40ff */
[----:B------:R-:W-:Y:S02]  /*0230*/  CS2R R72, SRZ ;  /* 0x0000000000487805 */ /* 0x000fe4000001ff00 */
[----:B--2---:R-:W-:Y:S02]  /*0240*/  IABS R8, R5 ;  /* 0x0000000500087213 */ /* 0x004fe40000000000 */
[----:B------:R-:W-:Y:S02]  /*0250*/  CS2R R74, SRZ ;  /* 0x00000000004a7805 */ /* 0x000fe4000001ff00 */
[----:B------:R-:W-:Y:S02]  /*0260*/  SHF.R.S32.HI R4, RZ, 0x8, R3 ;  /* 0x00000008ff047819 */ /* 0x000fe40000011403 */
[----:B------:R-:W-:Y:S02]  /*0270*/  CS2R R76, SRZ ;  /* 0x00000000004c7805 */ /* 0x000fe4000001ff00 */
[----:B------:R-:W-:-:S02]  /*0280*/  CS2R R78, SRZ ;  /* 0x00000000004e7805 */ /* 0x000fc4000001ff00 */
[----:B------:R-:W-:Y:S02]  /*0290*/  CS2R R80, SRZ ;  /* 0x0000000000507805 */ /* 0x000fe4000001ff00 */
[-C--:B------:R-:W-:Y:S02]  /*02a0*/  IABS R7, R4.reuse ;  /* 0x0000000400077213 */ /* 0x080fe40000000000 */
[----:B------:R-:W-:Y:S02]  /*02b0*/  CS2R R82, SRZ ;  /* 0x0000000000527805 */ /* 0x000fe4000001ff00 */
[----:B------:R-:W-:Y:S02]  /*02c0*/  IABS R10, R4 ;  /* 0x00000004000a7213 */ /* 0x000fe40000000000 */
[----:B------:R-:W-:Y:S01]  /*02d0*/  CS2R R84, SRZ ;  /* 0x0000000000547805 */ /* 0x000fe2000001ff00 */
[----:B------:R-:W0:Y:S01]  /*02e0*/  I2F.RP R0, R7 ;  /* 0x0000000700007306 */ /* 0x000e220000209400 */
        /* <DEDUP_REMOVED lines=13> */
[----:B------:R-:W-:Y:S01]  /*03c0*/  CS2R R112, SRZ ;  /* 0x0000000000707805 */ /* 0x000fe2000001ff00 */
[----:B0-----:R-:W0:Y:S01]  /*03d0*/  MUFU.RCP R0, R0 ;  /* 0x0000000000007308 */ /* 0x001e220000001000 */
        /* <DEDUP_REMOVED lines=16> */
[----:B0-----:R-:W-:Y:S01]  /*04e0*/  VIADD R2, R0, 0xffffffe ;  /* 0x0ffffffe00027836 */ /* 0x001fe20000000000 */
[----:B------:R-:W-:Y:S01]  /*04f0*/  CS2R R146, SRZ ;  /* 0x0000000000927805 */ /* 0x000fe2000001ff00 */
[----:B------:R-:W-:Y:S01]  /*0500*/  IMAD.MOV R0, RZ, RZ, -R10 ;  /* 0x000000ffff007224 */ /* 0x000fe200078e0a0a */
[----:B------:R-:W-:Y:S01]  /*0510*/  CS2R R148, SRZ ;  /* 0x0000000000947805 */ /* 0x000fe2000001ff00 */
[----:B------:R0:W1:Y:S01]  /*0520*/  F2I.FTZ.U32.TRUNC.NTZ R3, R2 ;  /* 0x0000000200037305 */ /* 0x000062000021f000 */
[----:B------:R-:W-:Y:S01]  /*0530*/  CS2R R150, SRZ ;  /* 0x0000000000967805 */ /* 0x000fe2000001ff00 */
[----:B0-----:R-:W-:-:S02]  /*0540*/  IMAD.MOV.U32 R2, RZ, RZ, RZ ;  /* 0x000000ffff027224 */ /* 0x001fc400078e00ff */
[----:B-1----:R-:W-:-:S04]  /*0550*/  IMAD.MOV R6, RZ, RZ, -R3 ;  /* 0x000000ffff067224 */ /* 0x002fc800078e0a03 */
[----:B------:R-:W-:Y:S02]  /*0560*/  IMAD R9, R6, R7, RZ ;  /* 0x0000000706097224 */ /* 0x000fe400078e02ff */
[----:B------:R-:W-:Y:S02]  /*0570*/  IMAD.MOV.U32 R6, RZ, RZ, R8 ;  /* 0x000000ffff067224 */ /* 0x000fe400078e0008 */
[----:B------:R-:W-:-:S06]  /*0580*/  IMAD.HI.U32 R3, R3, R9, R2 ;  /* 0x0000000903037227 */ /* 0x000fcc00078e0002 */
[----:B------:R-:W-:-:S04]  /*0590*/  IMAD.HI.U32 R3, R3, R6, RZ ;  /* 0x0000000603037227 */ /* 0x000fc800078e00ff */
[----:B------:R-:W-:-:S05]  /*05a0*/  IMAD R0, R3, R0, R6 ;  /* 0x0000000003007224 */ /* 0x000fca00078e0206 */
[----:B------:R-:W-:-:S13]  /*05b0*/  ISETP.GT.U32.AND P1, PT, R7, R0, PT ;  /* 0x000000000700720c */ /* 0x000fda0003f24070 */
[----:B------:R-:W-:Y:S02]  /*05c0*/  @!P1 IMAD.IADD R0, R0, 0x1, -R7 ;  /* 0x0000000100009824 */ /* 0x000fe400078e0a07 */
[----:B------:R-:W-:Y:S01]  /*05d0*/  @!P1 VIADD R3, R3, 0x1 ;  /* 0x0000000103039836 */ /* 0x000fe20000000000 */
[----:B------:R-:W-:Y:S02]  /*05e0*/  ISETP.NE.AND P1, PT, R4, RZ, PT ;  /* 0x000000ff0400720c */ /* 0x000fe40003f25270 */
[----:B------:R-:W-:Y:S02]  /*05f0*/  ISETP.GE.U32.AND P0, PT, R0, R7, PT ;  /* 0x000000070000720c */ /* 0x000fe40003f06070 */
[----:B------:R-:W-:-:S04]  /*0600*/  LOP3.LUT R0, R5, R4, RZ, 0x3c, !PT ;  /* 0x0000000405007212 */ /* 0x000fc800078e3cff */
[----:B------:R-:W-:Y:S01]  /*0610*/  ISETP.GE.AND P2, PT, R0, RZ, PT ;  /* 0x000000ff0000720c */ /* 0x000fe20003f46270 */
[----:B------:R-:W-:-:S06]  /*0620*/  VIADD R0, R152, 0x7f ;  /* 0x0000007f98007836 */ /* 0x000fcc0000000000 */
[----:B------:R-:W-:-:S04]  /*0630*/  @P0 VIADD R3, R3, 0x1 ;  /* 0x0000000103030836 */ /* 0x000fc80000000000 */
[----:B------:R-:W-:Y:S01]  /*0640*/  IMAD.MOV.U32 R8, RZ, RZ, R3 ;  /* 0x000000ffff087224 */ /* 0x000fe200078e0003 */
[----:B------:R-:W-:-:S03]  /*0650*/  SHF.R.S32.HI R3, RZ, 0x1f, R0 ;  /* 0x0000001fff037819 */ /* 0x000fc60000011400 */
[----:B------:R-:W-:Y:S01]  /*0660*/  @!P2 IMAD.MOV R8, RZ, RZ, -R8 ;  /* 0x000000ffff08a224 */ /* 0x000fe200078e0a08 */
[----:B------:R-:W-:Y:S02]  /*0670*/  LEA.HI R3, R3, R0, RZ, 0x7 ;  /* 0x0000000003037211 */ /* 0x000fe400078f38ff */
[----:B------:R-:W-:-:S04]  /*0680*/  @!P1 LOP3.LUT R8, RZ, R4, RZ, 0x33, !PT ;  /* 0x00000004ff089212 */ /* 0x000fc800078e33ff */
[----:B------:R-:W-:Y:S01]  /*0690*/  LEA.HI.SX32 R3, R3, -R8, 0x19 ;  /* 0x8000000803037211 */ /* 0x000fe200078fcaff */
[----:B------:R-:W-:-:S03]  /*06a0*/  IMAD.MOV R6, RZ, RZ, -R8 ;  /* 0x000000ffff067224 */ /* 0x000fc600078e0a08 */
[----:B------:R-:W-:Y:S01]  /*06b0*/  VIMNMX R9, R3, 0x1, PT ;  /* 0x0000000103097848 */ /* 0x000fe20003fe0100 */
[----:B------:R-:W-:-:S03]  /*06c0*/  IMAD R6, R4, R6, R5 ;  /* 0x0000000604067224 */ /* 0x000fc600078e0205 */
[-C--:B------:R-:W-:Y:S02]  /*06d0*/  IABS R7, R9.reuse ;  /* 0x0000000900077213 */ /* 0x080fe40000000000 */
[----:B------:R-:W-:Y:S02]  /*06e0*/  IABS R11, R9 ;  /* 0x00000009000b7213 */ /* 0x000fe40000000000 */
[----:B------:R-:W0:Y:S08]  /*06f0*/  I2F.RP R0, R7 ;  /* 0x0000000700007306 */ /* 0x000e300000209400 */
[----:B0-----:R-:W0:Y:S02]  /*0700*/  MUFU.RCP R0, R0 ;  /* 0x0000000000007308 */ /* 0x001e240000001000 */
[----:B0-----:R-:W-:-:S02]  /*0710*/  VIADD R2, R0, 0xffffffe ;  /* 0x0ffffffe00027836 */ /* 0x001fc40000000000 */
[----:B------:R-:W-:-:S04]  /*0720*/  IMAD.MOV R0, RZ, RZ, -R11 ;  /* 0x000000ffff007224 */ /* 0x000fc800078e0a0b */
[----:B------:R0:W1:Y:S02]  /*0730*/  F2I.FTZ.U32.TRUNC.NTZ R3, R2 ;  /* 0x0000000200037305 */ /* 0x000064000021f000 */
[----:B0-----:R-:W-:Y:S02]  /*0740*/  IMAD.MOV.U32 R2, RZ, RZ, RZ ;  /* 0x000000ffff027224 */ /* 0x001fe400078e00ff */
[----:B-1----:R-:W-:-:S04]  /*0750*/  IMAD.MOV R10, RZ, RZ, -R3 ;  /* 0x000000ffff0a7224 */ /* 0x002fc800078e0a03 */
[----:B------:R-:W-:Y:S01]  /*0760*/  IMAD.MOV.U32 R4, RZ, RZ, R10 ;  /* 0x000000ffff047224 */ /* 0x000fe200078e000a */
[----:B------:R-:W-:-:S03]  /*0770*/  IABS R10, R6 ;  /* 0x00000006000a7213 */ /* 0x000fc60000000000 */
[----:B------:R-:W-:Y:S02]  /*0780*/  IMAD R5, R4, R7, RZ ;  /* 0x0000000704057224 */ /* 0x000fe400078e02ff */
[----:B------:R-:W-:Y:S02]  /*0790*/  IMAD.MOV.U32 R4, RZ, RZ, R10 ;  /* 0x000000ffff047224 */ /* 0x000fe400078e000a */
[----:B------:R-:W-:Y:S01]  /*07a0*/  IMAD.HI.U32 R3, R3, R5, R2 ;  /* 0x0000000503037227 */ /* 0x000fe200078e0002 */
[----:B------:R-:W-:-:S04]  /*07b0*/  LOP3.LUT R2, R6, R9, RZ, 0x3c, !PT ;  /* 0x0000000906027212 */ /* 0x000fc800078e3cff */
[----:B------:R-:W-:Y:S01]  /*07c0*/  ISETP.GE.AND P2, PT, R2, RZ, PT ;  /* 0x000000ff0200720c */ /* 0x000fe20003f46270 */
[----:B------:R-:W-:-:S04]  /*07d0*/  IMAD.HI.U32 R3, R3, R4, RZ ;  /* 0x0000000403037227 */ /* 0x000fc800078e00ff */
[----:B------:R-:W-:-:S05]  /*07e0*/  IMAD R0, R3, R0, R4 ;  /* 0x0000000003007224 */ /* 0x000fca00078e0204 */
[----:B------:R-:W-:-:S13]  /*07f0*/  ISETP.GT.U32.AND P1, PT, R7, R0, PT ;  /* 0x000000000700720c */ /* 0x000fda0003f24070 */
[----:B------:R-:W-:Y:S02]  /*0800*/  @!P1 IMAD.IADD R0, R0, 0x1, -R7 ;  /* 0x0000000100009824 */ /* 0x000fe400078e0a07 */
[----:B------:R-:W-:Y:S01]  /*0810*/  @!P1 VIADD R3, R3, 0x1 ;  /* 0x0000000103039836 */ /* 0x000fe20000000000 */
[----:B------:R-:W-:Y:S02]  /*0820*/  ISETP.NE.AND P1, PT, R9, RZ, PT ;  /* 0x000000ff0900720c */ /* 0x000fe40003f25270 */
[----:B------:R-:W-:Y:S02]  /*0830*/  ISETP.GE.U32.AND P0, PT, R0, R7, PT ;  /* 0x000000070000720c */ /* 0x000fe40003f06070 */
[----:B------:R-:W0:Y:S11]  /*0840*/  S2R R0, SR_TID.X ;  /* 0x0000000000007919 */ /* 0x000e360000002100 */
[----:B------:R-:W-:-:S04]  /*0850*/  @P0 VIADD R3, R3, 0x1 ;  /* 0x0000000103030836 */ /* 0x000fc80000000000 */
[----:B------:R-:W-:Y:S01]  /*0860*/  @!P2 IMAD.MOV R3, RZ, RZ, -R3 ;  /* 0x000000ffff03a224 */ /* 0x000fe200078e0a03 */
[----:B------:R-:W-:-:S05]  /*0870*/  @!P1 LOP3.LUT R3, RZ, R9, RZ, 0x33, !PT ;  /* 0x00000009ff039212 */ /* 0x000fca00078e33ff */
[----:B------:R-:W-:Y:S02]  /*0880*/  IMAD.MOV R2, RZ, RZ, -R3 ;  /* 0x000000ffff027224 */ /* 0x000fe400078e0a03 */
[----:B------:R-:W-:Y:S02]  /*0890*/  IMAD.SHL.U32 R4, R3, 0x100, RZ ;  /* 0x0000010003047824 */ /* 0x000fe400078e00ff */
[----:B------:R-:W-:-:S04]  /*08a0*/  IMAD R2, R9, R2, R6 ;  /* 0x0000000209027224 */ /* 0x000fc800078e0206 */
[----:B------:R-:W-:Y:S02]  /*08b0*/  IMAD.IADD R2, R8, 0x1, R2 ;  /* 0x0000000108027824 */ /* 0x000fe400078e0202 */
[----:B------:R-:W1:Y:S01]  /*08c0*/  LDC R8, c[0x0][0x230] ;  /* 0x00008c00ff087b82 */ /* 0x000e620000000800 */
[----:B0-----:R-:W-:-:S05]  /*08d0*/  LOP3.LUT R5, R0, 0x7f, RZ, 0xc0, !PT ;  /* 0x0000007f00057812 */ /* 0x001fca00078ec0ff */
[----:B------:R-:W-:-:S05]  /*08e0*/  IMAD R18, R2, 0x80, R5 ;  /* 0x0000008002127824 */ /* 0x000fca00078e0205 */
[----:B------:R0:W-:Y:S01]  /*08f0*/  STL [R1+0x7f0], R18 ;  /* 0x0007f01201007387 */ /* 0x0001e20000100800 */
[----:B-1----:R-:W-:-:S05]  /*0900*/  VIADD R8, R8, 0x3f ;  /* 0x0000003f08087836 */ /* 0x002fca0000000000 */
[----:B------:R-:W-:-:S13]  /*0910*/  ISETP.GE.AND P0, PT, R8, 0x40, PT ;  /* 0x000000400800780c */ /* 0x000fda0003f06270 */
[----:B0-----:R-:W-:Y:S05]  /*0920*/  @!P0 BRA `(.L_x_0) ;  /* 0x0000017c00948947 */ /* 0x001fea0003800000 */
[----:B------:R-:W-:Y:S01]  /*0930*/  IABS R11, R152 ;  /* 0x00000098000b7213 */ /* 0x000fe20000000000 */
[----:B------:R-:W-:Y:S01]  /*0940*/  ULDC UR7, c[0x0][0x23c] ;  /* 0x00008f0000077ab9 */ /* 0x000fe20000000800 */
[----:B------:R-:W-:Y:S01]  /*0950*/  IABS R5, R153 ;  /* 0x0000009900057213 */ /* 0x000fe20000000000 */
[----:B------:R-:W-:Y:S01]  /*0960*/  ULDC.64 UR4, c[0x0][0x218] ;  /* 0x0000860000047ab9 */ /* 0x000fe20000000a00 */
[----:B------:R-:W0:Y:S01]  /*0970*/  I2F.RP R9, R11 ;  /* 0x0000000b00097306 */ /* 0x000e220000209400 */
[----:B------:R-:W-:Y:S01]  /*0980*/  SHF.R.S32.HI R123, RZ, 0x1f, R8 ;  /* 0x0000001fff7b7819 */ /* 0x000fe20000011408 */
[----:B------:R-:W-:Y:S01]  /*0990*/  ULDC.64 UR10, c[0x0][0x210] ;  /* 0x00008400000a7ab9 */ /* 0x000fe20000000a00 */
[----:B------:R-:W-:Y:S01]  /*09a0*/  ISETP.NE.AND P1, PT, R152, RZ, PT ;  /* 0x000000ff9800720c */ /* 0x000fe20003f25270 */
[----:B------:R-:W-:Y:S01]  /*09b0*/  UIADD3 UR6, UR8, 0x8000, URZ ;  /* 0x0000800008067890 */ /* 0x000fe2000fffe03f */
[----:B------:R-:W-:Y:S01]  /*09c0*/  LEA.HI R123, R123, R8, RZ, 0x6 ;  /* 0x000000087b7b7211 */ /* 0x000fe200078f30ff */
[----:B------:R-:W-:Y:S01]  /*09d0*/  USHF.R.U32.HI UR14, URZ, 0x4, UR8 ;  /* 0x000000043f0e7899 */ /* 0x000fe20008011608 */
[----:B------:R-:W-:Y:S01]  /*09e0*/  LOP3.LUT R56, R0, 0x3f, RZ, 0xc0, !PT ;  /* 0x0000003f00387812 */ /* 0x000fe200078ec0ff */
[----:B------:R-:W1:Y:S01]  /*09f0*/  I2F.RP R10, R5 ;  /* 0x00000005000a7306 */ /* 0x000e620000209400 */
[----:B------:R-:W-:Y:S01]  /*0a00*/  SHF.R.S32.HI R123, RZ, 0x6, R123 ;  /* 0x00000006ff7b7819 */ /* 0x000fe2000001147b */
[----:B------:R-:W-:-:S02]  /*0a10*/  USHF.R.U32.HI UR6, URZ, 0x4, UR6 ;  /* 0x000000043f067899 */ /* 0x000fc40008011606 */
[----:B------:R-:W-:Y:S02]  /*0a20*/  USGXT.U32 UR14, UR14, 0xe ;  /* 0x0000000e0e0e789a */ /* 0x000fe40008000000 */
[----:B------:R-:W-:Y:S02]  /*0a30*/  USGXT.U32 UR12, UR6, 0xe ;  /* 0x0000000e060c789a */ /* 0x000fe40008000000 */
[----:B0-----:R-:W0:Y:S01]  /*0a40*/  MUFU.RCP R9, R9 ;  /* 0x0000000900097308 */ /* 0x001e220000001000 */
[----:B------:R-:W-:-:S07]  /*0a50*/  UMOV UR15, 0x40000040 ;  /* 0x40000040000f7882 */ /* 0x000fce0000000000 */
[----:B-1----:R-:W1:Y:S01]  /*0a60*/  MUFU.RCP R10, R10 ;  /* 0x0000000a000a7308 */ /* 0x002e620000001000 */
[----:B0-----:R-:W-:Y:S01]  /*0a70*/  VIADD R2, R9, 0xffffffe ;  /* 0x0ffffffe09027836 */ /* 0x001fe20000000000 */
[----:B------:R-:W-:-:S06]  /*0a80*/  SHF.R.U32.HI R9, RZ, 0x6, R0 ;  /* 0x00000006ff097819 */ /* 0x000fcc0000011600 */
[----:B------:R0:W2:Y:S01]  /*0a90*/  F2I.FTZ.U32.TRUNC.NTZ R3, R2 ;  /* 0x0000000200037305 */ /* 0x0000a2000021f000 */
[----:B------:R-:W-:Y:S01]  /*0aa0*/  SGXT.U32 R9, R9, 0x1 ;  /* 0x000000010909781a */ /* 0x000fe20000000000 */
[----:B-1----:R-:W-:-:S06]  /*0ab0*/  VIADD R6, R10, 0xffffffe ;  /* 0x0ffffffe0a067836 */ /* 0x002fcc0000000000 */
[----:B------:R-:W1:Y:S01]  /*0ac0*/  F2I.FTZ.U32.TRUNC.NTZ R7, R6 ;  /* 0x0000000600077305 */ /* 0x000e62000021f000 */
[----:B0-----:R-:W-:Y:S02]  /*0ad0*/  IMAD.MOV.U32 R2, RZ, RZ, RZ ;  /* 0x000000ffff027224 */ /* 0x001fe400078e00ff */
[----:B--2---:R-:W-:-:S04]  /*0ae0*/  IMAD.MOV R12, RZ, RZ, -R3 ;  /* 0x000000ffff0c7224 */ /* 0x004fc800078e0a03 */
[----:B------:R-:W-:Y:S01]  /*0af0*/  IMAD R13, R12, R11, RZ ;  /* 0x0000000b0c0d7224 */ /* 0x000fe200078e02ff */
[----:B------:R-:W-:-:S03]  /*0b00*/  IABS R12, R18 ;  /* 0x00000012000c7213 */ /* 0x000fc60000000000 */
[----:B------:R-:W-:Y:S01]  /*0b10*/  IMAD.HI.U32 R3, R3, R13, R2 ;  /* 0x0000000d03037227 */ /* 0x000fe200078e0002 */
[----:B------:R-:W-:-:S03]  /*0b20*/  LOP3.LUT R2, R4, R9, RZ, 0xfc, !PT ;  /* 0x0000000904027212 */ /* 0x000fc600078efcff */
[----:B-1----:R-:W-:Y:S01]  /*0b30*/  IMAD.MOV R6, RZ, RZ, -R7 ;  /* 0x000000ffff067224 */ /* 0x002fe200078e0a07 */
[C---:B------:R-:W-:Y:S01]  /*0b40*/  LOP3.LUT R15, R2.reuse, 0xfe, RZ, 0xfc, !PT ;  /* 0x000000fe020f7812 */ /* 0x040fe200078efcff */
[----:B------:R-:W-:Y:S01]  /*0b50*/  IMAD.HI.U32 R3, R3, R12, RZ ;  /* 0x0000000c03037227 */ /* 0x000fe200078e00ff */
[----:B------:R-:W-:Y:S02]  /*0b60*/  LOP3.LUT R17, R2, 0xfa, RZ, 0xfc, !PT ;  /* 0x000000fa02117812 */ /* 0x000fe400078efcff */
[----:B------:R-:W-:Y:S01]  /*0b70*/  IABS R10, R15 ;  /* 0x0000000f000a7213 */ /* 0x000fe20000000000 */
[----:B------:R-:W-:Y:S01]  /*0b80*/  IMAD R13, R6, R5, RZ ;  /* 0x00000005060d7224 */ /* 0x000fe200078e02ff */
[----:B------:R-:W-:Y:S01]  /*0b90*/  IABS R16, R2 ;  /* 0x0000000200107213 */ /* 0x000fe20000000000 */
[----:B------:R-:W-:Y:S01]  /*0ba0*/  IMAD.MOV.U32 R6, RZ, RZ, RZ ;  /* 0x000000ffff067224 */ /* 0x000fe200078e00ff */
[----:B------:R-:W-:Y:S01]  /*0bb0*/  ISETP.GE.AND P6, PT, R15, RZ, PT ;  /* 0x000000ff0f00720c */ /* 0x000fe20003fc6270 */
[----:B------:R-:W-:Y:S01]  /*0bc0*/  IMAD.MOV R9, RZ, RZ, -R3 ;  /* 0x000000ffff097224 */ /* 0x000fe200078e0a03 */
[C---:B------:R-:W-:Y:S01]  /*0bd0*/  LOP3.LUT R15, R2.reuse, 0xca, RZ, 0xfc, !PT ;  /* 0x000000ca020f7812 */ /* 0x040fe200078efcff */
[----:B------:R-:W-:Y:S01]  /*0be0*/  IMAD.HI.U32 R3, R7, R13, R6 ;  /* 0x0000000d07037227 */ /* 0x000fe200078e0006 */
[----:B------:R-:W-:-:S02]  /*0bf0*/  LOP3.LUT R13, R2, 0xfc, RZ, 0xfc, !PT ;  /* 0x000000fc020d7812 */ /* 0x000fc400078efcff */
[C---:B------:R-:W-:Y:S01]  /*0c00*/  LOP3.LUT R19, R2.reuse, 0x26, RZ, 0xfc, !PT ;  /* 0x0000002602137812 */ /* 0x040fe200078efcff */
[----:B------:R-:W-:Y:S01]  /*0c10*/  IMAD R12, R11, R9, R12 ;  /* 0x000000090b0c7224 */ /* 0x000fe200078e020c */
[----:B------:R-:W-:Y:S01]  /*0c20*/  IABS R9, R17 ;  /* 0x0000001100097213 */ /* 0x000fe20000000000 */
[----:B------:R-:W-:Y:S01]  /*0c30*/  IMAD.HI.U32 R6, R3, R10, RZ ;  /* 0x0000000a03067227 */ /* 0x000fe200078e00ff */
[----:B------:R-:W-:Y:S02]  /*0c40*/  IABS R14, R13 ;  /* 0x0000000d000e7213 */ /* 0x000fe40000000000 */
[----:B------:R-:W-:Y:S01]  /*0c50*/  ISETP.GT.U32.AND P0, PT, R11, R12, PT ;  /* 0x0000000c0b00720c */ /* 0x000fe20003f04070 */
[----:B------:R-:W-:Y:S01]  /*0c60*/  IMAD.MOV R6, RZ, RZ, -R6 ;  /* 0x000000ffff067224 */ /* 0x000fe200078e0a06 */
[----:B------:R-:W-:Y:S01]  /*0c70*/  ISETP.GE.AND P2, PT, R13, RZ, PT ;  /* 0x000000ff0d00720c */ /* 0x000fe20003f46270 */
[----:B------:R-:W-:Y:S01]  /*0c80*/  IMAD.MOV.U32 R8, RZ, RZ, R9 ;  /* 0x000000ffff087224 */ /* 0x000fe200078e0009 */
[C---:B------:R-:W-:Y:S01]  /*0c90*/  LOP3.LUT R9, R2.reuse, 0xf8, RZ, 0xfc, !PT ;  /* 0x000000f802097812 */ /* 0x040fe200078efcff */
[----:B------:R-:W-:Y:S01]  /*0ca0*/  IMAD R29, R5, R6, R10 ;  /* 0x00000006051d7224 */ /* 0x000fe200078e020a */
[----:B------:R-:W-:Y:S01]  /*0cb0*/  LOP3.LUT R13, R2, 0xee, RZ, 0xfc, !PT ;  /* 0x000000ee020d7812 */ /* 0x000fe200078efcff */
[----:B------:R-:W-:Y:S01]  /*0cc0*/  IMAD.HI.U32 R7, R3, R16, RZ ;  /* 0x0000001003077227 */ /* 0x000fe200078e00ff */
[----:B------:R-:W-:-:S02]  /*0cd0*/  IABS R10, R9 ;  /* 0x00000009000a7213 */ /* 0x000fc40000000000 */
[----:B------:R-:W-:Y:S01]  /*0ce0*/  ISETP.GT.U32.AND P4, PT, R5, R29, PT ;  /* 0x0000001d0500720c */ /* 0x000fe20003f84070 */
[----:B------:R-:W-:Y:S01]  /*0cf0*/  IMAD.HI.U32 R6, R3, R14, RZ ;  /* 0x0000000e03067227 */ /* 0x000fe200078e00ff */
[C---:B------:R-:W-:Y:S02]  /*0d00*/  LOP3.LUT R36, R2.reuse, 0x16, RZ, 0xfc, !PT ;  /* 0x0000001602247812 */ /* 0x040fe400078efcff */
[----:B------:R-:W-:Y:S01]  /*0d10*/  LOP3.LUT R38, R2, 0x14, RZ, 0xfc, !PT ;  /* 0x0000001402267812 */ /* 0x000fe200078efcff */
[----:B------:R-:W-:Y:S01]  /*0d20*/  @!P0 IMAD.IADD R12, R12, 0x1, -R11 ;  /* 0x000000010c0c8824 */ /* 0x000fe200078e0a0b */
[----:B------:R-:W-:Y:S01]  /*0d30*/  ISETP.GE.AND P0, PT, R18, RZ, PT ;  /* 0x000000ff1200720c */ /* 0x000fe20003f06270 */
[----:B------:R-:W-:Y:S01]  /*0d40*/  IMAD.MOV R7, RZ, RZ, -R7 ;  /* 0x000000ffff077224 */ /* 0x000fe200078e0a07 */
[----:B------:R-:W-:Y:S01]  /*0d50*/  IABS R20, R36 ;  /* 0x0000002400147213 */ /* 0x000fe20000000000 */
[----:B------:R-:W-:Y:S01]  /*0d60*/  IMAD.MOV R6, RZ, RZ, -R6 ;  /* 0x000000ffff067224 */ /* 0x000fe200078e0a06 */
[----:B------:R-:W-:Y:S01]  /*0d70*/  ISETP.GT.U32.AND P3, PT, R11, R12, PT ;  /* 0x0000000c0b00720c */ /* 0x000fe20003f64070 */
[----:B------:R-:W-:Y:S01]  /*0d80*/  IMAD R27, R5, R7, R16 ;  /* 0x00000007051b7224 */ /* 0x000fe200078e0210 */
[C---:B------:R-:W-:Y:S01]  /*0d90*/  LOP3.LUT R40, R2.reuse, 0x12, RZ, 0xfc, !PT ;  /* 0x0000001202287812 */ /* 0x040fe200078efcff */
[----:B------:R-:W-:Y:S01]  /*0da0*/  @!P4 IMAD.IADD R29, R29, 0x1, -R5 ;  /* 0x000000011d1dc824 */ /* 0x000fe200078e0a05 */
[----:B------:R-:W-:Y:S01]  /*0db0*/  LOP3.LUT R42, R2, 0x10, RZ, 0xfc, !PT ;  /* 0x00000010022a7812 */ /* 0x000fe200078efcff */
[C---:B------:R-:W-:Y:S01]  /*0dc0*/  IMAD R31, R5.reuse, R6, R14 ;  /* 0x00000006051f7224 */ /* 0x040fe200078e020e */
[----:B------:R-:W-:Y:S01]  /*0dd0*/  ISETP.GT.U32.AND P5, PT, R5, R27, PT ;  /* 0x0000001b0500720c */ /* 0x000fe20003fa4070 */
[----:B------:R-:W-:Y:S01]  /*0de0*/  IMAD.HI.U32 R6, R3, R10, RZ ;  /* 0x0000000a03067227 */ /* 0x000fe200078e00ff */
[----:B------:R-:W-:-:S02]  /*0df0*/  ISETP.GT.U32.AND P4, PT, R5, R29, PT ;  /* 0x0000001d0500720c */ /* 0x000fc40003f84070 */
[C---:B------:R-:W-:Y:S01]  /*0e00*/  LOP3.LUT R44, R2.reuse, 0xe, RZ, 0xfc, !PT ;  /* 0x0000000e022c7812 */ /* 0x040fe200078efcff */
[----:B------:R-:W-:Y:S01]  /*0e10*/  IMAD.HI.U32 R7, R3, R8, RZ ;  /* 0x0000000803077227 */ /* 0x000fe200078e00ff */
[C---:B------:R-:W-:Y:S02]  /*0e20*/  LOP3.LUT R46, R2.reuse, 0xc, RZ, 0xfc, !PT ;  /* 0x0000000c022e7812 */ /* 0x040fe400078efcff */
[C---:B------:R-:W-:Y:S01]  /*0e30*/  LOP3.LUT R48, R2.reuse, 0xa, RZ, 0xfc, !PT ;  /* 0x0000000a02307812 */ /* 0x040fe200078efcff */
[----:B------:R-:W-:Y:S01]  /*0e40*/  IMAD.MOV R6, RZ, RZ, -R6 ;  /* 0x000000ffff067224 */ /* 0x000fe200078e0a06 */
[----:B------:R-:W-:Y:S01]  /*0e50*/  IABS R22, R46 ;  /* 0x0000002e00167213 */ /* 0x000fe20000000000 */
[----:B------:R-:W-:Y:S01]  /*0e60*/  IMAD.MOV R7, RZ, RZ, -R7 ;  /* 0x000000ffff077224 */ /* 0x000fe200078e0a07 */
[----:B------:R-:W-:Y:S01]  /*0e70*/  LOP3.LUT R50, R2, 0x8, RZ, 0xfc, !PT ;  /* 0x0000000802327812 */ /* 0x000fe200078efcff */
[----:B------:R-:W-:Y:S01]  /*0e80*/  @!P3 IMAD.IADD R12, R12, 0x1, -R11 ;  /* 0x000000010c0cb824 */ /* 0x000fe200078e0a0b */
[C---:B------:R-:W-:Y:S01]  /*0e90*/  LOP3.LUT R11, R2.reuse, 0xf4, RZ, 0xfc, !PT ;  /* 0x000000f4020b7812 */ /* 0x040fe200078efcff */
[C---:B------:R-:W-:Y:S01]  /*0ea0*/  IMAD R35, R5.reuse, R6, R10 ;  /* 0x0000000605237224 */ /* 0x040fe200078e020a */
[C---:B------:R-:W-:Y:S01]  /*0eb0*/  LOP3.LUT R52, R2.reuse, 0x6, RZ, 0xfc, !PT ;  /* 0x0000000602347812 */ /* 0x040fe200078efcff */
[C---:B------:R-:W-:Y:S01]  /*0ec0*/  IMAD R33, R5.reuse, R7, R8 ;  /* 0x0000000705217224 */ /* 0x040fe200078e0208 */
[----:B------:R-:W-:Y:S01]  /*0ed0*/  LOP3.LUT R7, R2, 0xf6, RZ, 0xfc, !PT ;  /* 0x000000f602077812 */ /* 0x000fe200078efcff */
[----:B------:R-:W-:Y:S01]  /*0ee0*/  @!P0 IMAD.MOV R12, RZ, RZ, -R12 ;  /* 0x000000ffff0c8224 */ /* 0x000fe200078e0a0c */
[----:B------:R-:W-:Y:S01]  /*0ef0*/  ISETP.GT.U32.AND P0, PT, R5, R31, PT ;  /* 0x0000001f0500720c */ /* 0x000fe20003f04070 */
[--C-:B------:R-:W-:Y:S01]  /*0f00*/  @!P4 IMAD.IADD R29, R29, 0x1, -R5.reuse ;  /* 0x000000011d1dc824 */ /* 0x100fe200078e0a05 */
[----:B------:R-:W-:Y:S01]  /*0f10*/  ISETP.GT.U32.AND P4, PT, R5, R35, PT ;  /* 0x000000230500720c */ /* 0x000fe20003f84070 */
[----:B------:R-:W-:Y:S01]  /*0f20*/  @!P5 IMAD.IADD R27, R27, 0x1, -R5 ;  /* 0x000000011b1bd824 */ /* 0x000fe200078e0a05 */
[----:B------:R-:W-:Y:S01]  /*0f30*/  ISETP.GT.U32.AND P3, PT, R5, R33, PT ;  /* 0x000000210500720c */ /* 0x000fe20003f64070 */
[----:B------:R-:W-:Y:S01]  /*0f40*/  @!P6 IMAD.MOV R29, RZ, RZ, -R29 ;  /* 0x000000ffff1de224 */ /* 0x000fe200078e0a1d */
[----:B------:R-:W-:-:S02]  /*0f50*/  IABS R8, R7 ;  /* 0x0000000700087213 */ /* 0x000fc40000000000 */
[----:B------:R-:W-:Y:S02]  /*0f60*/  ISETP.GT.U32.AND P5, PT, R5, R27, PT ;  /* 0x0000001b0500720c */ /* 0x000fe40003fa4070 */
[----:B------:R-:W-:Y:S01]  /*0f70*/  @!P1 LOP3.LUT R12, RZ, R152, RZ, 0x33, !PT ;  /* 0x00000098ff0c9212 */ /* 0x000fe200078e33ff */
[----:B------:R-:W-:Y:S01]  /*0f80*/  IMAD.HI.U32 R6, R3, R8, RZ ;  /* 0x0000000803067227 */ /* 0x000fe200078e00ff */
[C---:B------:R-:W-:Y:S02]  /*0f90*/  ISETP.GE.AND P1, PT, R2.reuse, RZ, PT ;  /* 0x000000ff0200720c */ /* 0x040fe40003f26270 */
[----:B------:R-:W-:Y:S01]  /*0fa0*/  IABS R10, R11 ;  /* 0x0000000b000a7213 */ /* 0x000fe20000000000 */
[--C-:B------:R-:W-:Y:S01]  /*0fb0*/  @!P0 IMAD.IADD R31, R31, 0x1, -R5.reuse ;  /* 0x000000011f1f8824 */ /* 0x100fe200078e0a05 */
[----:B------:R-:W-:Y:S01]  /*0fc0*/  ISETP.GE.AND P0, PT, R9, RZ, PT ;  /* 0x000000ff0900720c */ /* 0x000fe20003f06270 */
[--C-:B------:R-:W-:Y:S01]  /*0fd0*/  @!P4 IMAD.IADD R35, R35, 0x1, -R5.reuse ;  /* 0x000000012323c824 */ /* 0x100fe200078e0a05 */
[----:B------:R-:W-:Y:S01]  /*0fe0*/  LOP3.LUT R9, R2, 0xf2, RZ, 0xfc, !PT ;  /* 0x000000f202097812 */ /* 0x000fe200078efcff */
[----:B------:R-:W-:Y:S01]  /*0ff0*/  IMAD.MOV R6, RZ, RZ, -R6 ;  /* 0x000000ffff067224 */ /* 0x000fe200078e0a06 */
[----:B------:R-:W-:Y:S01]  /*1000*/  ISETP.GE.AND P6, PT, R7, RZ, PT ;  /* 0x000000ff0700720c */ /* 0x000fe20003fc6270 */
[----:B------:R-:W-:Y:S01]  /*1010*/  @!P3 IMAD.IADD R33, R33, 0x1, -R5 ;  /* 0x000000012121b824 */ /* 0x000fe200078e0a05 */
[C---:B------:R-:W-:Y:S01]  /*1020*/  ISETP.GT.U32.AND P3, PT, R5.reuse, R31, PT ;  /* 0x0000001f0500720c */ /* 0x040fe20003f64070 */
[C---:B------:R-:W-:Y:S01]  /*1030*/  IMAD R37, R5.reuse, R6, R8 ;  /* 0x0000000605257224 */ /* 0x040fe200078e0208 */
[----:B------:R-:W-:Y:S01]  /*1040*/  ISETP.GT.U32.AND P4, PT, R5, R35, PT ;  /* 0x000000230500720c */ /* 0x000fe20003f84070 */
[----:B------:R-:W-:Y:S01]  /*1050*/  IMAD.HI.U32 R6, R3, R10, RZ ;  /* 0x0000000a03067227 */ /* 0x000fe200078e00ff */
[----:B------:R-:W-:-:S02]  /*1060*/  IABS R8, R9 ;  /* 0x0000000900087213 */ /* 0x000fc40000000000 */
[----:B------:R-:W-:Y:S01]  /*1070*/  IABS R7, R13 ;  /* 0x0000000d00077213 */ /* 0x000fe20000000000 */
[----:B------:R-:W-:Y:S01]  /*1080*/  @!P5 IMAD.IADD R27, R27, 0x1, -R5 ;  /* 0x000000011b1bd824 */ /* 0x000fe200078e0a05 */
[----:B------:R-:W-:Y:S01]  /*1090*/  ISETP.GE.AND P5, PT, R17, RZ, PT ;  /* 0x000000ff1100720c */ /* 0x000fe20003fa6270 */
[----:B------:R-:W-:Y:S01]  /*10a0*/  IMAD.MOV R6, RZ, RZ, -R6 ;  /* 0x000000ffff067224 */ /* 0x000fe200078e0a06 */
[----:B------:R-:W-:Y:S01]  /*10b0*/  LOP3.LUT R17, R2, 0xc8, RZ, 0xfc, !PT ;  /* 0x000000c802117812 */ /* 0x000fe200078efcff */
[----:B------:R-:W-:Y:S01]  /*10c0*/  @!P1 IMAD.MOV R27, RZ, RZ, -R27 ;  /* 0x000000ffff1b9224 */ /* 0x000fe200078e0a1b */
[C---:B------:R-:W-:Y:S01]  /*10d0*/  ISETP.GT.U32.AND P1, PT, R5.reuse, R33, PT ;  /* 0x000000210500720c */ /* 0x040fe20003f24070 */
[----:B------:R-:W-:Y:S01]  /*10e0*/  IMAD R39, R5, R6, R10 ;  /* 0x0000000605277224 */ /* 0x000fe200078e020a */
[----:B------:R-:W-:Y:S01]  /*10f0*/  IABS R18, R17 ;  /* 0x0000001100127213 */ /* 0x000fe20000000000 */
[--C-:B------:R-:W-:Y:S01]  /*1100*/  @!P3 IMAD.IADD R31, R31, 0x1, -R5.reuse ;  /* 0x000000011f1fb824 */ /* 0x100fe200078e0a05 */
[----:B------:R-:W-:Y:S01]  /*1110*/  ISETP.GT.U32.AND P3, PT, R5, R37, PT ;  /* 0x000000250500720c */ /* 0x000fe20003f64070 */
[----:B------:R-:W-:Y:S01]  /*1120*/  @!P4 IMAD.IADD R35, R35, 0x1, -R5 ;  /* 0x000000012323c824 */ /* 0x000fe200078e0a05 */
[----:B------:R-:W-:Y:S01]  /*1130*/  ISETP.GT.U32.AND P4, PT, R5, R39, PT ;  /* 0x000000270500720c */ /* 0x000fe20003f84070 */
[----:B------:R-:W-:Y:S01]  /*1140*/  IMAD.HI.U32 R6, R3, R8, RZ ;  /* 0x0000000803067227 */ /* 0x000fe200078e00ff */
[----:B------:R-:W-:-:S02]  /*1150*/  IABS R24, R50 ;  /* 0x0000003200187213 */ /* 0x000fc40000000000 */
[----:B------:R-:W-:Y:S01]  /*1160*/  IABS R26, R52 ;  /* 0x00000034001a7213 */ /* 0x000fe20000000000 */
[----:B------:R-:W-:Y:S01]  /*1170*/  IMAD.MOV R6, RZ, RZ, -R6 ;  /* 0x000000ffff067224 */ /* 0x000fe200078e0a06 */
[C---:B------:R-:W-:Y:S01]  /*1180*/  LOP3.LUT R54, R2.reuse, 0x4, RZ, 0xfc, !PT ;  /* 0x0000000402367812 */ /* 0x040fe200078efcff */
[----:B------:R-:W-:Y:S01]  /*1190*/  @!P1 IMAD.IADD R33, R33, 0x1, -R5 ;  /* 0x0000000121219824 */ /* 0x000fe200078e0a05 */
[----:B------:R-:W-:Y:S01]  /*11a0*/  ISETP.GE.AND P1, PT, R11, RZ, PT ;  /* 0x000000ff0b00720c */ /* 0x000fe20003f26270 */
[----:B------:R-:W-:Y:S01]  /*11b0*/  @!P2 IMAD.MOV R31, RZ, RZ, -R31 ;  /* 0x000000ffff1fa224 */ /* 0x000fe200078e0a1f */
[C---:B------:R-:W-:Y:S01]  /*11c0*/  LOP3.LUT R11, R2.reuse, 0xf0, RZ, 0xfc, !PT ;  /* 0x000000f0020b7812 */ /* 0x040fe200078efcff */
[--C-:B------:R-:W-:Y:S01]  /*11d0*/  @!P3 IMAD.IADD R37, R37, 0x1, -R5.reuse ;  /* 0x000000012525b824 */ /* 0x100fe200078e0a05 */
[----:B------:R-:W-:Y:S01]  /*11e0*/  ISETP.GE.AND P3, PT, R9, RZ, PT ;  /* 0x000000ff0900720c */ /* 0x000fe20003f66270 */
[----:B------:R-:W-:Y:S01]  /*11f0*/  @!P4 IMAD.IADD R39, R39, 0x1, -R5 ;  /* 0x000000012727c824 */ /* 0x000fe200078e0a05 */
[----:B------:R-:W-:Y:S01]  /*1200*/  IABS R10, R11 ;  /* 0x0000000b000a7213 */ /* 0x000fe20000000000 */
[C---:B------:R-:W-:Y:S01]  /*1210*/  IMAD R41, R5.reuse, R6, R8 ;  /* 0x0000000605297224 */ /* 0x040fe200078e0208 */
[C---:B------:R-:W-:Y:S01]  /*1220*/  ISETP.GT.U32.AND P2, PT, R5.reuse, R37, PT ;  /* 0x000000250500720c */ /* 0x040fe20003f44070 */
[----:B------:R-:W-:Y:S01]  /*1230*/  IMAD.MOV.U32 R8, RZ, RZ, R7 ;  /* 0x000000ffff087224 */ /* 0x000fe200078e0007 */
[----:B------:R-:W-:Y:S01]  /*1240*/  ISETP.GT.U32.AND P4, PT, R5, R39, PT ;  /* 0x000000270500720c */ /* 0x000fe20003f84070 */
[----:B------:R-:W-:Y:S01]  /*1250*/  IMAD.HI.U32 R6, R3, R10, RZ ;  /* 0x0000000a03067227 */ /* 0x000fe200078e00ff */
[----:B------:R-:W-:-:S02]  /*1260*/  LOP3.LUT R9, R2, 0xec, RZ, 0xfc, !PT ;  /* 0x000000ec02097812 */ /* 0x000fc400078efcff */
[----:B------:R-:W-:Y:S01]  /*1270*/  IABS R34, R54 ;  /* 0x0000003600227213 */ /* 0x000fe20000000000 */
[----:B------:R-:W-:-:S04]  /*1280*/  IMAD.HI.U32 R7, R3, R8, RZ ;  /* 0x0000000803077227 */ /* 0x000fc800078e00ff */
[----:B------:R-:W-:Y:S01]  /*1290*/  @!P5 IMAD.MOV R33, RZ, RZ, -R33 ;  /* 0x000000ffff21d224 */ /* 0x000fe200078e0a21 */
[C---:B------:R-:W-:Y:S01]  /*12a0*/  ISETP.GT.U32.AND P5, PT, R5.reuse, R41, PT ;  /* 0x000000290500720c */ /* 0x040fe20003fa4070 */
[----:B------:R-:W-:Y:S02]  /*12b0*/  IMAD.MOV R6, RZ, RZ, -R6 ;  /* 0x000000ffff067224 */ /* 0x000fe400078e0a06 */
[----:B------:R-:W-:Y:S02]  /*12c0*/  IMAD.MOV R7, RZ, RZ, -R7 ;  /* 0x000000ffff077224 */ /* 0x000fe400078e0a07 */
[----:B------:R-:W-:Y:S02]  /*12d0*/  IMAD R127, R5, R6, R10 ;  /* 0x00000006057f7224 */ /* 0x000fe400078e020a */
[--C-:B------:R-:W-:Y:S01]  /*12e0*/  @!P2 IMAD.IADD R37, R37, 0x1, -R5.reuse ;  /* 0x000000012525a824 */ /* 0x100fe200078e0a05 */
[----:B------:R-:W-:Y:S01]  /*12f0*/  ISETP.GE.AND P2, PT, R13, RZ, PT ;  /* 0x000000ff0d00720c */ /* 0x000fe20003f46270 */
[----:B------:R-:W-:Y:S01]  /*1300*/  IMAD R43, R5, R7, R8 ;  /* 0x00000007052b7224 */ /* 0x000fe200078e0208 */
[----:B------:R-:W-:Y:S01]  /*1310*/  IABS R8, R9 ;  /* 0x0000000900087213 */ /* 0x000fe20000000000 */
[----:B------:R-:W-:Y:S01]  /*1320*/  @!P4 IMAD.IADD R39, R39, 0x1, -R5 ;  /* 0x000000012727c824 */ /* 0x000fe200078e0a05 */
[C---:B------:R-:W-:Y:S01]  /*1330*/  ISETP.GT.U32.AND P4, PT, R5.reuse, R127, PT ;  /* 0x0000007f0500720c */ /* 0x040fe20003f84070 */
[----:B------:R-:W-:Y:S01]  /*1340*/  @!P6 IMAD.MOV R37, RZ, RZ, -R37 ;  /* 0x000000ffff25e224 */ /* 0x000fe200078e0a25 */
[----:B------:R-:W-:Y:S01]  /*1350*/  ISETP.GT.U32.AND P6, PT, R5, R43, PT ;  /* 0x0000002b0500720c */ /* 0x000fe20003fc4070 */
[----:B------:R-:W-:Y:S01]  /*1360*/  @!P5 IMAD.IADD R41, R41, 0x1, -R5 ;  /* 0x000000012929d824 */ /* 0x000fe200078e0a05 */
[----:B------:R-:W-:Y:S01]  /*1370*/  LOP3.LUT R7, R2, 0xea, RZ, 0xfc, !PT ;  /* 0x000000ea02077812 */ /* 0x000fe200078efcff */
[----:B------:R-:W-:Y:S01]  /*1380*/  @!P0 IMAD.MOV R35, RZ, RZ, -R35 ;  /* 0x000000ffff238224 */ /* 0x000fe200078e0a23 */
[----:B------:R-:W-:Y:S01]  /*1390*/  ISETP.GE.AND P0, PT, R11, RZ, PT ;  /* 0x000000ff0b00720c */ /* 0x000fe20003f06270 */
[----:B------:R-:W-:Y:S01]  /*13a0*/  IMAD.HI.U32 R6, R3, R8, RZ ;  /* 0x0000000803067227 */ /* 0x000fe200078e00ff */
[----:B------:R-:W-:-:S02]  /*13b0*/  ISETP.GT.U32.AND P5, PT, R5, R41, PT ;  /* 0x000000290500720c */ /* 0x000fc40003fa4070 */
[C---:B------:R-:W-:Y:S01]  /*13c0*/  LOP3.LUT R11, R2.reuse, 0xe8, RZ, 0xfc, !PT ;  /* 0x000000e8020b7812 */ /* 0x040fe200078efcff */
[----:B------:R-:W-:Y:S01]  /*13d0*/  IMAD.MOV R125, RZ, RZ, -R6 ;  /* 0x000000ffff7d7224 */ /* 0x000fe200078e0a06 */
[----:B------:R-:W-:Y:S01]  /*13e0*/  IABS R10, R7 ;  /* 0x00000007000a7213 */ /* 0x000fe20000000000 */
[--C-:B------:R-:W-:Y:S01]  /*13f0*/  @!P4 IMAD.IADD R127, R127, 0x1, -R5.reuse ;  /* 0x000000017f7fc824 */ /* 0x100fe200078e0a05 */
[----:B------:R-:W-:Y:S01]  /*1400*/  IABS R14, R11 ;  /* 0x0000000b000e7213 */ /* 0x000fe20000000000 */
[----:B------:R-:W-:Y:S01]  /*1410*/  @!P6 IMAD.IADD R43, R43, 0x1, -R5 ;  /* 0x000000012b2be824 */ /* 0x000fe200078e0a05 */
[----:B------:R-:W-:Y:S01]  /*1420*/  LOP3.LUT R13, R2, 0xe0, RZ, 0xfc, !PT ;  /* 0x000000e0020d7812 */ /* 0x000fe200078efcff */
[C---:B------:R-:W-:Y:S01]  /*1430*/  IMAD R125, R5.reuse, R125, R8 ;  /* 0x0000007d057d7224 */ /* 0x040fe200078e0208 */
[----:B------:R-:W-:Y:S01]  /*1440*/  ISETP.GT.U32.AND P4, PT, R5, R127, PT ;  /* 0x0000007f0500720c */ /* 0x000fe20003f84070 */
[----:B------:R-:W-:Y:S01]  /*1450*/  IMAD.HI.U32 R6, R3, R10, RZ ;  /* 0x0000000a03067227 */ /* 0x000fe200078e00ff */
[----:B------:R-:W-:-:S02]  /*1460*/  ISETP.GT.U32.AND P6, PT, R5, R43, PT ;  /* 0x0000002b0500720c */ /* 0x000fc40003fc4070 */
[----:B------:R-:W-:Y:S01]  /*1470*/  IABS R16, R13 ;  /* 0x0000000d00107213 */ /* 0x000fe20000000000 */
[----:B------:R-:W-:Y:S01]  /*1480*/  @!P5 IMAD.IADD R41, R41, 0x1, -R5 ;  /* 0x000000012929d824 */ /* 0x000fe200078e0a05 */
[----:B------:R-:W-:Y:S01]  /*1490*/  ISETP.GE.AND P5, PT, R7, RZ, PT ;  /* 0x000000ff0700720c */ /* 0x000fe20003fa6270 */
[----:B------:R-:W-:-:S04]  /*14a0*/  IMAD.HI.U32 R7, R3, R14, RZ ;  /* 0x0000000e03077227 */ /* 0x000fc800078e00ff */
[----:B------:R-:W-:Y:S02]  /*14b0*/  IMAD.MOV R7, RZ, RZ, -R7 ;  /* 0x000000ffff077224 */ /* 0x000fe400078e0a07 */
[--C-:B------:R-:W-:Y:S01]  /*14c0*/  @!P4 IMAD.IADD R127, R127, 0x1, -R5.reuse ;  /* 0x000000017f7fc824 */ /* 0x100fe200078e0a05 */
[C---:B------:R-:W-:Y:S01]  /*14d0*/  ISETP.GT.U32.AND P4, PT, R5.reuse, R125, PT ;  /* 0x0000007d0500720c */ /* 0x040fe20003f84070 */
[----:B------:R-:W-:Y:S02]  /*14e0*/  IMAD R47, R5, R7, R14 ;  /* 0x00000007052f7224 */ /* 0x000fe400078e020e */
[----:B------:R-:W-:Y:S02]  /*14f0*/  @!P6 IMAD.IADD R43, R43, 0x1, -R5 ;  /* 0x000000012b2be824 */ /* 0x000fe400078e0a05 */
[----:B------:R-:W-:Y:S02]  /*1500*/  IMAD.MOV R6, RZ, RZ, -R6 ;  /* 0x000000ffff067224 */ /* 0x000fe400078e0a06 */
[----:B------:R-:W-:Y:S01]  /*1510*/  @!P2 IMAD.MOV R43, RZ, RZ, -R43 ;  /* 0x000000ffff2ba224 */ /* 0x000fe200078e0a2b */
[----:B------:R-:W-:Y:S01]  /*1520*/  ISETP.GT.U32.AND P2, PT, R5, R47, PT ;  /* 0x0000002f0500720c */ /* 0x000fe20003f44070 */
[----:B------:R-:W-:Y:S01]  /*1530*/  @!P1 IMAD.MOV R39, RZ, RZ, -R39 ;  /* 0x000000ffff279224 */ /* 0x000fe200078e0a27 */
[----:B------:R-:W-:Y:S01]  /*1540*/  ISETP.GE.AND P1, PT, R9, RZ, PT ;  /* 0x000000ff0900720c */ /* 0x000fe20003f26270 */
[----:B------:R-:W-:Y:S01]  /*1550*/  IMAD R45, R5, R6, R10 ;  /* 0x00000006052d7224 */ /* 0x000fe200078e020a */
[C---:B------:R-:W-:Y:S01]  /*1560*/  LOP3.LUT R9, R2.reuse, 0xe4, RZ, 0xfc, !PT ;  /* 0x000000e402097812 */ /* 0x040fe200078efcff */
[----:B------:R-:W-:Y:S01]  /*1570*/  @!P0 IMAD.MOV R127, RZ, RZ, -R127 ;  /* 0x000000ffff7f8224 */ /* 0x000fe200078e0a7f */
[----:B------:R-:W-:Y:S01]  /*1580*/  LOP3.LUT R6, R2, 0xe6, RZ, 0xfc, !PT ;  /* 0x000000e602067812 */ /* 0x000fe200078efcff */
[----:B------:R-:W-:Y:S01]  /*1590*/  @!P4 IMAD.IADD R125, R125, 0x1, -R5 ;  /* 0x000000017d7dc824 */ /* 0x000fe200078e0a05 */
[----:B------:R-:W-:Y:S01]  /*15a0*/  ISETP.GT.U32.AND P0, PT, R5, R45, PT ;  /* 0x0000002d0500720c */ /* 0x000fe20003f04070 */
[----:B------:R-:W-:Y:S01]  /*15b0*/  @!P3 IMAD.MOV R41, RZ, RZ, -R41 ;  /* 0x000000ffff29b224 */ /* 0x000fe200078e0a29 */
[----:B------:R-:W-:-:S02]  /*15c0*/  IABS R10, R9 ;  /* 0x00000009000a7213 */ /* 0x000fc40000000000 */
[----:B------:R-:W-:Y:S01]  /*15d0*/  ISETP.GT.U32.AND P4, PT, R5, R125, PT ;  /* 0x0000007d0500720c */ /* 0x000fe20003f84070 */
[----:B------:R-:W-:Y:S01]  /*15e0*/  @!P2 IMAD.IADD R47, R47, 0x1, -R5 ;  /* 0x000000012f2fa824 */ /* 0x000fe200078e0a05 */
[----:B------:R-:W-:Y:S01]  /*15f0*/  ISETP.GE.AND P3, PT, R11, RZ, PT ;  /* 0x000000ff0b00720c */ /* 0x000fe20003f66270 */
[----:B------:R-:W-:Y:S01]  /*1600*/  IMAD.HI.U32 R7, R3, R10, RZ ;  /* 0x0000000a03077227 */ /* 0x000fe200078e00ff */
[----:B------:R-:W-:Y:S02]  /*1610*/  IABS R8, R6 ;  /* 0x0000000600087213 */ /* 0x000fe40000000000 */
[----:B------:R-:W-:Y:S01]  /*1620*/  ISETP.GT.U32.AND P2, PT, R5, R47, PT ;  /* 0x0000002f0500720c */ /* 0x000fe20003f44070 */
[----:B------:R-:W-:Y:S01]  /*1630*/  IMAD.MOV R7, RZ, RZ, -R7 ;  /* 0x000000ffff077224 */ /* 0x000fe200078e0a07 */
[----:B------:R-:W-:Y:S01]  /*1640*/  LOP3.LUT R11, R2, 0xe2, RZ, 0xfc, !PT ;  /* 0x000000e2020b7812 */ /* 0x000fe200078efcff */
[----:B------:R-:W-:Y:S01]  /*1650*/  @!P0 IMAD.IADD R45, R45, 0x1, -R5 ;  /* 0x000000012d2d8824 */ /* 0x000fe200078e0a05 */
[----:B------:R-:W-:Y:S01]  /*1660*/  ISETP.GE.AND P6, PT, R6, RZ, PT ;  /* 0x000000ff0600720c */ /* 0x000fe20003fc6270 */
[----:B------:R-:W-:Y:S01]  /*1670*/  IMAD R49, R5, R7, R10 ;  /* 0x0000000705317224 */ /* 0x000fe200078e020a */
[----:B------:R-:W-:Y:S01]  /*1680*/  IABS R14, R11 ;  /* 0x0000000b000e7213 */ /* 0x000fe20000000000 */
[----:B------:R-:W-:Y:S01]  /*1690*/  IMAD.HI.U32 R7, R3, R16, RZ ;  /* 0x0000001003077227 */ /* 0x000fe200078e00ff */
[----:B------:R-:W-:-:S03]  /*16a0*/  ISETP.GT.U32.AND P0, PT, R5, R45, PT ;  /* 0x0000002d0500720c */ /* 0x000fc60003f04070 */
[----:B------:R-:W-:Y:S01]  /*16b0*/  @!P4 IMAD.IADD R125, R125, 0x1, -R5 ;  /* 0x000000017d7dc824 */ /* 0x000fe200078e0a05 */
[----:B------:R-:W-:Y:S01]  /*16c0*/  ISETP.GE.AND P4, PT, R9, RZ, PT ;  /* 0x000000ff0900720c */ /* 0x000fe20003f86270 */
[----:B------:R-:W-:Y:S01]  /*16d0*/  IMAD.MOV R7, RZ, RZ, -R7 ;  /* 0x000000ffff077224 */ /* 0x000fe200078e0a07 */
[----:B------:R-:W-:Y:S01]  /*16e0*/  LOP3.LUT R9, R2, 0xde, RZ, 0xfc, !PT ;  /* 0x000000de02097812 */ /* 0x000fe200078efcff */
[----:B------:R-:W-:Y:S01]  /*16f0*/  @!P1 IMAD.MOV R125, RZ, RZ, -R125 ;  /* 0x000000ffff7d9224 */ /* 0x000fe200078e0a7d */
[----:B------:R-:W-:Y:S01]  /*1700*/  ISETP.GT.U32.AND P1, PT, R5, R49, PT ;  /* 0x000000310500720c */ /* 0x000fe20003f24070 */
[----:B------:R-:W-:-:S04]  /*1710*/  IMAD.HI.U32 R6, R3, R8, RZ ;  /* 0x0000000803067227 */ /* 0x000fc800078e00ff */
[----:B------:R-:W-:Y:S02]  /*1720*/  IMAD R51, R5, R7, R16 ;  /* 0x0000000705337224 */ /* 0x000fe400078e0210 */
[----:B------:R-:W-:Y:S02]  /*1730*/  @!P2 IMAD.IADD R47, R47, 0x1, -R5 ;  /* 0x000000012f2fa824 */ /* 0x000fe400078e0a05 */
[----:B------:R-:W-:Y:S02]  /*1740*/  IMAD.MOV R121, RZ, RZ, -R6 ;  /* 0x000000ffff797224 */ /* 0x000fe400078e0a06 */
[----:B------:R-:W-:Y:S01]  /*1750*/  @!P3 IMAD.MOV R47, RZ, RZ, -R47 ;  /* 0x000000ffff2fb224 */ /* 0x000fe200078e0a2f */
[----:B------:R-:W-:Y:S01]  /*1760*/  ISETP.GT.U32.AND P3, PT, R5, R51, PT ;  /* 0x000000330500720c */ /* 0x000fe20003f64070 */
[----:B------:R-:W-:-:S04]  /*1770*/  IMAD.HI.U32 R6, R3, R14, RZ ;  /* 0x0000000e03067227 */ /* 0x000fc800078e00ff */
[----:B------:R-:W-:Y:S01]  /*1780*/  IMAD R121, R5, R121, R8 ;  /* 0x0000007905797224 */ /* 0x000fe200078e0208 */
[----:B------:R-:W-:Y:S01]  /*1790*/  IABS R8, R9 ;  /* 0x0000000900087213 */ /* 0x000fe20000000000 */
[----:B------:R-:W-:Y:S02]  /*17a0*/  @!P0 IMAD.IADD R45, R45, 0x1, -R5 ;  /* 0x000000012d2d8824 */ /* 0x000fe400078e0a05 */
[----:B------:R-:W-:Y:S01]  /*17b0*/  IMAD.MOV R6, RZ, RZ, -R6 ;  /* 0x000000ffff067224 */ /* 0x000fe200078e0a06 */
[----:B------:R-:W-:Y:S01]  /*17c0*/  ISETP.GT.U32.AND P0, PT, R5, R121, PT ;  /* 0x000000790500720c */ /* 0x000fe20003f04070 */
[----:B------:R-:W-:Y:S01]  /*17d0*/  @!P5 IMAD.MOV R45, RZ, RZ, -R45 ;  /* 0x000000ffff2dd224 */ /* 0x000fe200078e0a2d */
[----:B------:R-:W-:Y:S01]  /*17e0*/  ISETP.GE.AND P5, PT, R11, RZ, PT ;  /* 0x000000ff0b00720c */ /* 0x000fe20003fa6270 */
[----:B------:R-:W-:Y:S01]  /*17f0*/  @!P1 IMAD.IADD R49, R49, 0x1, -R5 ;  /* 0x0000000131319824 */ /* 0x000fe200078e0a05 */
[C---:B------:R-:W-:Y:S01]  /*1800*/  LOP3.LUT R11, R2.reuse, 0xdc, RZ, 0xfc, !PT ;  /* 0x000000dc020b7812 */ /* 0x040fe200078efcff */
[----:B------:R-:W-:Y:S01]  /*1810*/  IMAD R119, R5, R6, R14 ;  /* 0x0000000605777224 */ /* 0x000fe200078e020e */
[----:B------:R-:W-:Y:S01]  /*1820*/  LOP3.LUT R14, R2, 0xda, RZ, 0xfc, !PT ;  /* 0x000000da020e7812 */ /* 0x000fe200078efcff */
[----:B------:R-:W-:Y:S01]  /*1830*/  IMAD.HI.U32 R6, R3, R8, RZ ;  /* 0x0000000803067227 */ /* 0x000fe200078e00ff */
[----:B------:R-:W-:-:S02]  /*1840*/  ISETP.GT.U32.AND P1, PT, R5, R49, PT ;  /* 0x000000310500720c */ /* 0x000fc40003f24070 */
[----:B------:R-:W-:Y:S01]  /*1850*/  ISETP.GT.U32.AND P2, PT, R5, R119, PT ;  /* 0x000000770500720c */ /* 0x000fe20003f44070 */
[--C-:B------:R-:W-:Y:S01]  /*1860*/  @!P3 IMAD.IADD R51, R51, 0x1, -R5.reuse ;  /* 0x000000013333b824 */ /* 0x100fe200078e0a05 */
[----:B------:R-:W-:Y:S01]  /*1870*/  IABS R10, R11 ;  /* 0x0000000b000a7213 */ /* 0x000fe20000000000 */
[----:B------:R-:W-:Y:S01]  /*1880*/  IMAD.MOV R6, RZ, RZ, -R6 ;  /* 0x000000ffff067224 */ /* 0x000fe200078e0a06 */
[----:B------:R-:W-:Y:S01]  /*1890*/  IABS R7, R14 ;  /* 0x0000000e00077213 */ /* 0x000fe20000000000 */
[----:B------:R-:W-:Y:S01]  /*18a0*/  @!P0 IMAD.IADD R121, R121, 0x1, -R5 ;  /* 0x0000000179798824 */ /* 0x000fe200078e0a05 */
[C---:B------:R-:W-:Y:S01]  /*18b0*/  ISETP.GT.U32.AND P3, PT, R5.reuse, R51, PT ;  /* 0x000000330500720c */ /* 0x040fe20003f64070 */
[----:B------:R-:W-:Y:S02]  /*18c0*/  IMAD R117, R5, R6, R8 ;  /* 0x0000000605757224 */ /* 0x000fe400078e0208 */
[----:B------:R-:W-:Y:S01]  /*18d0*/  IMAD.HI.U32 R6, R3, R10, RZ ;  /* 0x0000000a03067227 */ /* 0x000fe200078e00ff */
[----:B------:R-:W-:-:S03]  /*18e0*/  ISETP.GT.U32.AND P0, PT, R5, R121, PT ;  /* 0x000000790500720c */ /* 0x000fc60003f04070 */
[----:B------:R-:W-:Y:S02]  /*18f0*/  IMAD.MOV R6, RZ, RZ, -R6 ;  /* 0x000000ffff067224 */ /* 0x000fe400078e0a06 */
[--C-:B------:R-:W-:Y:S01]  /*1900*/  @!P1 IMAD.IADD R49, R49, 0x1, -R5.reuse ;  /* 0x0000000131319824 */ /* 0x100fe200078e0a05 */
[----:B------:R-:W-:Y:S01]  /*1910*/  ISETP.GT.U32.AND P1, PT, R5, R117, PT ;  /* 0x000000750500720c */ /* 0x000fe20003f24070 */
[--C-:B------:R-:W-:Y:S02]  /*1920*/  @!P2 IMAD.IADD R119, R119, 0x1, -R5.reuse ;  /* 0x000000017777a824 */ /* 0x100fe400078e0a05 */
[----:B------:R-:W-:Y:S01]  /*1930*/  IMAD R53, R5, R6, R10 ;  /* 0x0000000605357224 */ /* 0x000fe200078e020a */
[C---:B------:R-:W-:Y:S01]  /*1940*/  LOP3.LUT R6, R2.reuse, 0xd8, RZ, 0xfc, !PT ;  /* 0x000000d802067812 */ /* 0x040fe200078efcff */
[----:B------:R-:W-:Y:S01]  /*1950*/  @!P3 IMAD.IADD R51, R51, 0x1, -R5 ;  /* 0x000000013333b824 */ /* 0x000fe200078e0a05 */
[C---:B------:R-:W-:Y:S01]  /*1960*/  ISETP.GT.U32.AND P2, PT, R5.reuse, R119, PT ;  /* 0x000000770500720c */ /* 0x040fe20003f44070 */
[----:B------:R-:W-:Y:S01]  /*1970*/  IMAD.MOV.U32 R8, RZ, RZ, R7 ;  /* 0x000000ffff087224 */ /* 0x000fe200078e0007 */
[----:B------:R-:W-:Y:S01]  /*1980*/  ISETP.GT.U32.AND P3, PT, R5, R53, PT ;  /* 0x000000350500720c */ /* 0x000fe20003f64070 */
[----:B------:R-:W-:Y:S01]  /*1990*/  @!P0 IMAD.IADD R121, R121, 0x1, -R5 ;  /* 0x0000000179798824 */ /* 0x000fe200078e0a05 */
[----:B------:R-:W-:Y:S01]  /*19a0*/  ISETP.GE.AND P0, PT, R13, RZ, PT ;  /* 0x000000ff0d00720c */ /* 0x000fe20003f06270 */
[----:B------:R-:W-:Y:S01]  /*19b0*/  IMAD.HI.U32 R7, R3, R8, RZ ;  /* 0x0000000803077227 */ /* 0x000fe200078e00ff */
[----:B------:R-:W-:-:S03]  /*19c0*/  LOP3.LUT R13, R2, 0xcc, RZ, 0xfc, !PT ;  /* 0x000000cc020d7812 */ /* 0x000fc600078efcff */
[----:B------:R-:W-:Y:S02]  /*19d0*/  @!P1 IMAD.IADD R117, R117, 0x1, -R5 ;  /* 0x0000000175759824 */ /* 0x000fe400078e0a05 */
[----:B------:R-:W-:Y:S02]  /*19e0*/  IMAD.MOV R7, RZ, RZ, -R7 ;  /* 0x000000ffff077224 */ /* 0x000fe400078e0a07 */
[--C-:B------:R-:W-:Y:S01]  /*19f0*/  @!P2 IMAD.IADD R119, R119, 0x1, -R5.reuse ;  /* 0x000000017777a824 */ /* 0x100fe200078e0a05 */
[C---:B------:R-:W-:Y:S01]  /*1a00*/  ISETP.GT.U32.AND P1, PT, R5.reuse, R117, PT ;  /* 0x000000750500720c */ /* 0x040fe20003f24070 */
[----:B------:R-:W-:Y:S01]  /*1a10*/  IMAD R115, R5, R7, R8 ;  /* 0x0000000705737224 */ /* 0x000fe200078e0208 */
[----:B------:R-:W-:Y:S01]  /*1a20*/  LOP3.LUT R7, R2, 0xd6, RZ, 0xfc, !PT ;  /* 0x000000d602077812 */ /* 0x000fe200078efcff */
[----:B------:R-:W-:Y:S01]  /*1a30*/  @!P3 IMAD.IADD R53, R53, 0x1, -R5 ;  /* 0x000000013535b824 */ /* 0x000fe200078e0a05 */
[----:B------:R-:W-:Y:S01]  /*1a40*/  IABS R8, R6 ;  /* 0x0000000600087213 */ /* 0x000fe20000000000 */
[----:B------:R-:W-:Y:S01]  /*1a50*/  @!P5 IMAD.MOV R119, RZ, RZ, -R119 ;  /* 0x000000ffff77d224 */ /* 0x000fe200078e0a77 */
[----:B------:R-:W-:Y:S01]  /*1a60*/  ISETP.GE.AND P5, PT, R6, RZ, PT ;  /* 0x000000ff0600720c */ /* 0x000fe20003fa6270 */
[----:B------:R-:W-:Y:S01]  /*1a70*/  @!P6 IMAD.MOV R121, RZ, RZ, -R121 ;  /* 0x000000ffff79e224 */ /* 0x000fe200078e0a79 */
[----:B------:R-:W-:Y:S01]  /*1a80*/  IABS R10, R7 ;  /* 0x00000007000a7213 */ /* 0x000fe20000000000 */
[----:B------:R-:W-:Y:S01]  /*1a90*/  IMAD.HI.U32 R6, R3, R8, RZ ;  /* 0x0000000803067227 */ /* 0x000fe200078e00ff */
[----:B------:R-:W-:-:S02]  /*1aa0*/  ISETP.GT.U32.AND P3, PT, R5, R53, PT ;  /* 0x000000350500720c */ /* 0x000fc40003f64070 */
[----:B------:R-:W-:Y:S01]  /*1ab0*/  ISETP.GE.AND P6, PT, R9, RZ, PT ;  /* 0x000000ff0900720c */ /* 0x000fe20003fc6270 */
[----:B------:R-:W-:Y:S01]  /*1ac0*/  @!P0 IMAD.MOV R51, RZ, RZ, -R51 ;  /* 0x000000ffff338224 */ /* 0x000fe200078e0a33 */
[----:B------:R-:W-:Y:S01]  /*1ad0*/  ISETP.GE.AND P0, PT, R7, RZ, PT ;  /* 0x000000ff0700720c */ /* 0x000fe20003f06270 */
[----:B------:R-:W-:Y:S01]  /*1ae0*/  IMAD.HI.U32 R7, R3, R10, RZ ;  /* 0x0000000a03077227 */ /* 0x000fe200078e00ff */
[----:B------:R-:W-:Y:S02]  /*1af0*/  LOP3.LUT R9, R2, 0xd4, RZ, 0xfc, !PT ;  /* 0x000000d402097812 */ /* 0x000fe400078efcff */
[----:B------:R-:W-:Y:S01]  /*1b00*/  ISETP.GE.AND P2, PT, R14, RZ, PT ;  /* 0x000000ff0e00720c */ /* 0x000fe20003f46270 */
[----:B------:R-:W-:Y:S01]  /*1b10*/  IMAD.MOV R6, RZ, RZ, -R6 ;  /* 0x000000ffff067224 */ /* 0x000fe200078e0a06 */
[----:B------:R-:W-:Y:S01]  /*1b20*/  IABS R14, R9 ;  /* 0x00000009000e7213 */ /* 0x000fe20000000000 */
[----:B------:R-:W-:Y:S01]  /*1b30*/  @!P1 IMAD.IADD R117, R117, 0x1, -R5 ;  /* 0x0000000175759824 */ /* 0x000fe200078e0a05 */
[----:B------:R-:W-:Y:S01]  /*1b40*/  ISETP.GT.U32.AND P1, PT, R5, R115, PT ;  /* 0x000000730500720c */ /* 0x000fe20003f24070 */
[----:B------:R-:W-:-:S02]  /*1b50*/  IMAD.MOV R7, RZ, RZ, -R7 ;  /* 0x000000ffff077224 */ /* 0x000fc400078e0a07 */
[C---:B------:R-:W-:Y:S02]  /*1b60*/  IMAD R55, R5.reuse, R6, R8 ;  /* 0x0000000605377224 */ /* 0x040fe400078e0208 */
[----:B------:R-:W-:Y:S02]  /*1b70*/  IMAD R113, R5, R7, R10 ;  /* 0x0000000705717224 */ /* 0x000fe400078e020a */
[----:B------:R-:W-:Y:S01]  /*1b80*/  @!P3 IMAD.IADD R53, R53, 0x1, -R5 ;  /* 0x000000013535b824 */ /* 0x000fe200078e0a05 */
[C---:B------:R-:W-:Y:S01]  /*1b90*/  ISETP.GT.U32.AND P3, PT, R5.reuse, R55, PT ;  /* 0x000000370500720c */ /* 0x040fe20003f64070 */
[----:B------:R-:W-:Y:S01]  /*1ba0*/  @!P6 IMAD.MOV R117, RZ, RZ, -R117 ;  /* 0x000000ffff75e224 */ /* 0x000fe200078e0a75 */
[----:B------:R-:W-:Y:S01]  /*1bb0*/  ISETP.GT.U32.AND P6, PT, R5, R113, PT ;  /* 0x000000710500720c */ /* 0x000fe20003fc4070 */
[----:B------:R-:W-:Y:S01]  /*1bc0*/  @!P4 IMAD.MOV R49, RZ, RZ, -R49 ;  /* 0x000000ffff31c224 */ /* 0x000fe200078e0a31 */
[----:B------:R-:W-:Y:S01]  /*1bd0*/  ISETP.GE.AND P4, PT, R11, RZ, PT ;  /* 0x000000ff0b00720c */ /* 0x000fe20003f86270 */
[----:B------:R-:W-:Y:S01]  /*1be0*/  @!P1 IMAD.IADD R115, R115, 0x1, -R5 ;  /* 0x0000000173739824 */ /* 0x000fe200078e0a05 */
[----:B------:R-:W-:Y:S01]  /*1bf0*/  LOP3.LUT R11, R2, 0xd2, RZ, 0xfc, !PT ;  /* 0x000000d2020b7812 */ /* 0x000fe200078efcff */
[----:B------:R-:W-:-:S03]  /*1c00*/  IMAD.HI.U32 R6, R3, R14, RZ ;  /* 0x0000000e03067227 */ /* 0x000fc600078e00ff */
[----:B------:R-:W-:Y:S01]  /*1c10*/  ISETP.GT.U32.AND P1, PT, R5, R115, PT ;  /* 0x000000730500720c */ /* 0x000fe20003f24070 */
[----:B------:R-:W-:Y:S01]  /*1c20*/  IMAD.MOV R6, RZ, RZ, -R6 ;  /* 0x000000ffff067224 */ /* 0x000fe200078e0a06 */
[----:B------:R-:W-:Y:S01]  /*1c30*/  IABS R16, R11 ;  /* 0x0000000b00107213 */ /* 0x000fe20000000000 */
[--C-:B------:R-:W-:Y:S02]  /*1c40*/  @!P3 IMAD.IADD R55, R55, 0x1, -R5.reuse ;  /* 0x000000013737b824 */ /* 0x100fe400078e0a05 */
[----:B------:R-:W-:Y:S02]  /*1c50*/  @!P6 IMAD.IADD R113, R113, 0x1, -R5 ;  /* 0x000000017171e824 */ /* 0x000fe400078e0a05 */
[----:B------:R-:W-:Y:S01]  /*1c60*/  @!P4 IMAD.MOV R53, RZ, RZ, -R53 ;  /* 0x000000ffff35c224 */ /* 0x000fe200078e0a35 */
[----:B------:R-:W-:Y:S01]  /*1c70*/  ISETP.GT.U32.AND P3, PT, R5, R55, PT ;  /* 0x000000370500720c */ /* 0x000fe20003f64070 */
[----:B------:R-:W-:Y:S01]  /*1c80*/  IMAD.HI.U32 R7, R3, R16, RZ ;  /* 0x0000001003077227 */ /* 0x000fe200078e00ff */
[----:B------:R-:W-:-:S02]  /*1c90*/  ISETP.GE.AND P4, PT, R9, RZ, PT ;  /* 0x000000ff0900720c */ /* 0x000fc40003f86270 */
[----:B------:R-:W-:Y:S01]  /*1ca0*/  ISETP.GT.U32.AND P6, PT, R5, R113, PT ;  /* 0x000000710500720c */ /* 0x000fe20003fc4070 */
[----:B------:R-:W-:Y:S01]  /*1cb0*/  @!P1 IMAD.IADD R115, R115, 0x1, -R5 ;  /* 0x0000000173739824 */ /* 0x000fe200078e0a05 */
[C---:B------:R-:W-:Y:S01]  /*1cc0*/  LOP3.LUT R9, R2.reuse, 0xd0, RZ, 0xfc, !PT ;  /* 0x000000d002097812 */ /* 0x040fe200078efcff */
[----:B------:R-:W-:Y:S01]  /*1cd0*/  IMAD.MOV R7, RZ, RZ, -R7 ;  /* 0x000000ffff077224 */ /* 0x000fe200078e0a07 */
[----:B------:R-:W-:Y:S01]  /*1ce0*/  ISETP.GE.AND P1, PT, R11, RZ, PT ;  /* 0x000000ff0b00720c */ /* 0x000fe20003f26270 */
[C---:B------:R-:W-:Y:S01]  /*1cf0*/  IMAD R57, R5.reuse, R6, R14 ;  /* 0x0000000605397224 */ /* 0x040fe200078e020e */
[----:B------:R-:W-:Y:S01]  /*1d00*/  IABS R8, R9 ;  /* 0x0000000900087213 */ /* 0x000fe20000000000 */
[----:B------:R-:W-:Y:S01]  /*1d10*/  IMAD R111, R5, R7, R16 ;  /* 0x00000007056f7224 */ /* 0x000fe200078e0210 */
[----:B------:R-:W-:Y:S01]  /*1d20*/  LOP3.LUT R11, R2, 0xce, RZ, 0xfc, !PT ;  /* 0x000000ce020b7812 */ /* 0x000fe200078efcff */
[----:B------:R-:W-:Y:S01]  /*1d30*/  @!P3 IMAD.IADD R55, R55, 0x1, -R5 ;  /* 0x000000013737b824 */ /* 0x000fe200078e0a05 */
[----:B------:R-:W-:Y:S01]  /*1d40*/  ISETP.GT.U32.AND P3, PT, R5, R57, PT ;  /* 0x000000390500720c */ /* 0x000fe20003f64070 */
[----:B------:R-:W-:Y:S01]  /*1d50*/  IMAD.HI.U32 R6, R3, R8, RZ ;  /* 0x0000000803067227 */ /* 0x000fe200078e00ff */
[----:B------:R-:W-:-:S02]  /*1d60*/  IABS R10, R11 ;  /* 0x0000000b000a7213 */ /* 0x000fc40000000000 */
[----:B------:R-:W-:Y:S01]  /*1d70*/  IABS R14, R13 ;  /* 0x0000000d000e7213 */ /* 0x000fe20000000000 */
[----:B------:R-:W-:Y:S01]  /*1d80*/  @!P6 IMAD.IADD R113, R113, 0x1, -R5 ;  /* 0x000000017171e824 */ /* 0x000fe200078e0a05 */
[----:B------:R-:W-:Y:S01]  /*1d90*/  ISETP.GT.U32.AND P6, PT, R5, R111, PT ;  /* 0x0000006f0500720c */ /* 0x000fe20003fc4070 */
[----:B------:R-:W-:Y:S01]  /*1da0*/  IMAD.MOV R59, RZ, RZ, -R6 ;  /* 0x000000ffff3b7224 */ /* 0x000fe200078e0a06 */
[----:B------:R-:W-:Y:S01]  /*1db0*/  IABS R16, R15 ;  /* 0x0000000f00107213 */ /* 0x000fe20000000000 */
[----:B------:R-:W-:-:S04]  /*1dc0*/  IMAD.HI.U32 R6, R3, R10, RZ ;  /* 0x0000000a03067227 */ /* 0x000fc800078e00ff */
[----:B------:R-:W-:Y:S02]  /*1dd0*/  IMAD R59, R5, R59, R8 ;  /* 0x0000003b053b7224 */ /* 0x000fe400078e0208 */
[----:B------:R-:W-:Y:S02]  /*1de0*/  IMAD.MOV R109, RZ, RZ, -R6 ;  /* 0x000000ffff6d7224 */ /* 0x000fe400078e0a06 */
[--C-:B------:R-:W-:Y:S01]  /*1df0*/  @!P3 IMAD.IADD R57, R57, 0x1, -R5.reuse ;  /* 0x000000013939b824 */ /* 0x100fe200078e0a05 */
[C---:B------:R-:W-:Y:S01]  /*1e00*/  ISETP.GT.U32.AND P3, PT, R5.reuse, R59, PT ;  /* 0x0000003b0500720c */ /* 0x040fe20003f64070 */
[----:B------:R-:W-:Y:S02]  /*1e10*/  IMAD R109, R5, R109, R10 ;  /* 0x0000006d056d7224 */ /* 0x000fe400078e020a */
[----:B------:R-:W-:Y:S02]  /*1e20*/  @!P6 IMAD.IADD R111, R111, 0x1, -R5 ;  /* 0x000000016f6fe824 */ /* 0x000fe400078e0a05 */
[----:B------:R-:W-:Y:S01]  /*1e30*/  IMAD.HI.U32 R7, R3, R14, RZ ;  /* 0x0000000e03077227 */ /* 0x000fe200078e00ff */
[----:B------:R-:W-:-:S03]  /*1e40*/  ISETP.GT.U32.AND P6, PT, R5, R109, PT ;  /* 0x0000006d0500720c */ /* 0x000fc60003fc4070 */
[----:B------:R-:W-:Y:S02]  /*1e50*/  IMAD.MOV R7, RZ, RZ, -R7 ;  /* 0x000000ffff077224 */ /* 0x000fe400078e0a07 */
[----:B------:R-:W-:Y:S02]  /*1e60*/  @!P0 IMAD.MOV R113, RZ, RZ, -R113 ;  /* 0x000000ffff718224 */ /* 0x000fe400078e0a71 */
[----:B------:R-:W-:Y:S01]  /*1e70*/  IMAD R61, R5, R7, R14 ;  /* 0x00000007053d7224 */ /* 0x000fe200078e020e */
[----:B------:R-:W-:Y:S01]  /*1e80*/  LOP3.LUT R14, R2, 0xc6, RZ, 0xfc, !PT ;  /* 0x000000c6020e7812 */ /* 0x000fe200078efcff */
[----:B------:R-:W-:Y:S01]  /*1e90*/  @!P3 IMAD.IADD R59, R59, 0x1, -R5 ;  /* 0x000000013b3bb824 */ /* 0x000fe200078e0a05 */
[----:B------:R-:W-:Y:S01]  /*1ea0*/  ISETP.GT.U32.AND P3, PT, R5, R57, PT ;  /* 0x000000390500720c */ /* 0x000fe20003f64070 */
[----:B------:R-:W-:Y:S01]  /*1eb0*/  IMAD.HI.U32 R8, R3, R16, RZ ;  /* 0x0000001003087227 */ /* 0x000fe200078e00ff */
[----:B------:R-:W-:-:S03]  /*1ec0*/  ISETP.GT.U32.AND P0, PT, R5, R61, PT ;  /* 0x0000003d0500720c */ /* 0x000fc60003f04070 */
[----:B------:R-:W-:Y:S01]  /*1ed0*/  @!P6 IMAD.IADD R109, R109, 0x1, -R5 ;  /* 0x000000016d6de824 */ /* 0x000fe200078e0a05 */
[----:B------:R-:W-:Y:S01]  /*1ee0*/  ISETP.GT.U32.AND P6, PT, R5, R59, PT ;  /* 0x0000003b0500720c */ /* 0x000fe20003fc4070 */
[----:B------:R-:W-:-:S04]  /*1ef0*/  IMAD.HI.U32 R6, R3, R18, RZ ;  /* 0x0000001203067227 */ /* 0x000fc800078e00ff */
[----:B------:R-:W-:Y:S02]  /*1f00*/  IMAD.MOV R8, RZ, RZ, -R8 ;  /* 0x000000ffff087224 */ /* 0x000fe400078e0a08 */
[----:B------:R-:W-:Y:S02]  /*1f10*/  IMAD.MOV R6, RZ, RZ, -R6 ;  /* 0x000000ffff067224 */ /* 0x000fe400078e0a06 */
[----:B------:R-:W-:Y:S01]  /*1f20*/  @!P2 IMAD.MOV R115, RZ, RZ, -R115 ;  /* 0x000000ffff73a224 */ /* 0x000fe200078e0a73 */
[C---:B------:R-:W-:Y:S01]  /*1f30*/  ISETP.GT.U32.AND P2, PT, R5.reuse, R111, PT ;  /* 0x0000006f0500720c */ /* 0x040fe20003f44070 */
[----:B------:R-:W-:Y:S01]  /*1f40*/  @!P5 IMAD.MOV R55, RZ, RZ, -R55 ;  /* 0x000000ffff37d224 */ /* 0x000fe200078e0a37 */
[C---:B------:R-:W-:Y:S01]  /*1f50*/  ISETP.GT.U32.AND P5, PT, R5.reuse, R109, PT ;  /* 0x0000006d0500720c */ /* 0x040fe20003fa4070 */
[C---:B------:R-:W-:Y:S01]  /*1f60*/  IMAD R107, R5.reuse, R8, R16 ;  /* 0x00000008056b7224 */ /* 0x040fe200078e0210 */
[----:B------:R-:W-:Y:S01]  /*1f70*/  LOP3.LUT R16, R2, 0xc4, RZ, 0xfc, !PT ;  /* 0x000000c402107812 */ /* 0x000fe200078efcff */
[----:B------:R-:W-:Y:S01]  /*1f80*/  IMAD R63, R5, R6, R18 ;  /* 0x00000006053f7224 */ /* 0x000fe200078e0212 */
[----:B------:R-:W-:Y:S01]  /*1f90*/  IABS R8, R14 ;  /* 0x0000000e00087213 */ /* 0x000fe20000000000 */
[--C-:B------:R-:W-:Y:S01]  /*1fa0*/  @!P3 IMAD.IADD R57, R57, 0x1, -R5.reuse ;  /* 0x000000013939b824 */ /* 0x100fe200078e0a05 */
[----:B------:R-:W-:Y:S01]  /*1fb0*/  IABS R10, R16 ;  /* 0x00000010000a7213 */ /* 0x000fe20000000000 */
[--C-:B------:R-:W-:Y:S01]  /*1fc0*/  @!P0 IMAD.IADD R61, R61, 0x1, -R5.reuse ;  /* 0x000000013d3d8824 */ /* 0x100fe200078e0a05 */
[----:B------:R-:W-:Y:S01]  /*1fd0*/  ISETP.GT.U32.AND P3, PT, R5, R107, PT ;  /* 0x0000006b0500720c */ /* 0x000fe20003f64070 */
[----:B------:R-:W-:Y:S01]  /*1fe0*/  @!P6 IMAD.IADD R59, R59, 0x1, -R5 ;  /* 0x000000013b3be824 */ /* 0x000fe200078e0a05 */
[C---:B------:R-:W-:Y:S01]  /*1ff0*/  ISETP.GT.U32.AND P6, PT, R5.reuse, R63, PT ;  /* 0x0000003f0500720c */ /* 0x040fe20003fc4070 */
[----:B------:R-:W-:Y:S01]  /*2000*/  @!P4 IMAD.MOV R57, RZ, RZ, -R57 ;  /* 0x000000ffff39c224 */ /* 0x000fe200078e0a39 */
[----:B------:R-:W-:Y:S01]  /*2010*/  ISETP.GT.U32.AND P4, PT, R5, R61, PT ;  /* 0x0000003d0500720c */ /* 0x000fe20003f84070 */
[----:B------:R-:W-:Y:S01]  /*2020*/  IMAD.HI.U32 R7, R3, R10, RZ ;  /* 0x0000000a03077227 */ /* 0x000fe200078e00ff */
[----:B------:R-:W-:-:S02]  /*2030*/  ISETP.GE.AND P0, PT, R13, RZ, PT ;  /* 0x000000ff0d00720c */ /* 0x000fc40003f06270 */
[C---:B------:R-:W-:Y:S01]  /*2040*/  LOP3.LUT R13, R2.reuse, 0xb2, RZ, 0xfc, !PT ;  /* 0x000000b2020d7812 */ /* 0x040fe200078efcff */
[--C-:B------:R-:W-:Y:S01]  /*2050*/  @!P2 IMAD.IADD R111, R111, 0x1, -R5.reuse ;  /* 0x000000016f6fa824 */ /* 0x100fe200078e0a05 */
[----:B------:R-:W-:Y:S01]  /*2060*/  ISETP.GE.AND P2, PT, R9, RZ, PT ;  /* 0x000000ff0900720c */ /* 0x000fe20003f46270 */
[----:B------:R-:W-:Y:S01]  /*2070*/  @!P5 IMAD.IADD R109, R109, 0x1, -R5 ;  /* 0x000000016d6dd824 */ /* 0x000fe200078e0a05 */
[----:B------:R-:W-:Y:S01]  /*2080*/  ISETP.GE.AND P5, PT, R11, RZ, PT ;  /* 0x000000ff0b00720c */ /* 0x000fe20003fa6270 */
[----:B------:R-:W-:Y:S01]  /*2090*/  IMAD.HI.U32 R6, R3, R8, RZ ;  /* 0x0000000803067227 */ /* 0x000fe200078e00ff */
[C---:B------:R-:W-:Y:S02]  /*20a0*/  LOP3.LUT R9, R2.reuse, 0xc0, RZ, 0xfc, !PT ;  /* 0x000000c002097812 */ /* 0x040fe400078efcff */
[----:B------:R-:W-:Y:S01]  /*20b0*/  LOP3.LUT R11, R2, 0xb4, RZ, 0xfc, !PT ;  /* 0x000000b4020b7812 */ /* 0x000fe200078efcff */
[----:B------:R-:W-:Y:S01]  /*20c0*/  IMAD.MOV R7, RZ, RZ, -R7 ;  /* 0x000000ffff077224 */ /* 0x000fe200078e0a07 */
[----:B------:R-:W-:Y:S01]  /*20d0*/  IABS R18, R19 ;  /* 0x0000001300127213 */ /* 0x000fe20000000000 */
[----:B------:R-:W-:-:S02]  /*20e0*/  IMAD.MOV R6, RZ, RZ, -R6 ;  /* 0x000000ffff067224 */ /* 0x000fc400078e0a06 */
[--C-:B------:R-:W-:Y:S01]  /*20f0*/  @!P3 IMAD.IADD R107, R107, 0x1, -R5.reuse ;  /* 0x000000016b6bb824 */ /* 0x100fe200078e0a05 */
[----:B------:R-:W-:Y:S01]  /*2100*/  ISETP.GE.AND P3, PT, R15, RZ, PT ;  /* 0x000000ff0f00720c */ /* 0x000fe20003f66270 */
[----:B------:R-:W-:Y:S01]  /*2110*/  IMAD R65, R5, R7, R10 ;  /* 0x0000000705417224 */ /* 0x000fe200078e020a */
[----:B------:R-:W-:Y:S01]  /*2120*/  LOP3.LUT R7, R2, 0xc2, RZ, 0xfc, !PT ;  /* 0x000000c202077812 */ /* 0x000fe200078efcff */
[----:B------:R-:W-:Y:S01]  /*2130*/  @!P6 IMAD.IADD R63, R63, 0x1, -R5 ;  /* 0x000000013f3fe824 */ /* 0x000fe200078e0a05 */
[----:B------:R-:W-:Y:S01]  /*2140*/  IABS R10, R9 ;  /* 0x00000009000a7213 */ /* 0x000fe20000000000 */
[C---:B------:R-:W-:Y:S01]  /*2150*/  IMAD R105, R5.reuse, R6, R8 ;  /* 0x0000000605697224 */ /* 0x040fe200078e0208 */
[----:B------:R-:W-:Y:S01]  /*2160*/  IABS R8, R7 ;  /* 0x0000000700087213 */ /* 0x000fe20000000000 */
[----:B------:R-:W-:Y:S01]  /*2170*/  @!P1 IMAD.MOV R111, RZ, RZ, -R111 ;  /* 0x000000ffff6f9224 */ /* 0x000fe200078e0a6f */
[----:B------:R-:W-:Y:S01]  /*2180*/  ISETP.GT.U32.AND P1, PT, R5, R107, PT ;  /* 0x0000006b0500720c */ /* 0x000fe20003f24070 */
[----:B------:R-:W-:Y:S01]  /*2190*/  @!P4 IMAD.IADD R61, R61, 0x1, -R5 ;  /* 0x000000013d3dc824 */ /* 0x000fe200078e0a05 */
[C---:B------:R-:W-:Y:S01]  /*21a0*/  ISETP.GT.U32.AND P4, PT, R5.reuse, R65, PT ;  /* 0x000000410500720c */ /* 0x040fe20003f84070 */
[----:B------:R-:W-:Y:S01]  /*21b0*/  @!P2 IMAD.MOV R59, RZ, RZ, -R59 ;  /* 0x000000ffff3ba224 */ /* 0x000fe200078e0a3b */
[C---:B------:R-:W-:Y:S01]  /*21c0*/  ISETP.GT.U32.AND P6, PT, R5.reuse, R63, PT ;  /* 0x0000003f0500720c */ /* 0x040fe20003fc4070 */
[----:B------:R-:W-:Y:S01]  /*21d0*/  @!P5 IMAD.MOV R109, RZ, RZ, -R109 ;  /* 0x000000ffff6dd224 */ /* 0x000fe200078e0a6d */
[----:B------:R-:W-:Y:S01]  /*21e0*/  ISETP.GT.U32.AND P2, PT, R5, R105, PT ;  /* 0x000000690500720c */ /* 0x000fe20003f44070 */
[----:B------:R-:W-:Y:S01]  /*21f0*/  IMAD.HI.U32 R6, R3, R8, RZ ;  /* 0x0000000803067227 */ /* 0x000fe200078e00ff */
[----:B------:R-:W-:-:S02]  /*2200*/  ISETP.GE.AND P5, PT, R17, RZ, PT ;  /* 0x000000ff1100720c */ /* 0x000fc40003fa6270 */
[C---:B------:R-:W-:Y:S01]  /*2210*/  LOP3.LUT R17, R2.reuse, 0x8e, RZ, 0xfc, !PT ;  /* 0x0000008e02117812 */ /* 0x040fe200078efcff */
[----:B------:R-:W-:Y:S01]  /*2220*/  IMAD.MOV R6, RZ, RZ, -R6 ;  /* 0x000000ffff067224 */ /* 0x000fe200078e0a06 */
[----:B------:R-:W-:Y:S01]  /*2230*/  LOP3.LUT R15, R2, 0x90, RZ, 0xfc, !PT ;  /* 0x00000090020f7812 */ /* 0x000fe200078efcff */
[--C-:B------:R-:W-:Y:S01]  /*2240*/  @!P1 IMAD.IADD R107, R107, 0x1, -R5.reuse ;  /* 0x000000016b6b9824 */ /* 0x100fe200078e0a05 */
[----:B------:R-:W-:Y:S01]  /*2250*/  ISETP.GE.AND P1, PT, R14, RZ, PT ;  /* 0x000000ff0e00720c */ /* 0x000fe20003f26270 */
[--C-:B------:R-:W-:Y:S01]  /*2260*/  @!P4 IMAD.IADD R65, R65, 0x1, -R5.reuse ;  /* 0x000000014141c824 */ /* 0x100fe200078e0a05 */
[----:B------:R-:W-:Y:S01]  /*2270*/  ISETP.GE.AND P4, PT, R9, RZ, PT ;  /* 0x000000ff0900720c */ /* 0x000fe20003f86270 */
[--C-:B------:R-:W-:Y:S01]  /*2280*/  @!P6 IMAD.IADD R63, R63, 0x1, -R5.reuse ;  /* 0x000000013f3fe824 */ /* 0x100fe200078e0a05 */
[C---:B------:R-:W-:Y:S01]  /*2290*/  LOP3.LUT R9, R2.reuse, 0xba, RZ, 0xfc, !PT ;  /* 0x000000ba02097812 */ /* 0x040fe200078efcff */
[----:B------:R-:W-:Y:S01]  /*22a0*/  IMAD R103, R5, R6, R8 ;  /* 0x0000000605677224 */ /* 0x000fe200078e0208 */
[----:B------:R-:W-:Y:S01]  /*22b0*/  LOP3.LUT R6, R2, 0xbe, RZ, 0xfc, !PT ;  /* 0x000000be02067812 */ /* 0x000fe200078efcff */
[----:B------:R-:W-:Y:S01]  /*22c0*/  @!P2 IMAD.IADD R105, R105, 0x1, -R5 ;  /* 0x000000016969a824 */ /* 0x000fe200078e0a05 */
[----:B------:R-:W-:Y:S01]  /*22d0*/  ISETP.GE.AND P2, PT, R7, RZ, PT ;  /* 0x000000ff0700720c */ /* 0x000fe20003f46270 */
[----:B------:R-:W-:Y:S01]  /*22e0*/  @!P3 IMAD.MOV R107, RZ, RZ, -R107 ;  /* 0x000000ffff6bb224 */ /* 0x000fe200078e0a6b */
[C---:B------:R-:W-:Y:S01]  /*22f0*/  ISETP.GT.U32.AND P3, PT, R5.reuse, R65, PT ;  /* 0x000000410500720c */ /* 0x040fe20003f64070 */
[----:B------:R-:W-:Y:S01]  /*2300*/  @!P5 IMAD.MOV R63, RZ, RZ, -R63 ;  /* 0x000000ffff3fd224 */ /* 0x000fe200078e0a3f */
[----:B------:R-:W-:Y:S01]  /*2310*/  ISETP.GT.U32.AND P5, PT, R5, R103, PT ;  /* 0x000000670500720c */ /* 0x000fe20003fa4070 */
[----:B------:R-:W-:Y:S01]  /*2320*/  IMAD.HI.U32 R7, R3, R10, RZ ;  /* 0x0000000a03077227 */ /* 0x000fe200078e00ff */
[----:B------:R-:W-:-:S02]  /*2330*/  ISETP.GE.AND P6, PT, R16, RZ, PT ;  /* 0x000000ff1000720c */ /* 0x000fc40003fc6270 */
[----:B------:R-:W-:Y:S01]  /*2340*/  IABS R16, R9 ;  /* 0x0000000900107213 */ /* 0x000fe20000000000 */
[----:B------:R-:W-:Y:S02]  /*2350*/  IMAD.MOV R7, RZ, RZ, -R7 ;  /* 0x000000ffff077224 */ /* 0x000fe400078e0a07 */
[----:B------:R-:W-:Y:S01]  /*2360*/  @!P0 IMAD.MOV R61, RZ, RZ, -R61 ;  /* 0x000000ffff3d8224 */ /* 0x000fe200078e0a3d */
[C---:B------:R-:W-:Y:S01]  /*2370*/  ISETP.GT.U32.AND P0, PT, R5.reuse, R105, PT ;  /* 0x000000690500720c */ /* 0x040fe20003f04070 */
[----:B------:R-:W-:Y:S01]  /*2380*/  IMAD R67, R5, R7, R10 ;  /* 0x0000000705437224 */ /* 0x000fe200078e020a */
[----:B------:R-:W-:Y:S01]  /*2390*/  IABS R10, R6 ;  /* 0x00000006000a7213 */ /* 0x000fe20000000000 */
[--C-:B------:R-:W-:Y:S01]  /*23a0*/  @!P3 IMAD.IADD R65, R65, 0x1, -R5.reuse ;  /* 0x000000014141b824 */ /* 0x100fe200078e0a05 */
[----:B------:R-:W-:Y:S01]  /*23b0*/  LOP3.LUT R7, R2, 0xbc, RZ, 0xfc, !PT ;  /* 0x000000bc02077812 */ /* 0x000fe200078efcff */
[----:B------:R-:W-:Y:S01]  /*23c0*/  @!P5 IMAD.IADD R103, R103, 0x1, -R5 ;  /* 0x000000016767d824 */ /* 0x000fe200078e0a05 */
[----:B------:R-:W-:Y:S01]  /*23d0*/  ISETP.GT.U32.AND P3, PT, R5, R67, PT ;  /* 0x000000430500720c */ /* 0x000fe20003f64070 */
[----:B------:R-:W-:Y:S01]  /*23e0*/  IMAD.HI.U32 R8, R3, R16, RZ ;  /* 0x0000001003087227 */ /* 0x000fe200078e00ff */
[----:B------:R-:W-:-:S02]  /*23f0*/  IABS R14, R7 ;  /* 0x00000007000e7213 */ /* 0x000fc40000000000 */
[----:B------:R-:W-:Y:S01]  /*2400*/  ISETP.GT.U32.AND P5, PT, R5, R103, PT ;  /* 0x000000670500720c */ /* 0x000fe20003fa4070 */
[----:B------:R-:W-:Y:S02]  /*2410*/  IMAD.MOV R8, RZ, RZ, -R8 ;  /* 0x000000ffff087224 */ /* 0x000fe400078e0a08 */
[----:B------:R-:W-:Y:S01]  /*2420*/  @!P0 IMAD.IADD R105, R105, 0x1, -R5 ;  /* 0x0000000169698824 */ /* 0x000fe200078e0a05 */
[----:B------:R-:W-:Y:S01]  /*2430*/  ISETP.GE.AND P0, PT, R6, RZ, PT ;  /* 0x000000ff0600720c */ /* 0x000fe20003f06270 */
[----:B------:R-:W-:-:S04]  /*2440*/  IMAD.HI.U32 R6, R3, R10, RZ ;  /* 0x0000000a03067227 */ /* 0x000fc800078e00ff */
[----:B------:R-:W-:Y:S02]  /*2450*/  @!P3 IMAD.IADD R67, R67, 0x1, -R5 ;  /* 0x000000014343b824 */ /* 0x000fe400078e0a05 */
[----:B------:R-:W-:Y:S02]  /*2460*/  IMAD.MOV R6, RZ, RZ, -R6 ;  /* 0x000000ffff067224 */ /* 0x000fe400078e0a06 */
[----:B------:R-:W-:Y:S01]  /*2470*/  @!P1 IMAD.MOV R105, RZ, RZ, -R105 ;  /* 0x000000ffff699224 */ /* 0x000fe200078e0a69 */
[----:B------:R-:W-:Y:S01]  /*2480*/  ISETP.GE.AND P1, PT, R7, RZ, PT ;  /* 0x000000ff0700720c */ /* 0x000fe20003f26270 */
[C---:B------:R-:W-:Y:S01]  /*2490*/  IMAD R101, R5.reuse, R6, R10 ;  /* 0x0000000605657224 */ /* 0x040fe200078e020a */
[----:B------:R-:W-:Y:S01]  /*24a0*/  ISETP.GT.U32.AND P3, PT, R5, R67, PT ;  /* 0x000000430500720c */ /* 0x000fe20003f64070 */
[----:B------:R-:W-:Y:S02]  /*24b0*/  @!P5 IMAD.IADD R103, R103, 0x1, -R5 ;  /* 0x000000016767d824 */ /* 0x000fe400078e0a05 */
[C---:B------:R-:W-:Y:S01]  /*24c0*/  IMAD R99, R5.reuse, R8, R16 ;  /* 0x0000000805637224 */ /* 0x040fe200078e0210 */
[----:B------:R-:W-:Y:S01]  /*24d0*/  ISETP.GT.U32.AND P5, PT, R5, R101, PT ;  /* 0x000000650500720c */ /* 0x000fe20003fa4070 */
[----:B------:R-:W-:Y:S01]  /*24e0*/  IMAD.HI.U32 R7, R3, R14, RZ ;  /* 0x0000000e03077227 */ /* 0x000fe200078e00ff */
[----:B------:R-:W-:-:S03]  /*24f0*/  IABS R16, R13 ;  /* 0x0000000d00107213 */ /* 0x000fc60000000000 */
[----:B------:R-:W-:Y:S01]  /*2500*/  @!P2 IMAD.MOV R103, RZ, RZ, -R103 ;  /* 0x000000ffff67a224 */ /* 0x000fe200078e0a67 */
[----:B------:R-:W-:Y:S01]  /*2510*/  ISETP.GT.U32.AND P2, PT, R5, R99, PT ;  /* 0x000000630500720c */ /* 0x000fe20003f44070 */
[----:B------:R-:W-:Y:S02]  /*2520*/  IMAD.MOV R7, RZ, RZ, -R7 ;  /* 0x000000ffff077224 */ /* 0x000fe400078e0a07 */
[----:B------:R-:W-:Y:S02]  /*2530*/  @!P3 IMAD.IADD R67, R67, 0x1, -R5 ;  /* 0x000000014343b824 */ /* 0x000fe400078e0a05 */
[----:B------:R-:W-:Y:S01]  /*2540*/  IMAD R69, R5, R7, R14 ;  /* 0x0000000705457224 */ /* 0x000fe200078e020e */
[C---:B------:R-:W-:Y:S01]  /*2550*/  LOP3.LUT R7, R2.reuse, 0xb8, RZ, 0xfc, !PT ;  /* 0x000000b802077812 */ /* 0x040fe200078efcff */
[----:B------:R-:W-:Y:S01]  /*2560*/  @!P6 IMAD.MOV R65, RZ, RZ, -R65 ;  /* 0x000000ffff41e224 */ /* 0x000fe200078e0a41 */
[----:B------:R-:W-:Y:S01]  /*2570*/  ISETP.GE.AND P6, PT, R9, RZ, PT ;  /* 0x000000ff0900720c */ /* 0x000fe20003fc6270 */
[----:B------:R-:W-:Y:S01]  /*2580*/  @!P5 IMAD.IADD R101, R101, 0x1, -R5 ;  /* 0x000000016565d824 */ /* 0x000fe200078e0a05 */
[----:B------:R-:W-:Y:S01]  /*2590*/  IABS R8, R7 ;  /* 0x0000000700087213 */ /* 0x000fe20000000000 */
[----:B------:R-:W-:Y:S01]  /*25a0*/  @!P4 IMAD.MOV R67, RZ, RZ, -R67 ;  /* 0x000000ffff43c224 */ /* 0x000fe200078e0a43 */
[----:B------:R-:W-:Y:S01]  /*25b0*/  ISETP.GT.U32.AND P3, PT, R5, R69, PT ;  /* 0x000000450500720c */ /* 0x000fe20003f64070 */
[----:B------:R-:W-:Y:S01]  /*25c0*/  @!P2 IMAD.IADD R99, R99, 0x1, -R5 ;  /* 0x000000016363a824 */ /* 0x000fe200078e0a05 */
[----:B------:R-:W-:Y:S01]  /*25d0*/  LOP3.LUT R9, R2, 0xb6, RZ, 0xfc, !PT ;  /* 0x000000b602097812 */ /* 0x000fe200078efcff */
[----:B------:R-:W-:Y:S01]  /*25e0*/  IMAD.HI.U32 R6, R3, R8, RZ ;  /* 0x0000000803067227 */ /* 0x000fe200078e00ff */
[----:B------:R-:W-:-:S02]  /*25f0*/  IABS R14, R11 ;  /* 0x0000000b000e7213 */ /* 0x000fc40000000000 */
[----:B------:R-:W-:Y:S01]  /*2600*/  IABS R10, R9 ;  /* 0x00000009000a7213 */ /* 0x000fe20000000000 */
[----:B------:R-:W-:Y:S01]  /*2610*/  IMAD.MOV R6, RZ, RZ, -R6 ;  /* 0x000000ffff067224 */ /* 0x000fe200078e0a06 */
[----:B------:R-:W-:Y:S02]  /*2620*/  ISETP.GT.U32.AND P5, PT, R5, R101, PT ;  /* 0x000000650500720c */ /* 0x000fe40003fa4070 */
[----:B------:R-:W-:Y:S01]  /*2630*/  ISETP.GE.AND P4, PT, R7, RZ, PT ;  /* 0x000000ff0700720c */ /* 0x000fe20003f86270 */
[----:B------:R-:W-:Y:S01]  /*2640*/  IMAD.HI.U32 R7, R3, R14, RZ ;  /* 0x0000000e03077227 */ /* 0x000fe200078e00ff */
[----:B------:R-:W-:-:S03]  /*2650*/  ISETP.GT.U32.AND P2, PT, R5, R99, PT ;  /* 0x000000630500720c */ /* 0x000fc60003f44070 */
[----:B------:R-:W-:Y:S02]  /*2660*/  @!P3 IMAD.IADD R69, R69, 0x1, -R5 ;  /* 0x000000014545b824 */ /* 0x000fe400078e0a05 */
[----:B------:R-:W-:Y:S02]  /*2670*/  IMAD R71, R5, R6, R8 ;  /* 0x0000000605477224 */ /* 0x000fe400078e0208 */
[----:B------:R-:W-:Y:S01]  /*2680*/  IMAD.HI.U32 R6, R3, R10, RZ ;  /* 0x0000000a03067227 */ /* 0x000fe200078e00ff */
[----:B------:R-:W-:-:S03]  /*2690*/  ISETP.GT.U32.AND P3, PT, R5, R69, PT ;  /* 0x000000450500720c */ /* 0x000fc60003f64070 */
[----:B------:R-:W-:-:S04]  /*26a0*/  IMAD.HI.U32 R8, R3, R16, RZ ;  /* 0x0000001003087227 */ /* 0x000fc800078e00ff */
[----:B------:R-:W-:Y:S02]  /*26b0*/  IMAD.MOV R7, RZ, RZ, -R7 ;  /* 0x000000ffff077224 */ /* 0x000fe400078e0a07 */
[----:B------:R-:W-:Y:S02]  /*26c0*/  IMAD.MOV R6, RZ, RZ, -R6 ;  /* 0x000000ffff067224 */ /* 0x000fe400078e0a06 */
[----:B------:R-:W-:Y:S02]  /*26d0*/  IMAD.MOV R8, RZ, RZ, -R8 ;  /* 0x000000ffff087224 */ /* 0x000fe400078e0a08 */
[----:B------:R-:W-:Y:S01]  /*26e0*/  IMAD R73, R5, R7, R14 ;  /* 0x0000000705497224 */ /* 0x000fe200078e020e */
[----:B------:R-:W-:Y:S01]  /*26f0*/  LOP3.LUT R7, R2, 0xb0, RZ, 0xfc, !PT ;  /* 0x000000b002077812 */ /* 0x000fe200078efcff */
[----:B------:R-:W-:Y:S01]  /*2700*/  @!P5 IMAD.IADD R101, R101, 0x1, -R5 ;  /* 0x000000016565d824 */ /* 0x000fe200078e0a05 */
[C---:B------:R-:W-:Y:S01]  /*2710*/  ISETP.GT.U32.AND P5, PT, R5.reuse, R71, PT ;  /* 0x000000470500720c */ /* 0x040fe20003fa4070 */
[----:B------:R-:W-:-:S02]  /*2720*/  IMAD R97, R5, R6, R10 ;  /* 0x0000000605617224 */ /* 0x000fc400078e020a */
[----:B------:R-:W-:Y:S01]  /*2730*/  IMAD R95, R5, R8, R16 ;  /* 0x00000008055f7224 */ /* 0x000fe200078e0210 */
[----:B------:R-:W-:Y:S01]  /*2740*/  IABS R8, R7 ;  /* 0x0000000700087213 */ /* 0x000fe20000000000 */
[----:B------:R-:W-:Y:S01]  /*2750*/  @!P2 IMAD.IADD R99, R99, 0x1, -R5 ;  /* 0x000000016363a824 */ /* 0x000fe200078e0a05 */
[C---:B------:R-:W-:Y:S01]  /*2760*/  ISETP.GT.U32.AND P2, PT, R5.reuse, R73, PT ;  /* 0x000000490500720c */ /* 0x040fe20003f44070 */
[----:B------:R-:W-:Y:S01]  /*2770*/  @!P0 IMAD.MOV R101, RZ, RZ, -R101 ;  /* 0x000000ffff658224 */ /* 0x000fe200078e0a65 */
[C---:B------:R-:W-:Y:S01]  /*2780*/  ISETP.GT.U32.AND P0, PT, R5.reuse, R97, PT ;  /* 0x000000610500720c */ /* 0x040fe20003f04070 */
[----:B------:R-:W-:Y:S01]  /*2790*/  @!P6 IMAD.MOV R99, RZ, RZ, -R99 ;  /* 0x000000ffff63e224 */ /* 0x000fe200078e0a63 */
[----:B------:R-:W-:Y:S01]  /*27a0*/  ISETP.GT.U32.AND P6, PT, R5, R95, PT ;  /* 0x0000005f0500720c */ /* 0x000fe20003fc4070 */
[----:B------:R-:W-:Y:S01]  /*27b0*/  @!P3 IMAD.IADD R69, R69, 0x1, -R5 ;  /* 0x000000014545b824 */ /* 0x000fe200078e0a05 */
[----:B------:R-:W-:Y:S01]  /*27c0*/  ISETP.GE.AND P3, PT, R9, RZ, PT ;  /* 0x000000ff0900720c */ /* 0x000fe20003f66270 */
[----:B------:R-:W-:Y:S01]  /*27d0*/  IMAD.HI.U32 R6, R3, R8, RZ ;  /* 0x0000000803067227 */ /* 0x000fe200078e00ff */
[----:B------:R-:W-:-:S03]  /*27e0*/  LOP3.LUT R9, R2, 0xae, RZ, 0xfc, !PT ;  /* 0x000000ae02097812 */ /* 0x000fc600078efcff */
[----:B------:R-:W-:Y:S01]  /*27f0*/  IMAD.MOV R6, RZ, RZ, -R6 ;  /* 0x000000ffff067224 */ /* 0x000fe200078e0a06 */
[----:B------:R-:W-:Y:S01]  /*2800*/  IABS R10, R9 ;  /* 0x00000009000a7213 */ /* 0x000fe20000000000 */
[--C-:B------:R-:W-:Y:S02]  /*2810*/  @!P2 IMAD.IADD R73, R73, 0x1, -R5.reuse ;  /* 0x000000014949a824 */ /* 0x100fe400078e0a05 */
[--C-:B------:R-:W-:Y:S01]  /*2820*/  @!P0 IMAD.IADD R97, R97, 0x1, -R5.reuse ;  /* 0x0000000161618824 */ /* 0x100fe200078e0a05 */
[----:B------:R-:W-:Y:S01]  /*2830*/  ISETP.GE.AND P0, PT, R7, RZ, PT ;  /* 0x000000ff0700720c */ /* 0x000fe20003f06270 */
[--C-:B------:R-:W-:Y:S01]  /*2840*/  @!P6 IMAD.IADD R95, R95, 0x1, -R5.reuse ;  /* 0x000000015f5fe824 */ /* 0x100fe200078e0a05 */
[C---:B------:R-:W-:Y:S01]  /*2850*/  ISETP.GT.U32.AND P6, PT, R5.reuse, R73, PT ;  /* 0x000000490500720c */ /* 0x040fe20003fc4070 */
[C---:B------:R-:W-:Y:S01]  /*2860*/  IMAD R75, R5.reuse, R6, R8 ;  /* 0x00000006054b7224 */ /* 0x040fe200078e0208 */
[----:B------:R-:W-:Y:S01]  /*2870*/  ISETP.GT.U32.AND P2, PT, R5, R97, PT ;  /* 0x000000610500720c */ /* 0x000fe20003f44070 */
[----:B------:R-:W-:Y:S01]  /*2880*/  @!P5 IMAD.IADD R71, R71, 0x1, -R5 ;  /* 0x000000014747d824 */ /* 0x000fe200078e0a05 */
[----:B------:R-:W-:Y:S01]  /*2890*/  LOP3.LUT R8, R2, 0xac, RZ, 0xfc, !PT ;  /* 0x000000ac02087812 */ /* 0x000fe200078efcff */
[----:B------:R-:W-:-:S03]  /*28a0*/  IMAD.HI.U32 R6, R3, R10, RZ ;  /* 0x0000000a03067227 */ /* 0x000fc600078e00ff */
[----:B------:R-:W-:Y:S01]  /*28b0*/  ISETP.GT.U32.AND P5, PT, R5, R71, PT ;  /* 0x000000470500720c */ /* 0x000fe20003fa4070 */
[----:B------:R-:W-:Y:S01]  /*28c0*/  IMAD.MOV R6, RZ, RZ, -R6 ;  /* 0x000000ffff067224 */ /* 0x000fe200078e0a06 */
[----:B------:R-:W-:Y:S01]  /*28d0*/  IABS R7, R8 ;  /* 0x0000000800077213 */ /* 0x000fe20000000000 */
[----:B------:R-:W-:Y:S01]  /*28e0*/  @!P1 IMAD.MOV R69, RZ, RZ, -R69 ;  /* 0x000000ffff459224 */ /* 0x000fe200078e0a45 */
[----:B------:R-:W-:Y:S01]  /*28f0*/  ISETP.GE.AND P1, PT, R11, RZ, PT ;  /* 0x000000ff0b00720c */ /* 0x000fe20003f26270 */
[----:B------:R-:W-:Y:S01]  /*2900*/  IMAD R93, R5, R6, R10 ;  /* 0x00000006055d7224 */ /* 0x000fe200078e020a */
[C---:B------:R-:W-:Y:S01]  /*2910*/  LOP3.LUT R11, R2.reuse, 0xaa, RZ, 0xfc, !PT ;  /* 0x000000aa020b7812 */ /* 0x040fe200078efcff */
[--C-:B------:R-:W-:Y:S02]  /*2920*/  @!P6 IMAD.IADD R73, R73, 0x1, -R5.reuse ;  /* 0x000000014949e824 */ /* 0x100fe400078e0a05 */
[----:B------:R-:W-:Y:S01]  /*2930*/  @!P2 IMAD.IADD R97, R97, 0x1, -R5 ;  /* 0x000000016161a824 */ /* 0x000fe200078e0a05 */
[C---:B------:R-:W-:Y:S01]  /*2940*/  ISETP.GT.U32.AND P6, PT, R5.reuse, R93, PT ;  /* 0x0000005d0500720c */ /* 0x040fe20003fc4070 */
[----:B------:R-:W-:Y:S01]  /*2950*/  IMAD.MOV.U32 R10, RZ, RZ, R7 ;  /* 0x000000ffff0a7224 */ /* 0x000fe200078e0007 */
[----:B------:R-:W-:Y:S01]  /*2960*/  ISETP.GT.U32.AND P2, PT, R5, R75, PT ;  /* 0x0000004b0500720c */ /* 0x000fe20003f44070 */
[----:B------:R-:W-:Y:S01]  /*2970*/  @!P5 IMAD.IADD R71, R71, 0x1, -R5 ;  /* 0x000000014747d824 */ /* 0x000fe200078e0a05 */
[----:B------:R-:W-:Y:S01]  /*2980*/  ISETP.GE.AND P5, PT, R13, RZ, PT ;  /* 0x000000ff0d00720c */ /* 0x000fe20003fa6270 */
[----:B------:R-:W-:Y:S01]  /*2990*/  IMAD.HI.U32 R6, R3, R10, RZ ;  /* 0x0000000a03067227 */ /* 0x000fe200078e00ff */
[----:B------:R-:W-:-:S02]  /*29a0*/  LOP3.LUT R13, R2, 0xa8, RZ, 0xfc, !PT ;  /* 0x000000a8020d7812 */ /* 0x000fc400078efcff */
[----:B------:R-:W-:Y:S01]  /*29b0*/  IABS R14, R11 ;  /* 0x0000000b000e7213 */ /* 0x000fe20000000000 */
[----:B------:R-:W-:Y:S01]  /*29c0*/  @!P4 IMAD.MOV R71, RZ, RZ, -R71 ;  /* 0x000000ffff47c224 */ /* 0x000fe200078e0a47 */
[----:B------:R-:W-:Y:S01]  /*29d0*/  ISETP.GT.U32.AND P4, PT, R5, R95, PT ;  /* 0x0000005f0500720c */ /* 0x000fe20003f84070 */
[----:B------:R-:W-:Y:S01]  /*29e0*/  IMAD.MOV R6, RZ, RZ, -R6 ;  /* 0x000000ffff067224 */ /* 0x000fe200078e0a06 */
[----:B------:R-:W-:Y:S01]  /*29f0*/  IABS R16, R13 ;  /* 0x0000000d00107213 */ /* 0x000fe20000000000 */
[----:B------:R-:W-:Y:S02]  /*2a00*/  @!P6 IMAD.IADD R93, R93, 0x1, -R5 ;  /* 0x000000015d5de824 */ /* 0x000fe400078e0a05 */
[----:B------:R-:W-:-:S03]  /*2a10*/  IMAD.HI.U32 R7, R3, R14, RZ ;  /* 0x0000000e03077227 */ /* 0x000fc600078e00ff */
[----:B------:R-:W-:Y:S01]  /*2a20*/  ISETP.GT.U32.AND P6, PT, R5, R93, PT ;  /* 0x0000005d0500720c */ /* 0x000fe20003fc4070 */
[----:B------:R-:W-:Y:S01]  /*2a30*/  @!P2 IMAD.IADD R75, R75, 0x1, -R5 ;  /* 0x000000014b4ba824 */ /* 0x000fe200078e0a05 */
[----:B------:R-:W-:Y:S01]  /*2a40*/  ISETP.GE.AND P2, PT, R8, RZ, PT ;  /* 0x000000ff0800720c */ /* 0x000fe20003f46270 */
[----:B------:R-:W-:-:S04]  /*2a50*/  IMAD.HI.U32 R8, R3, R16, RZ ;  /* 0x0000001003087227 */ /* 0x000fc800078e00ff */
[----:B------:R-:W-:Y:S02]  /*2a60*/  IMAD.MOV R7, RZ, RZ, -R7 ;  /* 0x000000ffff077224 */ /* 0x000fe400078e0a07 */
[----:B------:R-:W-:Y:S02]  /*2a70*/  IMAD R77, R5, R6, R10 ;  /* 0x00000006054d7224 */ /* 0x000fe400078e020a */
[----:B------:R-:W-:Y:S01]  /*2a80*/  @!P4 IMAD.IADD R95, R95, 0x1, -R5 ;  /* 0x000000015f5fc824 */ /* 0x000fe200078e0a05 */
[----:B------:R-:W-:Y:S01]  /*2a90*/  ISETP.GE.AND P4, PT, R9, RZ, PT ;  /* 0x000000ff0900720c */ /* 0x000fe20003f86270 */
[----:B------:R-:W-:Y:S01]  /*2aa0*/  IMAD.MOV R8, RZ, RZ, -R8 ;  /* 0x000000ffff087224 */ /* 0x000fe200078e0a08 */
[C---:B------:R-:W-:Y:S01]  /*2ab0*/  LOP3.LUT R9, R2.reuse, 0xa4, RZ, 0xfc, !PT ;  /* 0x000000a402097812 */ /* 0x040fe200078efcff */
[C---:B------:R-:W-:Y:S01]  /*2ac0*/  IMAD R91, R5.reuse, R7, R14 ;  /* 0x00000007055b7224 */ /* 0x040fe200078e020e */
[----:B------:R-:W-:Y:S01]  /*2ad0*/  LOP3.LUT R7, R2, 0xa6, RZ, 0xfc, !PT ;  /* 0x000000a602077812 */ /* 0x000fe200078efcff */
[----:B------:R-:W-:Y:S01]  /*2ae0*/  @!P1 IMAD.MOV R73, RZ, RZ, -R73 ;  /* 0x000000ffff499224 */ /* 0x000fe200078e0a49 */
[C---:B------:R-:W-:Y:S01]  /*2af0*/  ISETP.GT.U32.AND P1, PT, R5.reuse, R77, PT ;  /* 0x0000004d0500720c */ /* 0x040fe20003f24070 */
[C---:B------:R-:W-:Y:S01]  /*2b00*/  IMAD R79, R5.reuse, R8, R16 ;  /* 0x00000008054f7224 */ /* 0x040fe200078e0210 */
[----:B------:R-:W-:Y:S01]  /*2b10*/  IABS R8, R7 ;  /* 0x0000000700087213 */ /* 0x000fe20000000000 */
[----:B------:R-:W-:Y:S01]  /*2b20*/  @!P5 IMAD.MOV R95, RZ, RZ, -R95 ;  /* 0x000000ffff5fd224 */ /* 0x000fe200078e0a5f */
[----:B------:R-:W-:Y:S01]  /*2b30*/  ISETP.GT.U32.AND P5, PT, R5, R91, PT ;  /* 0x0000005b0500720c */ /* 0x000fe20003fa4070 */
[----:B------:R-:W-:Y:S01]  /*2b40*/  @!P6 IMAD.IADD R93, R93, 0x1, -R5 ;  /* 0x000000015d5de824 */ /* 0x000fe200078e0a05 */
[----:B------:R-:W-:Y:S01]  /*2b50*/  ISETP.GT.U32.AND P6, PT, R5, R79, PT ;  /* 0x0000004f0500720c */ /* 0x000fe20003fc4070 */
[----:B------:R-:W-:Y:S01]  /*2b60*/  IMAD.HI.U32 R6, R3, R8, RZ ;  /* 0x0000000803067227 */ /* 0x000fe200078e00ff */
[----:B------:R-:W-:-:S02]  /*2b70*/  IABS R10, R9 ;  /* 0x00000009000a7213 */ /* 0x000fc40000000000 */
[C---:B------:R-:W-:Y:S01]  /*2b80*/  LOP3.LUT R14, R2.reuse, 0x9e, RZ, 0xfc, !PT ;  /* 0x0000009e020e7812 */ /* 0x040fe200078efcff */
[----:B------:R-:W-:Y:S01]  /*2b90*/  @!P3 IMAD.MOV R97, RZ, RZ, -R97 ;  /* 0x000000ffff61b224 */ /* 0x000fe200078e0a61 */
[----:B------:R-:W-:Y:S01]  /*2ba0*/  ISETP.GT.U32.AND P3, PT, R5, R75, PT ;  /* 0x0000004b0500720c */ /* 0x000fe20003f64070 */
[--C-:B------:R-:W-:Y:S01]  /*2bb0*/  @!P1 IMAD.IADD R77, R77, 0x1, -R5.reuse ;  /* 0x000000014d4d9824 */ /* 0x100fe200078e0a05 */
[----:B------:R-:W-:Y:S01]  /*2bc0*/  ISETP.GE.AND P1, PT, R13, RZ, PT ;  /* 0x000000ff0d00720c */ /* 0x000fe20003f26270 */
[----:B------:R-:W-:Y:S01]  /*2bd0*/  IMAD.MOV R89, RZ, RZ, -R6 ;  /* 0x000000ffff597224 */ /* 0x000fe200078e0a06 */
[----:B------:R-:W-:Y:S01]  /*2be0*/  LOP3.LUT R13, R2, 0xa0, RZ, 0xfc, !PT ;  /* 0x000000a0020d7812 */ /* 0x000fe200078efcff */
[--C-:B------:R-:W-:Y:S01]  /*2bf0*/  @!P5 IMAD.IADD R91, R91, 0x1, -R5.reuse ;  /* 0x000000015b5bd824 */ /* 0x100fe200078e0a05 */
[----:B------:R-:W-:Y:S01]  /*2c00*/  ISETP.GT.U32.AND P5, PT, R5, R77, PT ;  /* 0x0000004d0500720c */ /* 0x000fe20003fa4070 */
[----:B------:R-:W-:Y:S01]  /*2c10*/  @!P6 IMAD.IADD R79, R79, 0x1, -R5 ;  /* 0x000000014f4fe824 */ /* 0x000fe200078e0a05 */
[----:B------:R-:W-:Y:S01]  /*2c20*/  IABS R16, R17 ;  /* 0x0000001100107213 */ /* 0x000fe20000000000 */
[----:B------:R-:W-:Y:S01]  /*2c30*/  IMAD.HI.U32 R6, R3, R10, RZ ;  /* 0x0000000a03067227 */ /* 0x000fe200078e00ff */
[----:B------:R-:W-:-:S03]  /*2c40*/  ISETP.GT.U32.AND P6, PT, R5, R91, PT ;  /* 0x0000005b0500720c */ /* 0x000fc60003fc4070 */
[----:B------:R-:W-:Y:S02]  /*2c50*/  IMAD R89, R5, R89, R8 ;  /* 0x0000005905597224 */ /* 0x000fe400078e0208 */
[----:B------:R-:W-:Y:S02]  /*2c60*/  IMAD.MOV R6, RZ, RZ, -R6 ;  /* 0x000000ffff067224 */ /* 0x000fe400078e0a06 */
[--C-:B------:R-:W-:Y:S01]  /*2c70*/  @!P3 IMAD.IADD R75, R75, 0x1, -R5.reuse ;  /* 0x000000014b4bb824 */ /* 0x100fe200078e0a05 */
[----:B------:R-:W-:Y:S01]  /*2c80*/  ISETP.GE.AND P3, PT, R11, RZ, PT ;  /* 0x000000ff0b00720c */ /* 0x000fe20003f66270 */
[--C-:B------:R-:W-:Y:S01]  /*2c90*/  @!P5 IMAD.IADD R77, R77, 0x1, -R5.reuse ;  /* 0x000000014d4dd824 */ /* 0x100fe200078e0a05 */
[C---:B------:R-:W-:Y:S01]  /*2ca0*/  ISETP.GT.U32.AND P5, PT, R5.reuse, R89, PT ;  /* 0x000000590500720c */ /* 0x040fe20003fa4070 */
[----:B------:R-:W-:Y:S01]  /*2cb0*/  IMAD R81, R5, R6, R10 ;  /* 0x0000000605517224 */ /* 0x000fe200078e020a */
[C---:B------:R-:W-:Y:S01]  /*2cc0*/  LOP3.LUT R11, R2.reuse, 0xa2, RZ, 0xfc, !PT ;  /* 0x000000a2020b7812 */ /* 0x040fe200078efcff */
[----:B------:R-:W-:Y:S01]  /*2cd0*/  @!P6 IMAD.IADD R91, R91, 0x1, -R5 ;  /* 0x000000015b5be824 */ /* 0x000fe200078e0a05 */
[----:B------:R-:W-:Y:S01]  /*2ce0*/  IABS R10, R13 ;  /* 0x0000000d000a7213 */ /* 0x000fe20000000000 */
[----:B------:R-:W-:Y:S01]  /*2cf0*/  @!P0 IMAD.MOV R75, RZ, RZ, -R75 ;  /* 0x000000ffff4b8224 */ /* 0x000fe200078e0a4b */
[C---:B------:R-:W-:Y:S01]  /*2d00*/  ISETP.GT.U32.AND P6, PT, R5.reuse, R81, PT ;  /* 0x000000510500720c */ /* 0x040fe20003fc4070 */
[----:B------:R-:W-:Y:S01]  /*2d10*/  @!P4 IMAD.MOV R93, RZ, RZ, -R93 ;  /* 0x000000ffff5dc224 */ /* 0x000fe200078e0a5d */
[----:B------:R-:W-:Y:S01]  /*2d20*/  IABS R8, R11 ;  /* 0x0000000b00087213 */ /* 0x000fe20000000000 */
[----:B------:R-:W-:Y:S01]  /*2d30*/  @!P2 IMAD.MOV R77, RZ, RZ, -R77 ;  /* 0x000000ffff4da224 */ /* 0x000fe200078e0a4d */
[----:B------:R-:W-:Y:S01]  /*2d40*/  ISETP.GT.U32.AND P0, PT, R5, R79, PT ;  /* 0x0000004f0500720c */ /* 0x000fe20003f04070 */
[----:B------:R-:W-:Y:S01]  /*2d50*/  @!P3 IMAD.MOV R91, RZ, RZ, -R91 ;  /* 0x000000ffff5bb224 */ /* 0x000fe200078e0a5b */
[----:B------:R-:W-:Y:S01]  /*2d60*/  ISETP.GE.AND P3, PT, R11, RZ, PT ;  /* 0x000000ff0b00720c */ /* 0x000fe20003f66270 */
[----:B------:R-:W-:Y:S01]  /*2d70*/  @!P5 IMAD.IADD R89, R89, 0x1, -R5 ;  /* 0x000000015959d824 */ /* 0x000fe200078e0a05 */
[----:B------:R-:W-:Y:S01]  /*2d80*/  ISETP.GE.AND P5, PT, R9, RZ, PT ;  /* 0x000000ff0900720c */ /* 0x000fe20003fa6270 */
[----:B------:R-:W-:Y:S01]  /*2d90*/  IMAD.HI.U32 R6, R3, R8, RZ ;  /* 0x0000000803067227 */ /* 0x000fe200078e00ff */
[----:B------:R-:W-:-:S02]  /*2da0*/  LOP3.LUT R9, R2, 0x9c, RZ, 0xfc, !PT ;  /* 0x0000009c02097812 */ /* 0x000fc400078efcff */
[----:B------:R-:W-:Y:S01]  /*2db0*/  LOP3.LUT R11, R2, 0x98, RZ, 0xfc, !PT ;  /* 0x00000098020b7812 */ /* 0x000fe200078efcff */
[----:B------:R-:W-:Y:S01]  /*2dc0*/  @!P6 IMAD.IADD R81, R81, 0x1, -R5 ;  /* 0x000000015151e824 */ /* 0x000fe200078e0a05 */
[----:B------:R-:W-:Y:S01]  /*2dd0*/  ISETP.GT.U32.AND P6, PT, R5, R89, PT ;  /* 0x000000590500720c */ /* 0x000fe20003fc4070 */
[----:B------:R-:W-:Y:S02]  /*2de0*/  IMAD.MOV R87, RZ, RZ, -R6 ;  /* 0x000000ffff577224 */ /* 0x000fe400078e0a06 */
[----:B------:R-:W-:Y:S01]  /*2df0*/  IMAD.HI.U32 R6, R3, R10, RZ ;  /* 0x0000000a03067227 */ /* 0x000fe200078e00ff */
[----:B------:R-:W-:-:S03]  /*2e00*/  ISETP.GT.U32.AND P2, PT, R5, R81, PT ;  /* 0x000000510500720c */ /* 0x000fc60003f44070 */
[--C-:B------:R-:W-:Y:S01]  /*2e10*/  @!P0 IMAD.IADD R79, R79, 0x1, -R5.reuse ;  /* 0x000000014f4f8824 */ /* 0x100fe200078e0a05 */
[----:B------:R-:W-:Y:S01]  /*2e20*/  ISETP.GE.AND P0, PT, R7, RZ, PT ;  /* 0x000000ff0700720c */ /* 0x000fe20003f06270 */
[----:B------:R-:W-:Y:S01]  /*2e30*/  IMAD R87, R5, R87, R8 ;  /* 0x0000005705577224 */ /* 0x000fe200078e0208 */
[----:B------:R-:W-:Y:S01]  /*2e40*/  IABS R7, R14 ;  /* 0x0000000e00077213 */ /* 0x000fe20000000000 */
[----:B------:R-:W-:Y:S02]  /*2e50*/  IMAD.MOV R83, RZ, RZ, -R6 ;  /* 0x000000ffff537224 */ /* 0x000fe400078e0a06 */
[----:B------:R-:W-:Y:S01]  /*2e60*/  @!P6 IMAD.IADD R89, R89, 0x1, -R5 ;  /* 0x000000015959e824 */ /* 0x000fe200078e0a05 */
[C---:B------:R-:W-:Y:S01]  /*2e70*/  ISETP.GT.U32.AND P4, PT, R5.reuse, R87, PT ;  /* 0x000000570500720c */ /* 0x040fe20003f84070 */
[----:B------:R-:W-:Y:S02]  /*2e80*/  IMAD R83, R5, R83, R10 ;  /* 0x0000005305537224 */ /* 0x000fe400078e020a */
[----:B------:R-:W-:Y:S01]  /*2e90*/  IMAD.MOV.U32 R8, RZ, RZ, R7 ;  /* 0x000000ffff087224 */ /* 0x000fe200078e0007 */
[----:B------:R-:W-:Y:S01]  /*2ea0*/  IABS R7, R9 ;  /* 0x0000000900077213 */ /* 0x000fe20000000000 */
[----:B------:R-:W-:Y:S01]  /*2eb0*/  @!P2 IMAD.IADD R81, R81, 0x1, -R5 ;  /* 0x000000015151a824 */ /* 0x000fe200078e0a05 */
[----:B------:R-:W-:Y:S01]  /*2ec0*/  ISETP.GT.U32.AND P6, PT, R5, R83, PT ;  /* 0x000000530500720c */ /* 0x000fe20003fc4070 */
[----:B------:R-:W-:Y:S01]  /*2ed0*/  IMAD.HI.U32 R6, R3, R8, RZ ;  /* 0x0000000803067227 */ /* 0x000fe200078e00ff */
[----:B------:R-:W-:-:S03]  /*2ee0*/  ISETP.GE.AND P2, PT, R14, RZ, PT ;  /* 0x000000ff0e00720c */ /* 0x000fc60003f46270 */
[----:B------:R-:W-:Y:S02]  /*2ef0*/  IMAD.MOV R6, RZ, RZ, -R6 ;  /* 0x000000ffff067224 */ /* 0x000fe400078e0a06 */
[----:B------:R-:W-:Y:S01]  /*2f00*/  @!P4 IMAD.IADD R87, R87, 0x1, -R5 ;  /* 0x000000015757c824 */ /* 0x000fe200078e0a05 */
[----:B------:R-:W-:Y:S01]  /*2f10*/  ISETP.GE.AND P4, PT, R9, RZ, PT ;  /* 0x000000ff0900720c */ /* 0x000fe20003f86270 */
[----:B------:R-:W-:Y:S01]  /*2f20*/  IMAD R85, R5, R6, R8 ;  /* 0x0000000605557224 */ /* 0x000fe200078e0208 */
[----:B------:R-:W-:Y:S01]  /*2f30*/  LOP3.LUT R9, R2, 0x9a, RZ, 0xfc, !PT ;  /* 0x0000009a02097812 */ /* 0x000fe200078efcff */
[----:B------:R-:W-:Y:S01]  /*2f40*/  IMAD.MOV.U32 R8, RZ, RZ, R7 ;  /* 0x000000ffff087224 */ /* 0x000fe200078e0007 */
[----:B------:R-:W-:Y:S01]  /*2f50*/  IABS R7, R11 ;  /* 0x0000000b00077213 */ /* 0x000fe20000000000 */
[----:B------:R-:W-:Y:S01]  /*2f60*/  @!P6 IMAD.IADD R83, R83, 0x1, -R5 ;  /* 0x000000015353e824 */ /* 0x000fe200078e0a05 */
[----:B------:R-:W-:Y:S01]  /*2f70*/  ISETP.GT.U32.AND P6, PT, R5, R87, PT ;  /* 0x000000570500720c */ /* 0x000fe20003fc4070 */
[----:B------:R-:W-:Y:S01]  /*2f80*/  IMAD.HI.U32 R6, R3, R8, RZ ;  /* 0x0000000803067227 */ /* 0x000fe200078e00ff */
[----:B------:R-:W-:-:S03]  /*2f90*/  IABS R10, R9 ;  /* 0x00000009000a7213 */ /* 0x000fc60000000000 */
[----:B------:R-:W-:Y:S02]  /*2fa0*/  IMAD.MOV R6, RZ, RZ, -R6 ;  /* 0x000000ffff067224 */ /* 0x000fe400078e0a06 */
[----:B------:R-:W-:Y:S01]  /*2fb0*/  @!P5 IMAD.MOV R81, RZ, RZ, -R81 ;  /* 0x000000ffff51d224 */ /* 0x000fe200078e0a51 */
[C---:B------:R-:W-:Y:S01]  /*2fc0*/  ISETP.GT.U32.AND P5, PT, R5.reuse, R85, PT ;  /* 0x000000550500720c */ /* 0x040fe20003fa4070 */
[----:B------:R-:W-:Y:S02]  /*2fd0*/  IMAD R149, R5, R6, R8 ;  /* 0x0000000605957224 */ /* 0x000fe400078e0208 */
[----:B------:R-:W-:Y:S01]  /*2fe0*/  @!P1 IMAD.MOV R79, RZ, RZ, -R79 ;  /* 0x000000ffff4f9224 */ /* 0x000fe200078e0a4f */
[----:B------:R-:W-:Y:S01]  /*2ff0*/  ISETP.GE.AND P1, PT, R13, RZ, PT ;  /* 0x000000ff0d00720c */ /* 0x000fe20003f26270 */
[----:B------:R-:W-:Y:S01]  /*3000*/  @!P6 IMAD.IADD R87, R87, 0x1, -R5 ;  /* 0x000000015757e824 */ /* 0x000fe200078e0a05 */
[C---:B------:R-:W-:Y:S01]  /*3010*/  ISETP.GT.U32.AND P6, PT, R5.reuse, R149, PT ;  /* 0x000000950500720c */ /* 0x040fe20003fc4070 */
[----:B------:R-:W-:Y:S01]  /*3020*/  @!P0 IMAD.MOV R89, RZ, RZ, -R89 ;  /* 0x000000ffff598224 */ /* 0x000fe200078e0a59 */
[----:B------:R-:W-:Y:S01]  /*3030*/  LOP3.LUT R13, R2, 0x96, RZ, 0xfc, !PT ;  /* 0x00000096020d7812 */ /* 0x000fe200078efcff */
[----:B------:R-:W-:Y:S01]  /*3040*/  IMAD.MOV.U32 R8, RZ, RZ, R7 ;  /* 0x000000ffff087224 */ /* 0x000fe200078e0007 */
[----:B------:R-:W-:Y:S01]  /*3050*/  ISETP.GT.U32.AND P0, PT, R5, R83, PT ;  /* 0x000000530500720c */ /* 0x000fe20003f04070 */
[----:B------:R-:W-:Y:S01]  /*3060*/  IMAD.HI.U32 R6, R3, R10, RZ ;  /* 0x0000000a03067227 */ /* 0x000fe200078e00ff */
[----:B------:R-:W-:-:S03]  /*3070*/  IABS R14, R13 ;  /* 0x0000000d000e7213 */ /* 0x000fc60000000000 */
[----:B------:R-:W-:Y:S01]  /*3080*/  @!P5 IMAD.IADD R85, R85, 0x1, -R5 ;  /* 0x000000015555d824 */ /* 0x000fe200078e0a05 */
[----:B------:R-:W-:Y:S01]  /*3090*/  ISETP.GE.AND P5, PT, R11, RZ, PT ;  /* 0x000000ff0b00720c */ /* 0x000fe20003fa6270 */
[----:B------:R-:W-:Y:S01]  /*30a0*/  IMAD.HI.U32 R7, R3, R8, RZ ;  /* 0x0000000803077227 */ /* 0x000fe200078e00ff */
[----:B------:R-:W-:-:S03]  /*30b0*/  LOP3.LUT R11, R2, 0x92, RZ, 0xfc, !PT ;  /* 0x00000092020b7812 */ /* 0x000fc600078efcff */
[----:B------:R-:W-:Y:S01]  /*30c0*/  @!P6 IMAD.IADD R149, R149, 0x1, -R5 ;  /* 0x000000019595e824 */ /* 0x000fe200078e0a05 */
[C---:B------:R-:W-:Y:S01]  /*30d0*/  ISETP.GT.U32.AND P6, PT, R5.reuse, R85, PT ;  /* 0x000000550500720c */ /* 0x040fe20003fc4070 */
[----:B------:R-:W-:Y:S02]  /*30e0*/  @!P3 IMAD.MOV R87, RZ, RZ, -R87 ;  /* 0x000000ffff57b224 */ /* 0x000fe400078e0a57 */
[----:B------:R-:W-:Y:S01]  /*30f0*/  IMAD.MOV R151, RZ, RZ, -R6 ;  /* 0x000000ffff977224 */ /* 0x000fe200078e0a06 */
[----:B------:R-:W-:Y:S01]  /*3100*/  ISETP.GT.U32.AND P3, PT, R5, R149, PT ;  /* 0x000000950500720c */ /* 0x000fe20003f64070 */
[----:B------:R-:W-:-:S04]  /*3110*/  IMAD.HI.U32 R6, R3, R14, RZ ;  /* 0x0000000e03067227 */ /* 0x000fc800078e00ff */
[----:B------:R-:W-:Y:S02]  /*3120*/  IMAD.MOV R7, RZ, RZ, -R7 ;  /* 0x000000ffff077224 */ /* 0x000fe400078e0a07 */
[----:B------:R-:W-:Y:S02]  /*3130*/  IMAD.MOV R6, RZ, RZ, -R6 ;  /* 0x000000ffff067224 */ /* 0x000fe400078e0a06 */
[----:B------:R-:W-:Y:S02]  /*3140*/  IMAD R155, R5, R7, R8 ;  /* 0x00000007059b7224 */ /* 0x000fe400078e0208 */
[--C-:B------:R-:W-:Y:S01]  /*3150*/  @!P0 IMAD.IADD R83, R83, 0x1, -R5.reuse ;  /* 0x0000000153538824 */ /* 0x100fe200078e0a05 */
[----:B------:R-:W-:Y:S01]  /*3160*/  ISETP.GE.AND P0, PT, R9, RZ, PT ;  /* 0x000000ff0900720c */ /* 0x000fe20003f06270 */
[C---:B------:R-:W-:Y:S01]  /*3170*/  IMAD R151, R5.reuse, R151, R10 ;  /* 0x0000009705977224 */ /* 0x040fe200078e020a */
[----:B------:R-:W-:Y:S01]  /*3180*/  IABS R10, R11 ;  /* 0x0000000b000a7213 */ /* 0x000fe20000000000 */
[----:B------:R-:W-:Y:S01]  /*3190*/  IMAD R157, R5, R6, R14 ;  /* 0x00000006059d7224 */ /* 0x000fe200078e020e */
[----:B------:R-:W-:Y:S01]  /*31a0*/  LOP3.LUT R9, R2, 0x94, RZ, 0xfc, !PT ;  /* 0x0000009402097812 */ /* 0x000fe200078efcff */
[----:B------:R-:W-:Y:S01]  /*31b0*/  @!P6 IMAD.IADD R85, R85, 0x1, -R5 ;  /* 0x000000015555e824 */ /* 0x000fe200078e0a05 */
[C---:B------:R-:W-:Y:S01]  /*31c0*/  ISETP.GT.U32.AND P6, PT, R5.reuse, R155, PT ;  /* 0x0000009b0500720c */ /* 0x040fe20003fc4070 */
[----:B------:R-:W-:Y:S01]  /*31d0*/  @!P1 IMAD.MOV R83, RZ, RZ, -R83 ;  /* 0x000000ffff539224 */ /* 0x000fe200078e0a53 */
[----:B------:R-:W-:Y:S01]  /*31e0*/  ISETP.GT.U32.AND P1, PT, R5, R151, PT ;  /* 0x000000970500720c */ /* 0x000fe20003f24070 */
[----:B------:R-:W-:Y:S01]  /*31f0*/  @!P3 IMAD.IADD R149, R149, 0x1, -R5 ;  /* 0x000000019595b824 */ /* 0x000fe200078e0a05 */
[----:B------:R-:W-:Y:S01]  /*3200*/  ISETP.GT.U32.AND P3, PT, R5, R157, PT ;  /* 0x0000009d0500720c */ /* 0x000fe20003f64070 */
[----:B------:R-:W-:Y:S01]  /*3210*/  IMAD.HI.U32 R7, R3, R10, RZ ;  /* 0x0000000a03077227 */ /* 0x000fe200078e00ff */
[----:B------:R-:W-:-:S02]  /*3220*/  IABS R8, R9 ;  /* 0x0000000900087213 */ /* 0x000fc40000000000 */
[----:B------:R-:W-:Y:S01]  /*3230*/  IABS R14, R15 ;  /* 0x0000000f000e7213 */ /* 0x000fe20000000000 */
[----:B------:R-:W-:Y:S02]  /*3240*/  IMAD.MOV R7, RZ, RZ, -R7 ;  /* 0x000000ffff077224 */ /* 0x000fe400078e0a07 */
[----:B------:R-:W-:-:S04]  /*3250*/  IMAD.HI.U32 R6, R3, R8, RZ ;  /* 0x0000000803067227 */ /* 0x000fc800078e00ff */
[--C-:B------:R-:W-:Y:S02]  /*3260*/  @!P6 IMAD.IADD R155, R155, 0x1, -R5.reuse ;  /* 0x000000019b9be824 */ /* 0x100fe400078e0a05 */
[--C-:B------:R-:W-:Y:S01]  /*3270*/  @!P1 IMAD.IADD R151, R151, 0x1, -R5.reuse ;  /* 0x0000000197979824 */ /* 0x100fe200078e0a05 */
[----:B------:R-:W-:Y:S01]  /*3280*/  ISETP.GE.AND P1, PT, R13, RZ, PT ;  /* 0x000000ff0d00720c */ /* 0x000fe20003f26270 */
[----:B------:R-:W-:Y:S01]  /*3290*/  @!P3 IMAD.IADD R157, R157, 0x1, -R5 ;  /* 0x000000019d9db824 */ /* 0x000fe200078e0a05 */
[C---:B------:R-:W-:Y:S01]  /*32a0*/  ISETP.GT.U32.AND P3, PT, R5.reuse, R155, PT ;  /* 0x0000009b0500720c */ /* 0x040fe20003f64070 */
[C---:B------:R-:W-:Y:S01]  /*32b0*/  IMAD R161, R5.reuse, R7, R10 ;  /* 0x0000000705a17224 */ /* 0x040fe200078e020a */
[----:B------:R-:W-:Y:S01]  /*32c0*/  ISETP.GT.U32.AND P6, PT, R5, R151, PT ;  /* 0x000000970500720c */ /* 0x000fe20003fc4070 */
[----:B------:R-:W-:Y:S01]  /*32d0*/  IMAD.HI.U32 R7, R3, R16, RZ ;  /* 0x0000001003077227 */ /* 0x000fe200078e00ff */
[----:B------:R-:W-:-:S03]  /*32e0*/  LOP3.LUT R13, R2, 0x80, RZ, 0xfc, !PT ;  /* 0x00000080020d7812 */ /* 0x000fc600078efcff */
[----:B------:R-:W-:Y:S02]  /*32f0*/  IMAD.MOV R6, RZ, RZ, -R6 ;  /* 0x000000ffff067224 */ /* 0x000fe400078e0a06 */
[----:B------:R-:W-:Y:S02]  /*3300*/  IMAD.MOV R7, RZ, RZ, -R7 ;  /* 0x000000ffff077224 */ /* 0x000fe400078e0a07 */
[----:B------:R-:W-:Y:S02]  /*3310*/  IMAD R159, R5, R6, R8 ;  /* 0x00000006059f7224 */ /* 0x000fe400078e0208 */
[--C-:B------:R-:W-:Y:S01]  /*3320*/  @!P3 IMAD.IADD R155, R155, 0x1, -R5.reuse ;  /* 0x000000019b9bb824 */ /* 0x100fe200078e0a05 */
[C---:B------:R-:W-:Y:S01]  /*3330*/  ISETP.GT.U32.AND P3, PT, R5.reuse, R161, PT ;  /* 0x000000a10500720c */ /* 0x040fe20003f64070 */
[----:B------:R-:W-:Y:S01]  /*3340*/  IMAD R165, R5, R7, R16 ;  /* 0x0000000705a57224 */ /* 0x000fe200078e0210 */
[----:B------:R-:W-:Y:S01]  /*3350*/  LOP3.LUT R7, R2, 0x8a, RZ, 0xfc, !PT ;  /* 0x0000008a02077812 */ /* 0x000fe200078efcff */
[----:B------:R-:W-:Y:S01]  /*3360*/  @!P6 IMAD.IADD R151, R151, 0x1, -R5 ;  /* 0x000000019797e824 */ /* 0x000fe200078e0a05 */
[----:B------:R-:W-:Y:S01]  /*3370*/  ISETP.GT.U32.AND P6, PT, R5, R159, PT ;  /* 0x0000009f0500720c */ /* 0x000fe20003fc4070 */
[----:B------:R-:W-:Y:S01]  /*3380*/  IMAD.HI.U32 R6, R3, R14, RZ ;  /* 0x0000000e03067227 */ /* 0x000fe200078e00ff */
[----:B------:R-:W-:-:S03]  /*3390*/  IABS R10, R7 ;  /* 0x00000007000a7213 */ /* 0x000fc60000000000 */
[----:B------:R-:W-:Y:S01]  /*33a0*/  @!P4 IMAD.MOV R149, RZ, RZ, -R149 ;  /* 0x000000ffff95c224 */ /* 0x000fe200078e0a95 */
[----:B------:R-:W-:Y:S01]  /*33b0*/  ISETP.GE.AND P4, PT, R9, RZ, PT ;  /* 0x000000ff0900720c */ /* 0x000fe20003f86270 */
[----:B------:R-:W-:Y:S01]  /*33c0*/  @!P5 IMAD.MOV R155, RZ, RZ, -R155 ;  /* 0x000000ffff9bd224 */ /* 0x000fe200078e0a9b */
[----:B------:R-:W-:Y:S01]  /*33d0*/  ISETP.GT.U32.AND P5, PT, R5, R165, PT ;  /* 0x000000a50500720c */ /* 0x000fe20003fa4070 */
[----:B------:R-:W-:Y:S01]  /*33e0*/  IMAD.MOV R6, RZ, RZ, -R6 ;  /* 0x000000ffff067224 */ /* 0x000fe200078e0a06 */
[----:B------:R-:W-:Y:S01]  /*33f0*/  LOP3.LUT R9, R2, 0x8c, RZ, 0xfc, !PT ;  /* 0x0000008c02097812 */ /* 0x000fe200078efcff */
[--C-:B------:R-:W-:Y:S02]  /*3400*/  @!P3 IMAD.IADD R161, R161, 0x1, -R5.reuse ;  /* 0x00000001a1a1b824 */ /* 0x100fe400078e0a05 */
[----:B------:R-:W-:Y:S01]  /*3410*/  IMAD R163, R5, R6, R14 ;  /* 0x0000000605a37224 */ /* 0x000fe200078e020e */
[----:B------:R-:W-:Y:S01]  /*3420*/  IABS R8, R9 ;  /* 0x0000000900087213 */ /* 0x000fe20000000000 */
[----:B------:R-:W-:Y:S01]  /*3430*/  @!P6 IMAD.IADD R159, R159, 0x1, -R5 ;  /* 0x000000019f9fe824 */ /* 0x000fe200078e0a05 */
[C---:B------:R-:W-:Y:S01]  /*3440*/  ISETP.GT.U32.AND P3, PT, R5.reuse, R161, PT ;  /* 0x000000a10500720c */ /* 0x040fe20003f64070 */
[----:B------:R-:W-:Y:S01]  /*3450*/  @!P2 IMAD.MOV R85, RZ, RZ, -R85 ;  /* 0x000000ffff55a224 */ /* 0x000fe200078e0a55 */
[----:B------:R-:W-:Y:S01]  /*3460*/  ISETP.GT.U32.AND P6, PT, R5, R163, PT ;  /* 0x000000a30500720c */ /* 0x000fe20003fc4070 */
[----:B------:R-:W-:Y:S01]  /*3470*/  IMAD.HI.U32 R6, R3, R8, RZ ;  /* 0x0000000803067227 */ /* 0x000fe200078e00ff */
[----:B------:R-:W-:-:S03]  /*3480*/  ISETP.GT.U32.AND P2, PT, R5, R157, PT ;  /* 0x0000009d0500720c */ /* 0x000fc60003f44070 */
[----:B------:R-:W-:Y:S02]  /*3490*/  @!P5 IMAD.IADD R165, R165, 0x1, -R5 ;  /* 0x00000001a5a5d824 */ /* 0x000fe400078e0a05 */
[----:B------:R-:W-:Y:S02]  /*34a0*/  IMAD.MOV R6, RZ, RZ, -R6 ;  /* 0x000000ffff067224 */ /* 0x000fe400078e0a06 */
[----:B------:R-:W-:Y:S01]  /*34b0*/  @!P0 IMAD.MOV R151, RZ, RZ, -R151 ;  /* 0x000000ffff978224 */ /* 0x000fe200078e0a97 */
[C---:B------:R-:W-:Y:S01]  /*34c0*/  ISETP.GT.U32.AND P5, PT, R5.reuse, R165, PT ;  /* 0x000000a50500720c */ /* 0x040fe20003fa4070 */
[C---:B------:R-:W-:Y:S01]  /*34d0*/  IMAD R167, R5.reuse, R6, R8 ;  /* 0x0000000605a77224 */ /* 0x040fe200078e0208 */
[----:B------:R-:W-:Y:S01]  /*34e0*/  ISETP.GT.U32.AND P0, PT, R5, R159, PT ;  /* 0x0000009f0500720c */ /* 0x000fe20003f04070 */
[----:B------:R-:W-:Y:S01]  /*34f0*/  IMAD.HI.U32 R6, R3, R10, RZ ;  /* 0x0000000a03067227 */ /* 0x000fe200078e00ff */
[----:B------:R-:W-:-:S03]  /*3500*/  LOP3.LUT R8, R2, 0x84, RZ, 0xfc, !PT ;  /* 0x0000008402087812 */ /* 0x000fc600078efcff */
[----:B------:R-:W-:Y:S01]  /*3510*/  IMAD.MOV R6, RZ, RZ, -R6 ;  /* 0x000000ffff067224 */ /* 0x000fe200078e0a06 */
[----:B------:R-:W-:Y:S01]  /*3520*/  IABS R14, R8 ;  /* 0x00000008000e7213 */ /* 0x000fe20000000000 */
[--C-:B------:R-:W-:Y:S02]  /*3530*/  @!P6 IMAD.IADD R163, R163, 0x1, -R5.reuse ;  /* 0x00000001a3a3e824 */ /* 0x100fe400078e0a05 */
[--C-:B------:R-:W-:Y:S01]  /*3540*/  @!P3 IMAD.IADD R161, R161, 0x1, -R5.reuse ;  /* 0x00000001a1a1b824 */ /* 0x100fe200078e0a05 */
[C---:B------:R-:W-:Y:S01]  /*3550*/  ISETP.GT.U32.AND P3, PT, R5.reuse, R167, PT ;  /* 0x000000a70500720c */ /* 0x040fe20003f64070 */
[C---:B------:R-:W-:Y:S01]  /*3560*/  IMAD R169, R5.reuse, R6, R10 ;  /* 0x0000000605a97224 */ /* 0x040fe200078e020a */
[----:B------:R-:W-:Y:S01]  /*3570*/  ISETP.GT.U32.AND P6, PT, R5, R163, PT ;  /* 0x000000a30500720c */ /* 0x000fe20003fc4070 */
[--C-:B------:R-:W-:Y:S01]  /*3580*/  @!P2 IMAD.IADD R157, R157, 0x1, -R5.reuse ;  /* 0x000000019d9da824 */ /* 0x100fe200078e0a05 */
[----:B------:R-:W-:Y:S01]  /*3590*/  ISETP.GE.AND P2, PT, R11, RZ, PT ;  /* 0x000000ff0b00720c */ /* 0x000fe20003f46270 */
[----:B------:R-:W-:Y:S01]  /*35a0*/  @!P5 IMAD.IADD R165, R165, 0x1, -R5 ;  /* 0x00000001a5a5d824 */ /* 0x000fe200078e0a05 */
[----:B------:R-:W-:Y:S01]  /*35b0*/  ISETP.GT.U32.AND P5, PT, R5, R169, PT ;  /* 0x000000a90500720c */ /* 0x000fe20003fa4070 */
[----:B------:R-:W-:Y:S01]  /*35c0*/  @!P1 IMAD.MOV R157, RZ, RZ, -R157 ;  /* 0x000000ffff9d9224 */ /* 0x000fe200078e0a9d */
[----:B------:R-:W-:Y:S01]  /*35d0*/  ISETP.GE.AND P1, PT, R15, RZ, PT ;  /* 0x000000ff0f00720c */ /* 0x000fe20003f26270 */
[----:B------:R-:W-:Y:S01]  /*35e0*/  @!P0 IMAD.IADD R159, R159, 0x1, -R5 ;  /* 0x000000019f9f8824 */ /* 0x000fe200078e0a05 */
[----:B------:R-:W-:-:S02]  /*35f0*/  ISETP.GE.AND P0, PT, R17, RZ, PT ;  /* 0x000000ff1100720c */ /* 0x000fc40003f06270 */
[C---:B------:R-:W-:Y:S01]  /*3600*/  LOP3.LUT R6, R2.reuse, 0x88, RZ, 0xfc, !PT ;  /* 0x0000008802067812 */ /* 0x040fe200078efcff */
[--C-:B------:R-:W-:Y:S01]  /*3610*/  @!P3 IMAD.IADD R167, R167, 0x1, -R5.reuse ;  /* 0x00000001a7a7b824 */ /* 0x100fe200078e0a05 */
[C---:B------:R-:W-:Y:S01]  /*3620*/  LOP3.LUT R15, R2.reuse, 0x7e, RZ, 0xfc, !PT ;  /* 0x0000007e020f7812 */ /* 0x040fe200078efcff */
[----:B------:R-:W-:Y:S01]  /*3630*/  @!P6 IMAD.IADD R163, R163, 0x1, -R5 ;  /* 0x00000001a3a3e824 */ /* 0x000fe200078e0a05 */
[----:B------:R-:W-:Y:S01]  /*3640*/  ISETP.GE.AND P6, PT, R7, RZ, PT ;  /* 0x000000ff0700720c */ /* 0x000fe20003fc6270 */
[----:B------:R-:W-:Y:S01]  /*3650*/  @!P2 IMAD.MOV R161, RZ, RZ, -R161 ;  /* 0x000000ffffa1a224 */ /* 0x000fe200078e0aa1 */
[----:B------:R-:W-:Y:S01]  /*3660*/  LOP3.LUT R7, R2, 0x86, RZ, 0xfc, !PT ;  /* 0x0000008602077812 */ /* 0x000fe200078efcff */
[----:B------:R-:W-:Y:S01]  /*3670*/  @!P5 IMAD.IADD R169, R169, 0x1, -R5 ;  /* 0x00000001a9a9d824 */ /* 0x000fe200078e0a05 */
[----:B------:R-:W-:Y:S01]  /*3680*/  ISETP.GT.U32.AND P2, PT, R5, R167, PT ;  /* 0x000000a70500720c */ /* 0x000fe20003f44070 */
[----:B------:R-:W-:Y:S01]  /*3690*/  @!P1 IMAD.MOV R163, RZ, RZ, -R163 ;  /* 0x000000ffffa39224 */ /* 0x000fe200078e0aa3 */
[----:B------:R-:W-:Y:S01]  /*36a0*/  IABS R10, R6 ;  /* 0x00000006000a7213 */ /* 0x000fe20000000000 */
[----:B------:R-:W-:Y:S01]  /*36b0*/  @!P4 IMAD.MOV R159, RZ, RZ, -R159 ;  /* 0x000000ffff9fc224 */ /* 0x000fe200078e0a9f */
[----:B------:R-:W-:Y:S01]  /*36c0*/  ISETP.GE.AND P1, PT, R7, RZ, PT ;  /* 0x000000ff0700720c */ /* 0x000fe20003f26270 */
[----:B------:R-:W-:Y:S01]  /*36d0*/  @!P0 IMAD.MOV R165, RZ, RZ, -R165 ;  /* 0x000000ffffa58224 */ /* 0x000fe200078e0aa5 */
[----:B------:R-:W-:-:S02]  /*36e0*/  IABS R7, R7 ;  /* 0x0000000700077213 */ /* 0x000fc40000000000 */
[----:B------:R-:W-:Y:S02]  /*36f0*/  ISETP.GE.AND P4, PT, R9, RZ, PT ;  /* 0x000000ff0900720c */ /* 0x000fe40003f86270 */
[----:B------:R-:W-:Y:S01]  /*3700*/  ISETP.GE.AND P3, PT, R6, RZ, PT ;  /* 0x000000ff0600720c */ /* 0x000fe20003f66270 */
[----:B------:R-:W-:Y:S01]  /*3710*/  IMAD.HI.U32 R6, R3, R10, RZ ;  /* 0x0000000a03067227 */ /* 0x000fe200078e00ff */
[----:B------:R-:W-:Y:S02]  /*3720*/  ISETP.GT.U32.AND P5, PT, R5, R169, PT ;  /* 0x000000a90500720c */ /* 0x000fe40003fa4070 */
[----:B------:R-:W-:Y:S01]  /*3730*/  ISETP.GE.AND P0, PT, R8, RZ, PT ;  /* 0x000000ff0800720c */ /* 0x000fe20003f06270 */
[----:B------:R-:W-:Y:S01]  /*3740*/  IMAD.MOV.U32 R8, RZ, RZ, R7 ;  /* 0x000000ffff087224 */ /* 0x000fe200078e0007 */
[C---:B------:R-:W-:Y:S01]  /*3750*/  LOP3.LUT R9, R2.reuse, 0x82, RZ, 0xfc, !PT ;  /* 0x0000008202097812 */ /* 0x040fe200078efcff */
[----:B------:R-:W-:Y:S01]  /*3760*/  IMAD.MOV R171, RZ, RZ, -R6 ;  /* 0x000000ffffab7224 */ /* 0x000fe200078e0a06 */
[----:B------:R-:W-:Y:S01]  /*3770*/  LOP3.LUT R17, R2, 0x7a, RZ, 0xfc, !PT ;  /* 0x0000007a02117812 */ /* 0x000fe200078efcff */
[----:B------:R-:W-:Y:S01]  /*3780*/  IMAD.HI.U32 R7, R3, R14, RZ ;  /* 0x0000000e03077227 */ /* 0x000fe200078e00ff */
[----:B------:R-:W-:-:S02]  /*3790*/  IABS R16, R9 ;  /* 0x0000000900107213 */ /* 0x000fc40000000000 */
[----:B------:R-:W-:Y:S01]  /*37a0*/  IABS R11, R17 ;  /* 0x00000011000b7213 */ /* 0x000fe20000000000 */
[----:B------:R-:W-:Y:S01]  /*37b0*/  @!P2 IMAD.IADD R167, R167, 0x1, -R5 ;  /* 0x00000001a7a7a824 */ /* 0x000fe200078e0a05 */
[----:B------:R-:W-:Y:S01]  /*37c0*/  ISETP.GE.AND P2, PT, R9, RZ, PT ;  /* 0x000000ff0900720c */ /* 0x000fe20003f46270 */
[C---:B------:R-:W-:Y:S01]  /*37d0*/  IMAD R171, R5.reuse, R171, R10 ;  /* 0x000000ab05ab7224 */ /* 0x040fe200078e020a */
[----:B------:R-:W-:Y:S01]  /*37e0*/  IABS R10, R15 ;  /* 0x0000000f000a7213 */ /* 0x000fe20000000000 */
[----:B------:R-:W-:Y:S02]  /*37f0*/  IMAD.MOV R7, RZ, RZ, -R7 ;  /* 0x000000ffff077224 */ /* 0x000fe400078e0a07 */
[----:B------:R-:W-:Y:S01]  /*3800*/  @!P4 IMAD.MOV R167, RZ, RZ, -R167 ;  /* 0x000000ffffa7c224 */ /* 0x000fe200078e0aa7 */
[----:B------:R-:W-:Y:S01]  /*3810*/  ISETP.GT.U32.AND P4, PT, R5, R171, PT ;  /* 0x000000ab0500720c */ /* 0x000fe20003f84070 */
[----:B------:R-:W-:Y:S02]  /*3820*/  @!P5 IMAD.IADD R169, R169, 0x1, -R5 ;  /* 0x00000001a9a9d824 */ /* 0x000fe400078e0a05 */
[----:B------:R-:W-:-:S02]  /*3830*/  IMAD R175, R5, R7, R14 ;  /* 0x0000000705af7224 */ /* 0x000fc400078e020e */
[----:B------:R-:W-:Y:S02]  /*3840*/  @!P6 IMAD.MOV R169, RZ, RZ, -R169 ;  /* 0x000000ffffa9e224 */ /* 0x000fe400078e0aa9 */
[----:B------:R-:W-:Y:S01]  /*3850*/  IMAD.HI.U32 R6, R3, R8, RZ ;  /* 0x0000000803067227 */ /* 0x000fe200078e00ff */
[----:B------:R-:W-:-:S03]  /*3860*/  ISETP.GT.U32.AND P6, PT, R5, R175, PT ;  /* 0x000000af0500720c */ /* 0x000fc60003fc4070 */
[----:B------:R-:W-:Y:S02]  /*3870*/  IMAD.MOV R173, RZ, RZ, -R6 ;  /* 0x000000ffffad7224 */ /* 0x000fe400078e0a06 */
[--C-:B------:R-:W-:Y:S02]  /*3880*/  @!P4 IMAD.IADD R171, R171, 0x1, -R5.reuse ;  /* 0x00000001ababc824 */ /* 0x100fe400078e0a05 */
[----:B------:R-:W-:Y:S01]  /*3890*/  IMAD R173, R5, R173, R8 ;  /* 0x000000ad05ad7224 */ /* 0x000fe200078e0208 */
[----:B------:R-:W-:Y:S01]  /*38a0*/  IABS R8, R13 ;  /* 0x0000000d00087213 */ /* 0x000fe20000000000 */
[----:B------:R-:W-:Y:S01]  /*38b0*/  IMAD.HI.U32 R6, R3, R16, RZ ;  /* 0x0000001003067227 */ /* 0x000fe200078e00ff */
[C---:B------:R-:W-:Y:S02]  /*38c0*/  ISETP.GT.U32.AND P4, PT, R5.reuse, R171, PT ;  /* 0x000000ab0500720c */ /* 0x040fe40003f84070 */
[----:B------:R-:W-:Y:S01]  /*38d0*/  ISETP.GT.U32.AND P5, PT, R5, R173, PT ;  /* 0x000000ad0500720c */ /* 0x000fe20003fa4070 */
[----:B------:R-:W-:-:S02]  /*38e0*/  @!P6 IMAD.IADD R175, R175, 0x1, -R5 ;  /* 0x00000001afafe824 */ /* 0x000fc400078e0a05 */
[----:B------:R-:W-:Y:S02]  /*38f0*/  IMAD.MOV R6, RZ, RZ, -R6 ;  /* 0x000000ffff067224 */ /* 0x000fe400078e0a06 */
[----:B------:R-:W-:Y:S01]  /*3900*/  IMAD.HI.U32 R7, R3, R10, RZ ;  /* 0x0000000a03077227 */ /* 0x000fe200078e00ff */
[----:B------:R-:W-:-:S03]  /*3910*/  ISETP.GT.U32.AND P6, PT, R5, R175, PT ;  /* 0x000000af0500720c */ /* 0x000fc60003fc4070 */
[----:B------:R-:W-:Y:S01]  /*3920*/  IMAD R177, R5, R6, R16 ;  /* 0x0000000605b17224 */ /* 0x000fe200078e0210 */
[----:B------:R-:W-:Y:S01]  /*3930*/  LOP3.LUT R16, R2, 0x7c, RZ, 0xfc, !PT ;  /* 0x0000007c02107812 */ /* 0x000fe200078efcff */
[----:B------:R-:W-:Y:S02]  /*3940*/  IMAD.MOV R7, RZ, RZ, -R7 ;  /* 0x000000ffff077224 */ /* 0x000fe400078e0a07 */
[--C-:B------:R-:W-:Y:S01]  /*3950*/  @!P5 IMAD.IADD R173, R173, 0x1, -R5.reuse ;  /* 0x00000001adadd824 */ /* 0x100fe200078e0a05 */
[----:B------:R-:W-:Y:S01]  /*3960*/  IABS R9, R16 ;  /* 0x0000001000097213 */ /* 0x000fe20000000000 */
[----:B------:R-:W-:Y:S01]  /*3970*/  @!P4 IMAD.IADD R171, R171, 0x1, -R5 ;  /* 0x00000001ababc824 */ /* 0x000fe200078e0a05 */
[C---:B------:R-:W-:Y:S01]  /*3980*/  ISETP.GT.U32.AND P4, PT, R5.reuse, R177, PT ;  /* 0x000000b10500720c */ /* 0x040fe20003f84070 */
[C---:B------:R-:W-:Y:S01]  /*3990*/  IMAD R181, R5.reuse, R7, R10 ;  /* 0x0000000705b57224 */ /* 0x040fe200078e020a */
[----:B------:R-:W-:Y:S01]  /*39a0*/  ISETP.GT.U32.AND P5, PT, R5, R173, PT ;  /* 0x000000ad0500720c */ /* 0x000fe20003fa4070 */
[----:B------:R-:W-:-:S04]  /*39b0*/  IMAD.HI.U32 R6, R3, R8, RZ ;  /* 0x0000000803067227 */ /* 0x000fc800078e00ff */
[----:B------:R-:W-:Y:S01]  /*39c0*/  @!P6 IMAD.IADD R175, R175, 0x1, -R5 ;  /* 0x00000001afafe824 */ /* 0x000fe200078e0a05 */
[C---:B------:R-:W-:Y:S01]  /*39d0*/  ISETP.GT.U32.AND P6, PT, R5.reuse, R181, PT ;  /* 0x000000b50500720c */ /* 0x040fe20003fc4070 */
[----:B------:R-:W-:Y:S02]  /*39e0*/  IMAD.MOV R6, RZ, RZ, -R6 ;  /* 0x000000ffff067224 */ /* 0x000fe400078e0a06 */
[----:B------:R-:W-:Y:S01]  /*39f0*/  IMAD.MOV.U32 R10, RZ, RZ, R11 ;  /* 0x000000ffff0a7224 */ /* 0x000fe200078e000b */
[C---:B------:R-:W-:Y:S01]  /*3a00*/  LOP3.LUT R11, R2.reuse, 0x74, RZ, 0xfc, !PT ;  /* 0x00000074020b7812 */ /* 0x040fe200078efcff */
[----:B------:R-:W-:Y:S02]  /*3a10*/  IMAD R179, R5, R6, R8 ;  /* 0x0000000605b37224 */ /* 0x000fe400078e0208 */
[----:B------:R-:W-:Y:S01]  /*3a20*/  IMAD.MOV.U32 R8, RZ, RZ, R9 ;  /* 0x000000ffff087224 */ /* 0x000fe200078e0009 */
[----:B------:R-:W-:Y:S01]  /*3a30*/  LOP3.LUT R9, R2, 0x78, RZ, 0xfc, !PT ;  /* 0x0000007802097812 */ /* 0x000fe200078efcff */
[----:B------:R-:W-:-:S02]  /*3a40*/  @!P4 IMAD.IADD R177, R177, 0x1, -R5 ;  /* 0x00000001b1b1c824 */ /* 0x000fc400078e0a05 */
[----:B------:R-:W-:Y:S01]  /*3a50*/  IMAD.HI.U32 R6, R3, R8, RZ ;  /* 0x0000000803067227 */ /* 0x000fe200078e00ff */
[----:B------:R-:W-:Y:S02]  /*3a60*/  IABS R14, R9 ;  /* 0x00000009000e7213 */ /* 0x000fe40000000000 */
[----:B------:R-:W-:Y:S01]  /*3a70*/  ISETP.GT.U32.AND P4, PT, R5, R177, PT ;  /* 0x000000b10500720c */ /* 0x000fe20003f84070 */
[--C-:B------:R-:W-:Y:S01]  /*3a80*/  @!P5 IMAD.IADD R173, R173, 0x1, -R5.reuse ;  /* 0x00000001adadd824 */ /* 0x100fe200078e0a05 */
[----:B------:R-:W-:Y:S01]  /*3a90*/  ISETP.GT.U32.AND P5, PT, R5, R179, PT ;  /* 0x000000b30500720c */ /* 0x000fe20003fa4070 */
[----:B------:R-:W-:Y:S02]  /*3aa0*/  @!P6 IMAD.IADD R181, R181, 0x1, -R5 ;  /* 0x00000001b5b5e824 */ /* 0x000fe400078e0a05 */
[----:B------:R-:W-:Y:S02]  /*3ab0*/  IMAD.MOV R6, RZ, RZ, -R6 ;  /* 0x000000ffff067224 */ /* 0x000fe400078e0a06 */
[----:B------:R-:W-:Y:S01]  /*3ac0*/  IMAD.HI.U32 R7, R3, R10, RZ ;  /* 0x0000000a03077227 */ /* 0x000fe200078e00ff */
[----:B------:R-:W-:-:S03]  /*3ad0*/  ISETP.GT.U32.AND P6, PT, R5, R181, PT ;  /* 0x000000b50500720c */ /* 0x000fc60003fc4070 */
[----:B------:R-:W-:Y:S02]  /*3ae0*/  IMAD R183, R5, R6, R8 ;  /* 0x0000000605b77224 */ /* 0x000fe400078e0208 */
[----:B------:R-:W-:-:S04]  /*3af0*/  IMAD.HI.U32 R6, R3, R14, RZ ;  /* 0x0000000e03067227 */ /* 0x000fc800078e00ff */
[----:B------:R-:W-:Y:S02]  /*3b00*/  IMAD.MOV R7, RZ, RZ, -R7 ;  /* 0x000000ffff077224 */ /* 0x000fe400078e0a07 */
[----:B------:R-:W-:Y:S02]  /*3b10*/  IMAD.MOV R6, RZ, RZ, -R6 ;  /* 0x000000ffff067224 */ /* 0x000fe400078e0a06 */
[--C-:B------:R-:W-:Y:S01]  /*3b20*/  @!P5 IMAD.IADD R179, R179, 0x1, -R5.reuse ;  /* 0x00000001b3b3d824 */ /* 0x100fe200078e0a05 */
[----:B------:R-:W-:Y:S01]  /*3b30*/  ISETP.GE.AND P5, PT, R15, RZ, PT ;  /* 0x000000ff0f00720c */ /* 0x000fe20003fa6270 */
[----:B------:R-:W-:Y:S01]  /*3b40*/  IMAD R185, R5, R7, R10 ;  /* 0x0000000705b97224 */ /* 0x000fe200078e020a */
[----:B------:R-:W-:Y:S01]  /*3b50*/  LOP3.LUT R7, R2, 0x76, RZ, 0xfc, !PT ;  /* 0x0000007602077812 */ /* 0x000fe200078efcff */
[----:B------:R-:W-:Y:S01]  /*3b60*/  @!P4 IMAD.IADD R177, R177, 0x1, -R5 ;  /* 0x00000001b1b1c824 */ /* 0x000fe200078e0a05 */
[C---:B------:R-:W-:Y:S01]  /*3b70*/  ISETP.GT.U32.AND P4, PT, R5.reuse, R183, PT ;  /* 0x000000b70500720c */ /* 0x040fe20003f84070 */
[C---:B------:R-:W-:Y:S01]  /*3b80*/  IMAD R187, R5.reuse, R6, R14 ;  /* 0x0000000605bb7224 */ /* 0x040fe200078e020e */
[----:B------:R-:W-:Y:S01]  /*3b90*/  IABS R8, R7 ;  /* 0x0000000700087213 */ /* 0x000fe20000000000 */
[----:B------:R-:W-:Y:S01]  /*3ba0*/  @!P1 IMAD.MOV R173, RZ, RZ, -R173 ;  /* 0x000000ffffad9224 */ /* 0x000fe200078e0aad */
[C---:B------:R-:W-:Y:S01]  /*3bb0*/  ISETP.GT.U32.AND P1, PT, R5.reuse, R179, PT ;  /* 0x000000b30500720c */ /* 0x040fe20003f24070 */
[----:B------:R-:W-:Y:S01]  /*3bc0*/  @!P2 IMAD.MOV R177, RZ, RZ, -R177 ;  /* 0x000000ffffb1a224 */ /* 0x000fe200078e0ab1 */
[----:B------:R-:W-:Y:S01]  /*3bd0*/  ISETP.GT.U32.AND P2, PT, R5, R185, PT ;  /* 0x000000b90500720c */ /* 0x000fe20003f44070 */
[----:B------:R-:W-:Y:S01]  /*3be0*/  @!P6 IMAD.IADD R181, R181, 0x1, -R5 ;  /* 0x00000001b5b5e824 */ /* 0x000fe200078e0a05 */
[----:B------:R-:W-:Y:S01]  /*3bf0*/  ISETP.GT.U32.AND P6, PT, R5, R187, PT ;  /* 0x000000bb0500720c */ /* 0x000fe20003fc4070 */
[----:B------:R-:W-:Y:S01]  /*3c00*/  @!P3 IMAD.MOV R171, RZ, RZ, -R171 ;  /* 0x000000ffffabb224 */ /* 0x000fe200078e0aab */
[----:B------:R-:W-:Y:S01]  /*3c10*/  ISETP.GE.AND P3, PT, R13, RZ, PT ;  /* 0x000000ff0d00720c */ /* 0x000fe20003f66270 */
[----:B------:R-:W-:Y:S01]  /*3c20*/  IMAD.HI.U32 R6, R3, R8, RZ ;  /* 0x0000000803067227 */ /* 0x000fe200078e00ff */
[----:B------:R-:W-:-:S02]  /*3c30*/  IABS R10, R11 ;  /* 0x0000000b000a7213 */ /* 0x000fc40000000000 */
[C---:B------:R-:W-:Y:S01]  /*3c40*/  LOP3.LUT R13, R2.reuse, 0x70, RZ, 0xfc, !PT ;  /* 0x00000070020d7812 */ /* 0x040fe200078efcff */
[--C-:B------:R-:W-:Y:S01]  /*3c50*/  @!P4 IMAD.IADD R183, R183, 0x1, -R5.reuse ;  /* 0x00000001b7b7c824 */ /* 0x100fe200078e0a05 */
[----:B------:R-:W-:Y:S01]  /*3c60*/  ISETP.GE.AND P4, PT, R9, RZ, PT ;  /* 0x000000ff0900720c */ /* 0x000fe20003f86270 */
[--C-:B------:R-:W-:Y:S01]  /*3c70*/  @!P1 IMAD.IADD R179, R179, 0x1, -R5.reuse ;  /* 0x00000001b3b39824 */ /* 0x100fe200078e0a05 */
[----:B------:R-:W-:Y:S01]  /*3c80*/  LOP3.LUT R9, R2, 0x72, RZ, 0xfc, !PT ;  /* 0x0000007202097812 */ /* 0x000fe200078efcff */
[--C-:B------:R-:W-:Y:S01]  /*3c90*/  @!P2 IMAD.IADD R185, R185, 0x1, -R5.reuse ;  /* 0x00000001b9b9a824 */ /* 0x100fe200078e0a05 */
[----:B------:R-:W-:Y:S01]  /*3ca0*/  ISETP.GT.U32.AND P2, PT, R5, R183, PT ;  /* 0x000000b70500720c */ /* 0x000fe20003f44070 */
[----:B------:R-:W-:Y:S01]  /*3cb0*/  @!P6 IMAD.IADD R187, R187, 0x1, -R5 ;  /* 0x00000001bbbbe824 */ /* 0x000fe200078e0a05 */
[----:B------:R-:W-:Y:S01]  /*3cc0*/  IABS R14, R13 ;  /* 0x0000000d000e7213 */ /* 0x000fe20000000000 */
[----:B------:R-:W-:Y:S01]  /*3cd0*/  @!P3 IMAD.MOV R179, RZ, RZ, -R179 ;  /* 0x000000ffffb3b224 */ /* 0x000fe200078e0ab3 */
[C---:B------:R-:W-:Y:S01]  /*3ce0*/  ISETP.GT.U32.AND P6, PT, R5.reuse, R185, PT ;  /* 0x000000b90500720c */ /* 0x040fe20003fc4070 */
[----:B------:R-:W-:Y:S01]  /*3cf0*/  IMAD.MOV R189, RZ, RZ, -R6 ;  /* 0x000000ffffbd7224 */ /* 0x000fe200078e0a06 */
[----:B------:R-:W-:Y:S01]  /*3d00*/  ISETP.GT.U32.AND P3, PT, R5, R187, PT ;  /* 0x000000bb0500720c */ /* 0x000fe20003f64070 */
[----:B------:R-:W-:Y:S01]  /*3d10*/  IMAD.HI.U32 R6, R3, R10, RZ ;  /* 0x0000000a03067227 */ /* 0x000fe200078e00ff */
[----:B------:R-:W-:-:S02]  /*3d20*/  ISETP.GE.AND P1, PT, R17, RZ, PT ;  /* 0x000000ff1100720c */ /* 0x000fc40003f26270 */
[C---:B------:R-:W-:Y:S01]  /*3d30*/  LOP3.LUT R15, R2.reuse, 0x6e, RZ, 0xfc, !PT ;  /* 0x0000006e020f7812 */ /* 0x040fe200078efcff */
[----:B------:R-:W-:Y:S01]  /*3d40*/  IMAD R189, R5, R189, R8 ;  /* 0x000000bd05bd7224 */ /* 0x000fe200078e0208 */
[----:B------:R-:W-:Y:S01]  /*3d50*/  IABS R8, R9 ;  /* 0x0000000900087213 */ /* 0x000fe20000000000 */
[----:B------:R-:W-:Y:S01]  /*3d60*/  IMAD.MOV R6, RZ, RZ, -R6 ;  /* 0x000000ffff067224 */ /* 0x000fe200078e0a06 */
[----:B------:R-:W-:Y:S01]  /*3d70*/  LOP3.LUT R17, R2, 0x2a, RZ, 0xfc, !PT ;  /* 0x0000002a02117812 */ /* 0x000fe200078efcff */
[--C-:B------:R-:W-:Y:S01]  /*3d80*/  @!P2 IMAD.IADD R183, R183, 0x1, -R5.reuse ;  /* 0x00000001b7b7a824 */ /* 0x100fe200078e0a05 */
[C---:B------:R-:W-:Y:S01]  /*3d90*/  ISETP.GT.U32.AND P2, PT, R5.reuse, R189, PT ;  /* 0x000000bd0500720c */ /* 0x040fe20003f44070 */
[----:B------:R-:W-:Y:S02]  /*3da0*/  IMAD R191, R5, R6, R10 ;  /* 0x0000000605bf7224 */ /* 0x000fe400078e020a */
[----:B------:R-:W-:Y:S02]  /*3db0*/  @!P3 IMAD.IADD R187, R187, 0x1, -R5 ;  /* 0x00000001bbbbb824 */ /* 0x000fe400078e0a05 */
[----:B------:R-:W-:Y:S01]  /*3dc0*/  @!P0 IMAD.MOV R175, RZ, RZ, -R175 ;  /* 0x000000ffffaf8224 */ /* 0x000fe200078e0aaf */
[----:B------:R-:W-:Y:S01]  /*3dd0*/  ISETP.GT.U32.AND P3, PT, R5, R191, PT ;  /* 0x000000bf0500720c */ /* 0x000fe20003f64070 */
[----:B------:R-:W-:Y:S01]  /*3de0*/  IMAD.HI.U32 R6, R3, R8, RZ ;  /* 0x0000000803067227 */ /* 0x000fe200078e00ff */
[----:B------:R-:W-:-:S02]  /*3df0*/  ISETP.GE.AND P0, PT, R16, RZ, PT ;  /* 0x000000ff1000720c */ /* 0x000fc40003f06270 */
[----:B------:R-:W-:Y:S01]  /*3e00*/  LOP3.LUT R16, R2, 0x5e, RZ, 0xfc, !PT ;  /* 0x0000005e02107812 */ /* 0x000fe200078efcff */
[----:B------:R-:W-:Y:S01]  /*3e10*/  @!P6 IMAD.IADD R185, R185, 0x1, -R5 ;  /* 0x00000001b9b9e824 */ /* 0x000fe200078e0a05 */
[----:B------:R-:W-:Y:S01]  /*3e20*/  ISETP.GE.AND P6, PT, R7, RZ, PT ;  /* 0x000000ff0700720c */ /* 0x000fe20003fc6270 */
[----:B------:R-:W-:-:S04]  /*3e30*/  IMAD.HI.U32 R7, R3, R14, RZ ;  /* 0x0000000e03077227 */ /* 0x000fc800078e00ff */
[----:B------:R-:W-:Y:S02]  /*3e40*/  IMAD.MOV R6, RZ, RZ, -R6 ;  /* 0x000000ffff067224 */ /* 0x000fe400078e0a06 */
[----:B------:R-:W-:Y:S01]  /*3e50*/  @!P2 IMAD.IADD R189, R189, 0x1, -R5 ;  /* 0x00000001bdbda824 */ /* 0x000fe200078e0a05 */
[----:B------:R-:W-:Y:S01]  /*3e60*/  ISETP.GE.AND P2, PT, R11, RZ, PT ;  /* 0x000000ff0b00720c */ /* 0x000fe20003f46270 */
[----:B------:R-:W-:Y:S01]  /*3e70*/  IMAD.MOV R7, RZ, RZ, -R7 ;  /* 0x000000ffff077224 */ /* 0x000fe200078e0a07 */
[----:B------:R-:W-:Y:S01]  /*3e80*/  LOP3.LUT R11, R2, 0x6c, RZ, 0xfc, !PT ;  /* 0x0000006c020b7812 */ /* 0x000fe200078efcff */
[----:B------:R-:W-:Y:S01]  /*3e90*/  IMAD R193, R5, R6, R8 ;  /* 0x0000000605c17224 */ /* 0x000fe200078e0208 */
[----:B------:R-:W-:Y:S01]  /*3ea0*/  IABS R8, R15 ;  /* 0x0000000f00087213 */ /* 0x000fe20000000000 */
        /* <DEDUP_REMOVED lines=8> */
[----:B------:R-:W-:-:S04]  /*3f30*/  IMAD.HI.U32 R6, R3, R8, RZ ;  /* 0x0000000803067227 */ /* 0x000fc800078e00ff */
[----:B------:R-:W-:Y:S01]  /*3f40*/  @!P1 IMAD.MOV R185, RZ, RZ, -R185 ;  /* 0x000000ffffb99224 */ /* 0x000fe200078e0ab9 */
[----:B------:R-:W-:Y:S01]  /*3f50*/  ISETP.GT.U32.AND P1, PT, R5, R195, PT ;  /* 0x000000c30500720c */ /* 0x000fe20003f24070 */
[----:B------:R-:W-:-:S04]  /*3f60*/  IMAD.HI.U32 R7, R3, R10, RZ ;  /* 0x0000000a03077227 */ /* 0x000fc800078e00ff */
[----:B------:R-:W-:Y:S02]  /*3f70*/  IMAD.MOV R6, RZ, RZ, -R6 ;  /* 0x000000ffff067224 */ /* 0x000fe400078e0a06 */
[----:B------:R-:W-:Y:S01]  /*3f80*/  @!P3 IMAD.IADD R189, R189, 0x1, -R5 ;  /* 0x00000001bdbdb824 */ /* 0x000fe200078e0a05 */
[----:B------:R-:W-:Y:S01]  /*3f90*/  ISETP.GE.AND P3, PT, R13, RZ, PT ;  /* 0x000000ff0d00720c */ /* 0x000fe20003f66270 */
[----:B------:R-:W-:Y:S01]  /*3fa0*/  IMAD.MOV R7, RZ, RZ, -R7 ;  /* 0x000000ffff077224 */ /* 0x000fe200078e0a07 */
[C---:B------:R-:W-:Y:S01]  /*3fb0*/  LOP3.LUT R13, R2.reuse, 0x68, RZ, 0xfc, !PT ;  /* 0x00000068020d7812 */ /* 0x040fe200078efcff */
[----:B------:R-:W-:Y:S02]  /*3fc0*/  IMAD R197, R5, R6, R8 ;  /* 0x0000000605c57224 */ /* 0x000fe400078e0208 */
[--C-:B------:R-:W-:Y:S01]  /*3fd0*/  @!P0 IMAD.IADD R191, R191, 0x1, -R5.reuse ;  /* 0x00000001bfbf8824 */ /* 0x100fe200078e0a05 */
[----:B------:R-:W-:Y:S01]  /*3fe0*/  ISETP.GE.AND P0, PT, R15, RZ, PT ;  /* 0x000000ff0f00720c */ /* 0x000fe20003f06270 */
[----:B------:R-:W-:Y:S01]  /*3ff0*/  @!P5 IMAD.IADD R193, R193, 0x1, -R5 ;  /* 0x00000001c1c1d824 */ /* 0x000fe200078e0a05 */
[C---:B------:R-:W-:Y:S01]  /*4000*/  LOP3.LUT R15, R2.reuse, 0x60, RZ, 0xfc, !PT ;  /* 0x00000060020f7812 */ /* 0x040fe200078efcff */
[C---:B------:R-:W-:Y:S01]  /*4010*/  IMAD R199, R5.reuse, R7, R10 ;  /* 0x0000000705c77224 */ /* 0x040fe200078e020a */
[----:B------:R-:W-:Y:S01]  /*4020*/  LOP3.LUT R7, R2, 0x6a, RZ, 0xfc, !PT ;  /* 0x0000006a02077812 */ /* 0x000fe200078efcff */
[----:B------:R-:W-:Y:S01]  /*4030*/  @!P6 IMAD.MOV R189, RZ, RZ, -R189 ;  /* 0x000000ffffbde224 */ /* 0x000fe200078e0abd */
[----:B------:R-:W-:Y:S01]  /*4040*/  ISETP.GT.U32.AND P6, PT, R5, R197, PT ;  /* 0x000000c50500720c */ /* 0x000fe20003fc4070 */
[----:B------:R-:W-:Y:S01]  /*4050*/  @!P1 IMAD.IADD R195, R195, 0x1, -R5 ;  /* 0x00000001c3c39824 */ /* 0x000fe200078e0a05 */
[C---:B------:R-:W-:Y:S01]  /*4060*/  ISETP.GT.U32.AND P5, PT, R5.reuse, R193, PT ;  /* 0x000000c10500720c */ /* 0x040fe20003fa4070 */
[----:B------:R-:W-:Y:S01]  /*4070*/  @!P2 IMAD.MOV R191, RZ, RZ, -R191 ;  /* 0x000000ffffbfa224 */ /* 0x000fe200078e0abf */
[----:B------:R-:W-:Y:S01]  /*4080*/  ISETP.GT.U32.AND P2, PT, R5, R199, PT ;  /* 0x000000c70500720c */ /* 0x000fe20003f44070 */
[----:B------:R-:W-:Y:S01]  /*4090*/  @!P4 IMAD.MOV R187, RZ, RZ, -R187 ;  /* 0x000000ffffbbc224 */ /* 0x000fe200078e0abb */
[----:B------:R-:W-:-:S02]  /*40a0*/  ISETP.GE.AND P4, PT, R9, RZ, PT ;  /* 0x000000ff0900720c */ /* 0x000fc40003f86270 */
[----:B------:R-:W-:Y:S02]  /*40b0*/  ISETP.GT.U32.AND P1, PT, R5, R195, PT ;  /* 0x000000c30500720c */ /* 0x000fe40003f24070 */
[----:B------:R-:W-:Y:S02]  /*40c0*/  IABS R8, R7 ;  /* 0x0000000700087213 */ /* 0x000fe40000000000 */
[----:B------:R-:W-:Y:S01]  /*40d0*/  IABS R10, R13 ;  /* 0x0000000d000a7213 */ /* 0x000fe20000000000 */
[--C-:B------:R-:W-:Y:S02]  /*40e0*/  @!P6 IMAD.IADD R197, R197, 0x1, -R5.reuse ;  /* 0x00000001c5c5e824 */ /* 0x100fe400078e0a05 */
[--C-:B------:R-:W-:Y:S01]  /*40f0*/  @!P5 IMAD.IADD R193, R193, 0x1, -R5.reuse ;  /* 0x00000001c1c1d824 */ /* 0x100fe200078e0a05 */
[----:B------:R-:W-:Y:S01]  /*4100*/  ISETP.GE.AND P5, PT, R11, RZ, PT ;  /* 0x000000ff0b00720c */ /* 0x000fe20003fa6270 */
[----:B------:R-:W-:Y:S01]  /*4110*/  @!P2 IMAD.IADD R199, R199, 0x1, -R5 ;  /* 0x00000001c7c7a824 */ /* 0x000fe200078e0a05 */
[----:B------:R-:W-:Y:S01]  /*4120*/  ISETP.GT.U32.AND P6, PT, R5, R197, PT ;  /* 0x000000c50500720c */ /* 0x000fe20003fc4070 */
[----:B------:R-:W-:Y:S01]  /*4130*/  IMAD.HI.U32 R6, R3, R8, RZ ;  /* 0x0000000803067227 */ /* 0x000fe200078e00ff */
[----:B------:R-:W-:-:S02]  /*4140*/  LOP3.LUT R11, R2, 0x66, RZ, 0xfc, !PT ;  /* 0x00000066020b7812 */ /* 0x000fc400078efcff */
[----:B------:R-:W-:Y:S01]  /*4150*/  ISETP.GE.AND P2, PT, R13, RZ, PT ;  /* 0x000000ff0d00720c */ /* 0x000fe20003f46270 */
[----:B------:R-:W-:Y:S01]  /*4160*/  @!P1 IMAD.IADD R195, R195, 0x1, -R5 ;  /* 0x00000001c3c39824 */ /* 0x000fe200078e0a05 */
[----:B------:R-:W-:Y:S01]  /*4170*/  ISETP.GE.AND P1, PT, R7, RZ, PT ;  /* 0x000000ff0700720c */ /* 0x000fe20003f26270 */
[----:B------:R-:W-:Y:S01]  /*4180*/  @!P4 IMAD.MOV R193, RZ, RZ, -R193 ;  /* 0x000000ffffc1c224 */ /* 0x000fe200078e0ac1 */
[----:B------:R-:W-:Y:S01]  /*4190*/  ISETP.GT.U32.AND P4, PT, R5, R199, PT ;  /* 0x000000c70500720c */ /* 0x000fe20003f84070 */
[----:B------:R-:W-:Y:S01]  /*41a0*/  IMAD.HI.U32 R7, R3, R10, RZ ;  /* 0x0000000a03077227 */ /* 0x000fe200078e00ff */
[----:B------:R-:W-:Y:S02]  /*41b0*/  IABS R9, R11 ;  /* 0x0000000b00097213 */ /* 0x000fe40000000000 */
[----:B------:R-:W-:Y:S01]  /*41c0*/  LOP3.LUT R13, R2, 0x62, RZ, 0xfc, !PT ;  /* 0x00000062020d7812 */ /* 0x000fe200078efcff */
[----:B------:R-:W-:Y:S02]  /*41d0*/  IMAD.MOV R6, RZ, RZ, -R6 ;  /* 0x000000ffff067224 */ /* 0x000fe400078e0a06 */
[----:B------:R-:W-:Y:S01]  /*41e0*/  IMAD.MOV R7, RZ, RZ, -R7 ;  /* 0x000000ffff077224 */ /* 0x000fe200078e0a07 */
[----:B------:R-:W-:Y:S01]  /*41f0*/  IABS R14, R13 ;  /* 0x0000000d000e7213 */ /* 0x000fe20000000000 */
[----:B------:R-:W-:-:S02]  /*4200*/  IMAD R201, R5, R6, R8 ;  /* 0x0000000605c97224 */ /* 0x000fc400078e0208 */
[----:B------:R-:W-:Y:S02]  /*4210*/  IMAD R203, R5, R7, R10 ;  /* 0x0000000705cb7224 */ /* 0x000fe400078e020a */
[--C-:B------:R-:W-:Y:S01]  /*4220*/  @!P6 IMAD.IADD R197, R197, 0x1, -R5.reuse ;  /* 0x00000001c5c5e824 */ /* 0x100fe200078e0a05 */
[----:B------:R-:W-:Y:S01]  /*4230*/  ISETP.GT.U32.AND P6, PT, R5, R201, PT ;  /* 0x000000c90500720c */ /* 0x000fe20003fc4070 */
[----:B------:R-:W-:Y:S01]  /*4240*/  @!P4 IMAD.IADD R199, R199, 0x1, -R5 ;  /* 0x00000001c7c7c824 */ /* 0x000fe200078e0a05 */
[----:B------:R-:W-:Y:S01]  /*4250*/  ISETP.GT.U32.AND P4, PT, R5, R203, PT ;  /* 0x000000cb0500720c */ /* 0x000fe20003f84070 */
[----:B------:R-:W-:Y:S01]  /*4260*/  IMAD.MOV.U32 R8, RZ, RZ, R9 ;  /* 0x000000ffff087224 */ /* 0x000fe200078e0009 */
[----:B------:R-:W-:Y:S01]  /*4270*/  LOP3.LUT R9, R2, 0x64, RZ, 0xfc, !PT ;  /* 0x0000006402097812 */ /* 0x000fe200078efcff */
[----:B------:R-:W-:Y:S02]  /*4280*/  @!P0 IMAD.MOV R197, RZ, RZ, -R197 ;  /* 0x000000ffffc58224 */ /* 0x000fe400078e0ac5 */
[----:B------:R-:W-:Y:S01]  /*4290*/  IMAD.HI.U32 R6, R3, R8, RZ ;  /* 0x0000000803067227 */ /* 0x000fe200078e00ff */
[----:B------:R-:W-:-:S03]  /*42a0*/  IABS R10, R9 ;  /* 0x00000009000a7213 */ /* 0x000fc60000000000 */
[----:B------:R-:W-:Y:S02]  /*42b0*/  IMAD.MOV R6, RZ, RZ, -R6 ;  /* 0x000000ffff067224 */ /* 0x000fe400078e0a06 */
[--C-:B------:R-:W-:Y:S02]  /*42c0*/  @!P6 IMAD.IADD R201, R201, 0x1, -R5.reuse ;  /* 0x00000001c9c9e824 */ /* 0x100fe400078e0a05 */
[----:B------:R-:W-:Y:S02]  /*42d0*/  @!P4 IMAD.IADD R203, R203, 0x1, -R5 ;  /* 0x00000001cbcbc824 */ /* 0x000fe400078e0a05 */
[C---:B------:R-:W-:Y:S01]  /*42e0*/  IMAD R205, R5.reuse, R6, R8 ;  /* 0x0000000605cd7224 */ /* 0x040fe200078e0208 */
[----:B------:R-:W-:Y:S01]  /*42f0*/  ISETP.GT.U32.AND P4, PT, R5, R201, PT ;  /* 0x000000c90500720c */ /* 0x000fe20003f84070 */
[----:B------:R-:W-:Y:S01]  /*4300*/  IMAD.HI.U32 R6, R3, R10, RZ ;  /* 0x0000000a03067227 */ /* 0x000fe200078e00ff */
[C---:B------:R-:W-:Y:S02]  /*4310*/  ISETP.GT.U32.AND P0, PT, R5.reuse, R203, PT ;  /* 0x000000cb0500720c */ /* 0x040fe40003f04070 */
[----:B------:R-:W-:Y:S01]  /*4320*/  IABS R8, R15 ;  /* 0x0000000f00087213 */ /* 0x000fe20000000000 */
[----:B------:R-:W-:Y:S01]  /*4330*/  IMAD.MOV R6, RZ, RZ, -R6 ;  /* 0x000000ffff067224 */ /* 0x000fe200078e0a06 */
[----:B------:R-:W-:Y:S01]  /*4340*/  ISETP.GT.U32.AND P6, PT, R5, R205, PT ;  /* 0x000000cd0500720c */ /* 0x000fe20003fc4070 */
[----:B------:R-:W-:-:S04]  /*4350*/  IMAD.HI.U32 R7, R3, R14, RZ ;  /* 0x0000000e03077227 */ /* 0x000fc800078e00ff */
[----:B------:R-:W-:Y:S01]  /*4360*/  IMAD R207, R5, R6, R10 ;  /* 0x0000000605cf7224 */ /* 0x000fe200078e020a */
[----:B------:R-:W-:Y:S01]  /*4370*/  IABS R10, R16 ;  /* 0x00000010000a7213 */ /* 0x000fe20000000000 */
[----:B------:R-:W-:Y:S02]  /*4380*/  @!P4 IMAD.IADD R201, R201, 0x1, -R5 ;  /* 0x00000001c9c9c824 */ /* 0x000fe400078e0a05 */
[----:B------:R-:W-:Y:S01]  /*4390*/  IMAD.MOV R7, RZ, RZ, -R7 ;  /* 0x000000ffff077224 */ /* 0x000fe200078e0a07 */
[----:B------:R-:W-:Y:S01]  /*43a0*/  ISETP.GT.U32.AND P4, PT, R5, R207, PT ;  /* 0x000000cf0500720c */ /* 0x000fe20003f84070 */
[----:B------:R-:W-:-:S04]  /*43b0*/  IMAD.HI.U32 R6, R3, R8, RZ ;  /* 0x0000000803067227 */ /* 0x000fc800078e00ff */
[----:B------:R-:W-:Y:S02]  /*43c0*/  IMAD R209, R5, R7, R14 ;  /* 0x0000000705d17224 */ /* 0x000fe400078e020e */
[----:B------:R-:W-:Y:S02]  /*43d0*/  @!P5 IMAD.MOV R199, RZ, RZ, -R199 ;  /* 0x000000ffffc7d224 */ /* 0x000fe400078e0ac7 */
[--C-:B------:R-:W-:Y:S01]  /*43e0*/  @!P0 IMAD.IADD R203, R203, 0x1, -R5.reuse ;  /* 0x00000001cbcb8824 */ /* 0x100fe200078e0a05 */
[----:B------:R-:W-:Y:S01]  /*43f0*/  ISETP.GT.U32.AND P5, PT, R5, R209, PT ;  /* 0x000000d10500720c */ /* 0x000fe20003fa4070 */
[----:B------:R-:W-:Y:S02]  /*4400*/  IMAD.MOV R6, RZ, RZ, -R6 ;  /* 0x000000ffff067224 */ /* 0x000fe400078e0a06 */
[----:B------:R-:W-:Y:S01]  /*4410*/  @!P4 IMAD.IADD R207, R207, 0x1, -R5 ;  /* 0x00000001cfcfc824 */ /* 0x000fe200078e0a05 */
[----:B------:R-:W-:Y:S01]  /*4420*/  ISETP.GE.AND P4, PT, R15, RZ, PT ;  /* 0x000000ff0f00720c */ /* 0x000fe20003f86270 */
[----:B------:R-:W-:Y:S01]  /*4430*/  @!P2 IMAD.MOV R203, RZ, RZ, -R203 ;  /* 0x000000ffffcba224 */ /* 0x000fe200078e0acb */
[----:B------:R-:W-:Y:S01]  /*4440*/  LOP3.LUT R15, R2, 0x50, RZ, 0xfc, !PT ;  /* 0x00000050020f7812 */ /* 0x000fe200078efcff */
[C---:B------:R-:W-:Y:S01]  /*4450*/  IMAD R211, R5.reuse, R6, R8 ;  /* 0x0000000605d37224 */ /* 0x040fe200078e0208 */
[----:B------:R-:W-:Y:S01]  /*4460*/  ISETP.GT.U32.AND P2, PT, R5, R207, PT ;  /* 0x000000cf0500720c */ /* 0x000fe20003f44070 */
[----:B------:R-:W-:-:S03]  /*4470*/  IMAD.HI.U32 R6, R3, R10, RZ ;  /* 0x0000000a03067227 */ /* 0x000fc600078e00ff */
[----:B------:R-:W-:Y:S01]  /*4480*/  ISETP.GT.U32.AND P0, PT, R5, R211, PT ;  /* 0x000000d30500720c */ /* 0x000fe20003f04070 */
[----:B------:R-:W-:Y:S02]  /*4490*/  IMAD.MOV R6, RZ, RZ, -R6 ;  /* 0x000000ffff067224 */ /* 0x000fe400078e0a06 */
[--C-:B------:R-:W-:Y:S02]  /*44a0*/  @!P6 IMAD.IADD R205, R205, 0x1, -R5.reuse ;  /* 0x00000001cdcde824 */ /* 0x100fe400078e0a05 */
[--C-:B------:R-:W-:Y:S02]  /*44b0*/  @!P5 IMAD.IADD R209, R209, 0x1, -R5.reuse ;  /* 0x00000001d1d1d824 */ /* 0x100fe400078e0a05 */
[C---:B------:R-:W-:Y:S01]  /*44c0*/  IMAD R213, R5.reuse, R6, R10 ;  /* 0x0000000605d57224 */ /* 0x040fe200078e020a */
[----:B------:R-:W-:Y:S01]  /*44d0*/  ISETP.GT.U32.AND P6, PT, R5, R205, PT ;  /* 0x000000cd0500720c */ /* 0x000fe20003fc4070 */
[----:B------:R-:W-:Y:S01]  /*44e0*/  @!P2 IMAD.IADD R207, R207, 0x1, -R5 ;  /* 0x00000001cfcfa824 */ /* 0x000fe200078e0a05 */
[C---:B------:R-:W-:Y:S01]  /*44f0*/  ISETP.GT.U32.AND P5, PT, R5.reuse, R209, PT ;  /* 0x000000d10500720c */ /* 0x040fe20003fa4070 */
[----:B------:R-:W-:Y:S01]  /*4500*/  @!P1 IMAD.MOV R201, RZ, RZ, -R201 ;  /* 0x000000ffffc99224 */ /* 0x000fe200078e0ac9 */
[----:B------:R-:W-:Y:S01]  /*4510*/  ISETP.GT.U32.AND P2, PT, R5, R213, PT ;  /* 0x000000d50500720c */ /* 0x000fe20003f44070 */
[----:B------:R-:W-:Y:S01]  /*4520*/  @!P0 IMAD.IADD R211, R211, 0x1, -R5 ;  /* 0x00000001d3d38824 */ /* 0x000fe200078e0a05 */
[----:B------:R-:W-:Y:S01]  /*4530*/  ISETP.GE.AND P1, PT, R9, RZ, PT ;  /* 0x000000ff0900720c */ /* 0x000fe20003f26270 */
[----:B------:R-:W-:Y:S01]  /*4540*/  @!P3 IMAD.MOV R195, RZ, RZ, -R195 ;  /* 0x000000ffffc3b224 */ /* 0x000fe200078e0ac3 */
[----:B------:R-:W-:-:S02]  /*4550*/  LOP3.LUT R6, R2, 0x5c, RZ, 0xfc, !PT ;  /* 0x0000005c02067812 */ /* 0x000fc400078efcff */
[----:B------:R-:W-:Y:S02]  /*4560*/  LOP3.LUT R9, R2, 0x5a, RZ, 0xfc, !PT ;  /* 0x0000005a02097812 */ /* 0x000fe400078efcff */
[----:B------:R-:W-:Y:S01]  /*4570*/  IABS R8, R6 ;  /* 0x0000000600087213 */ /* 0x000fe20000000000 */
[--C-:B------:R-:W-:Y:S01]  /*4580*/  @!P6 IMAD.IADD R205, R205, 0x1, -R5.reuse ;  /* 0x00000001cdcde824 */ /* 0x100fe200078e0a05 */
[----:B------:R-:W-:Y:S01]  /*4590*/  ISETP.GT.U32.AND P0, PT, R5, R211, PT ;  /* 0x000000d30500720c */ /* 0x000fe20003f04070 */
[--C-:B------:R-:W-:Y:S01]  /*45a0*/  @!P5 IMAD.IADD R209, R209, 0x1, -R5.reuse ;  /* 0x00000001d1d1d824 */ /* 0x100fe200078e0a05 */
[----:B------:R-:W-:Y:S01]  /*45b0*/  ISETP.GE.AND P6, PT, R13, RZ, PT ;  /* 0x000000ff0d00720c */ /* 0x000fe20003fc6270 */
[----:B------:R-:W-:Y:S01]  /*45c0*/  @!P2 IMAD.IADD R213, R213, 0x1, -R5 ;  /* 0x00000001d5d5a824 */ /* 0x000fe200078e0a05 */
[----:B------:R-:W-:Y:S01]  /*45d0*/  IABS R10, R9 ;  /* 0x00000009000a7213 */ /* 0x000fe20000000000 */
[----:B------:R-:W-:Y:S01]  /*45e0*/  @!P1 IMAD.MOV R207, RZ, RZ, -R207 ;  /* 0x000000ffffcf9224 */ /* 0x000fe200078e0acf */
[----:B------:R-:W-:Y:S01]  /*45f0*/  ISETP.GE.AND P5, PT, R6, RZ, PT ;  /* 0x000000ff0600720c */ /* 0x000fe20003fa6270 */
[----:B------:R-:W-:Y:S01]  /*4600*/  IMAD.HI.U32 R6, R3, R8, RZ ;  /* 0x0000000803067227 */ /* 0x000fe200078e00ff */
[----:B------:R-:W-:-:S02]  /*4610*/  ISETP.GT.U32.AND P1, PT, R5, R213, PT ;  /* 0x000000d50500720c */ /* 0x000fc40003f24070 */
[----:B------:R-:W-:Y:S01]  /*4620*/  ISETP.GE.AND P3, PT, R11, RZ, PT ;  /* 0x000000ff0b00720c */ /* 0x000fe20003f66270 */
[----:B------:R-:W-:Y:S01]  /*4630*/  IMAD.HI.U32 R7, R3, R10, RZ ;  /* 0x0000000a03077227 */ /* 0x000fe200078e00ff */
[C---:B------:R-:W-:Y:S02]  /*4640*/  LOP3.LUT R11, R2.reuse, 0x58, RZ, 0xfc, !PT ;  /* 0x00000058020b7812 */ /* 0x040fe400078efcff */
[C---:B------:R-:W-:Y:S01]  /*4650*/  LOP3.LUT R13, R2.reuse, 0x52, RZ, 0xfc, !PT ;  /* 0x00000052020d7812 */ /* 0x040fe200078efcff */
[----:B------:R-:W-:Y:S01]  /*4660*/  IMAD.MOV R6, RZ, RZ, -R6 ;  /* 0x000000ffff067224 */ /* 0x000fe200078e0a06 */
[----:B------:R-:W-:Y:S01]  /*4670*/  ISETP.GE.AND P2, PT, R11, RZ, PT ;  /* 0x000000ff0b00720c */ /* 0x000fe20003f46270 */
[----:B------:R-:W-:Y:S01]  /*4680*/  IMAD.MOV R7, RZ, RZ, -R7 ;  /* 0x000000ffff077224 */ /* 0x000fe200078e0a07 */
[----:B------:R-:W-:Y:S01]  /*4690*/  IABS R14, R13 ;  /* 0x0000000d000e7213 */ /* 0x000fe20000000000 */
[----:B------:R-:W-:Y:S02]  /*46a0*/  IMAD R215, R5, R6, R8 ;  /* 0x0000000605d77224 */ /* 0x000fe400078e0208 */
[----:B------:R-:W-:Y:S01]  /*46b0*/  @!P0 IMAD.IADD R211, R211, 0x1, -R5 ;  /* 0x00000001d3d38824 */ /* 0x000fe200078e0a05 */
[----:B------:R-:W-:Y:S01]  /*46c0*/  ISETP.GE.AND P0, PT, R9, RZ, PT ;  /* 0x000000ff0900720c */ /* 0x000fe20003f06270 */
[C---:B------:R-:W-:Y:S01]  /*46d0*/  IMAD R217, R5.reuse, R7, R10 ;  /* 0x0000000705d97224 */ /* 0x040fe200078e020a */
[----:B------:R-:W-:Y:S01]  /*46e0*/  IABS R9, R11 ;  /* 0x0000000b00097213 */ /* 0x000fe20000000000 */
[----:B------:R-:W-:Y:S01]  /*46f0*/  @!P6 IMAD.MOV R209, RZ, RZ, -R209 ;  /* 0x000000ffffd1e224 */ /* 0x000fe200078e0ad1 */
[----:B------:R-:W-:Y:S01]  /*4700*/  ISETP.GT.U32.AND P6, PT, R5, R215, PT ;  /* 0x000000d70500720c */ /* 0x000fe20003fc4070 */
[----:B------:R-:W-:Y:S01]  /*4710*/  @!P1 IMAD.IADD R213, R213, 0x1, -R5 ;  /* 0x00000001d5d59824 */ /* 0x000fe200078e0a05 */
[----:B------:R-:W-:Y:S01]  /*4720*/  ISETP.GT.U32.AND P1, PT, R5, R217, PT ;  /* 0x000000d90500720c */ /* 0x000fe20003f24070 */
[----:B------:R-:W-:Y:S01]  /*4730*/  IMAD.MOV.U32 R8, RZ, RZ, R9 ;  /* 0x000000ffff087224 */ /* 0x000fe200078e0009 */
[C---:B------:R-:W-:Y:S01]  /*4740*/  LOP3.LUT R7, R2.reuse, 0x56, RZ, 0xfc, !PT ;  /* 0x0000005602077812 */ /* 0x040fe200078efcff */
[----:B------:R-:W-:Y:S01]  /*4750*/  @!P3 IMAD.MOV R205, RZ, RZ, -R205 ;  /* 0x000000ffffcdb224 */ /* 0x000fe200078e0acd */
[----:B------:R-:W-:Y:S01]  /*4760*/  LOP3.LUT R11, R2, 0x54, RZ, 0xfc, !PT ;  /* 0x00000054020b7812 */ /* 0x000fe200078efcff */
[----:B------:R-:W-:Y:S01]  /*4770*/  IMAD.HI.U32 R6, R3, R8, RZ ;  /* 0x0000000803067227 */ /* 0x000fe200078e00ff */
[----:B------:R-:W-:-:S02]  /*4780*/  IABS R10, R7 ;  /* 0x00000007000a7213 */ /* 0x000fc40000000000 */
[----:B------:R-:W-:Y:S01]  /*4790*/  ISETP.GE.AND P3, PT, R16, RZ, PT ;  /* 0x000000ff1000720c */ /* 0x000fe20003f66270 */
[----:B------:R-:W-:Y:S01]  /*47a0*/  IMAD.MOV R6, RZ, RZ, -R6 ;  /* 0x000000ffff067224 */ /* 0x000fe200078e0a06 */
[----:B------:R-:W-:Y:S01]  /*47b0*/  IABS R9, R15 ;  /* 0x0000000f00097213 */ /* 0x000fe20000000000 */
[--C-:B------:R-:W-:Y:S02]  /*47c0*/  @!P6 IMAD.IADD R215, R215, 0x1, -R5.reuse ;  /* 0x00000001d7d7e824 */ /* 0x100fe400078e0a05 */
[----:B------:R-:W-:Y:S01]  /*47d0*/  IMAD R219, R5, R6, R8 ;  /* 0x0000000605db7224 */ /* 0x000fe200078e0208 */
[----:B------:R-:W-:Y:S01]  /*47e0*/  IABS R8, R11 ;  /* 0x0000000b00087213 */ /* 0x000fe20000000000 */
[----:B------:R-:W-:Y:S01]  /*47f0*/  @!P1 IMAD.IADD R217, R217, 0x1, -R5 ;  /* 0x00000001d9d99824 */ /* 0x000fe200078e0a05 */
[----:B------:R-:W-:Y:S01]  /*4800*/  ISETP.GT.U32.AND P1, PT, R5, R215, PT ;  /* 0x000000d70500720c */ /* 0x000fe20003f24070 */
[----:B------:R-:W-:Y:S01]  /*4810*/  IMAD.HI.U32 R6, R3, R10, RZ ;  /* 0x0000000a03067227 */ /* 0x000fe200078e00ff */
[----:B------:R-:W-:-:S03]  /*4820*/  ISETP.GT.U32.AND P6, PT, R5, R219, PT ;  /* 0x000000db0500720c */ /* 0x000fc60003fc4070 */
[----:B------:R-:W-:Y:S02]  /*4830*/  IMAD.MOV R221, RZ, RZ, -R6 ;  /* 0x000000ffffdd7224 */ /* 0x000fe400078e0a06 */
[----:B------:R-:W-:-:S04]  /*4840*/  IMAD.HI.U32 R6, R3, R8, RZ ;  /* 0x0000000803067227 */ /* 0x000fc800078e00ff */
[----:B------:R-:W-:Y:S02]  /*4850*/  IMAD.MOV R6, RZ, RZ, -R6 ;  /* 0x000000ffff067224 */ /* 0x000fe400078e0a06 */
[----:B------:R-:W-:Y:S02]  /*4860*/  @!P1 IMAD.IADD R215, R215, 0x1, -R5 ;  /* 0x00000001d7d79824 */ /* 0x000fe400078e0a05 */
[----:B------:R-:W-:Y:S02]  /*4870*/  IMAD R223, R5, R6, R8 ;  /* 0x0000000605df7224 */ /* 0x000fe400078e0208 */
[----:B------:R-:W-:Y:S01]  /*4880*/  @!P4 IMAD.MOV R211, RZ, RZ, -R211 ;  /* 0x000000ffffd3c224 */ /* 0x000fe200078e0ad3 */
[----:B------:R-:W-:Y:S01]  /*4890*/  ISETP.GE.AND P4, PT, R7, RZ, PT ;  /* 0x000000ff0700720c */ /* 0x000fe20003f86270 */
[----:B------:R-:W-:Y:S01]  /*48a0*/  @!P6 IMAD.IADD R219, R219, 0x1, -R5 ;  /* 0x00000001dbdbe824 */ /* 0x000fe200078e0a05 */
[C---:B------:R-:W-:Y:S01]  /*48b0*/  ISETP.GT.U32.AND P6, PT, R5.reuse, R217, PT ;  /* 0x000000d90500720c */ /* 0x040fe20003fc4070 */
[----:B------:R-:W-:Y:S01]  /*48c0*/  @!P5 IMAD.MOV R215, RZ, RZ, -R215 ;  /* 0x000000ffffd7d224 */ /* 0x000fe200078e0ad7 */
[----:B------:R-:W-:Y:S01]  /*48d0*/  ISETP.GT.U32.AND P5, PT, R5, R223, PT ;  /* 0x000000df0500720c */ /* 0x000fe20003fa4070 */
[----:B------:R-:W-:-:S04]  /*48e0*/  IMAD.HI.U32 R7, R3, R14, RZ ;  /* 0x0000000e03077227 */ /* 0x000fc800078e00ff */
[----:B------:R-:W-:Y:S01]  /*48f0*/  IMAD.MOV.U32 R8, RZ, RZ, R9 ;  /* 0x000000ffff087224 */ /* 0x000fe200078e0009 */
[----:B------:R-:W-:Y:S01]  /*4900*/  LOP3.LUT R9, R2, 0x4e, RZ, 0xfc, !PT ;  /* 0x0000004e02097812 */ /* 0x000fe200078efcff */
[----:B------:R-:W-:Y:S02]  /*4910*/  IMAD.MOV R7, RZ, RZ, -R7 ;  /* 0x000000ffff077224 */ /* 0x000fe400078e0a07 */
[----:B------:R-:W-:-:S04]  /*4920*/  IMAD.HI.U32 R6, R3, R8, RZ ;  /* 0x0000000803067227 */ /* 0x000fc800078e00ff */
[----:B------:R-:W-:Y:S01]  /*4930*/  @!P3 IMAD.MOV R213, RZ, RZ, -R213 ;  /* 0x000000ffffd5b224 */ /* 0x000fe200078e0ad5 */
[C---:B------:R-:W-:Y:S01]  /*4940*/  ISETP.GT.U32.AND P3, PT, R5.reuse, R219, PT ;  /* 0x000000db0500720c */ /* 0x040fe20003f64070 */
[----:B------:R-:W-:Y:S01]  /*4950*/  IMAD R225, R5, R7, R14 ;  /* 0x0000000705e17224 */ /* 0x000fe200078e020e */
[----:B------:R-:W-:Y:S01]  /*4960*/  IABS R7, R9 ;  /* 0x0000000900077213 */ /* 0x000fe20000000000 */
[----:B------:R-:W-:Y:S02]  /*4970*/  IMAD.MOV R6, RZ, RZ, -R6 ;  /* 0x000000ffff067224 */ /* 0x000fe400078e0a06 */
[--C-:B------:R-:W-:Y:S01]  /*4980*/  @!P6 IMAD.IADD R217, R217, 0x1, -R5.reuse ;  /* 0x00000001d9d9e824 */ /* 0x100fe200078e0a05 */
[----:B------:R-:W-:Y:S01]  /*4990*/  ISETP.GT.U32.AND P6, PT, R5, R225, PT ;  /* 0x000000e10500720c */ /* 0x000fe20003fc4070 */
[----:B------:R-:W-:Y:S02]  /*49a0*/  @!P5 IMAD.IADD R223, R223, 0x1, -R5 ;  /* 0x00000001dfdfd824 */ /* 0x000fe400078e0a05 */
[----:B------:R-:W-:-:S02]  /*49b0*/  IMAD R227, R5, R6, R8 ;  /* 0x0000000605e37224 */ /* 0x000fc400078e0208 */
[----:B------:R-:W-:Y:S01]  /*49c0*/  IMAD.MOV.U32 R8, RZ, RZ, R7 ;  /* 0x000000ffff087224 */ /* 0x000fe200078e0007 */
[----:B------:R-:W-:Y:S01]  /*49d0*/  LOP3.LUT R7, R2, 0x4a, RZ, 0xfc, !PT ;  /* 0x0000004a02077812 */ /* 0x000fe200078efcff */
[----:B------:R-:W-:Y:S01]  /*49e0*/  @!P0 IMAD.MOV R217, RZ, RZ, -R217 ;  /* 0x000000ffffd98224 */ /* 0x000fe200078e0ad9 */
[----:B------:R-:W-:Y:S01]  /*49f0*/  ISETP.GT.U32.AND P0, PT, R5, R223, PT ;  /* 0x000000df0500720c */ /* 0x000fe20003f04070 */
[----:B------:R-:W-:-:S04]  /*4a00*/  IMAD.HI.U32 R6, R3, R8, RZ ;  /* 0x0000000803067227 */ /* 0x000fc800078e00ff */
[--C-:B------:R-:W-:Y:S01]  /*4a10*/  @!P3 IMAD.IADD R219, R219, 0x1, -R5.reuse ;  /* 0x00000001dbdbb824 */ /* 0x100fe200078e0a05 */
[----:B------:R-:W-:Y:S01]  /*4a20*/  ISETP.GE.AND P3, PT, R11, RZ, PT ;  /* 0x000000ff0b00720c */ /* 0x000fe20003f66270 */
[----:B------:R-:W-:Y:S01]  /*4a30*/  IMAD.MOV R6, RZ, RZ, -R6 ;  /* 0x000000ffff067224 */ /* 0x000fe200078e0a06 */
[----:B------:R-:W-:Y:S01]  /*4a40*/  LOP3.LUT R11, R2, 0x4c, RZ, 0xfc, !PT ;  /* 0x0000004c020b7812 */ /* 0x000fe200078efcff */
[C---:B------:R-:W-:Y:S02]  /*4a50*/  IMAD R221, R5.reuse, R221, R10 ;  /* 0x000000dd05dd7224 */ /* 0x040fe400078e020a */
        /* <DEDUP_REMOVED lines=8> */
[C---:B------:R-:W-:Y:S01]  /*4ae0*/  ISETP.GT.U32.AND P6, PT, R5.reuse, R225, PT ;  /* 0x000000e10500720c */ /* 0x040fe20003fc4070 */
[----:B------:R-:W-:Y:S02]  /*4af0*/  IMAD.MOV R231, RZ, RZ, -R6 ;  /* 0x000000ffffe77224 */ /* 0x000fe400078e0a06 */
[----:B------:R-:W-:Y:S02]  /*4b00*/  @!P3 IMAD.MOV R223, RZ, RZ, -R223 ;  /* 0x000000ffffdfb224 */ /* 0x000fe400078e0adf */
[----:B------:R-:W-:Y:S02]  /*4b10*/  IMAD R231, R5, R231, R10 ;  /* 0x000000e705e77224 */ /* 0x000fe400078e020a */
[--C-:B------:R-:W-:Y:S01]  /*4b20*/  @!P1 IMAD.IADD R221, R221, 0x1, -R5.reuse ;  /* 0x00000001dddd9824 */ /* 0x100fe200078e0a05 */
[----:B------:R-:W-:Y:S01]  /*4b30*/  ISETP.GE.AND P1, PT, R13, RZ, PT ;  /* 0x000000ff0d00720c */ /* 0x000fe20003f26270 */
[----:B------:R-:W-:Y:S01]  /*4b40*/  @!P0 IMAD.IADD R229, R229, 0x1, -R5 ;  /* 0x00000001e5e58824 */ /* 0x000fe200078e0a05 */
[C---:B------:R-:W-:Y:S01]  /*4b50*/  ISETP.GT.U32.AND P3, PT, R5.reuse, R231, PT ;  /* 0x000000e70500720c */ /* 0x040fe20003f64070 */
[----:B------:R-:W-:Y:S01]  /*4b60*/  @!P2 IMAD.MOV R219, RZ, RZ, -R219 ;  /* 0x000000ffffdba224 */ /* 0x000fe200078e0adb */
[----:B------:R-:W-:Y:S01]  /*4b70*/  ISETP.GT.U32.AND P5, PT, R5, R221, PT ;  /* 0x000000dd0500720c */ /* 0x000fe20003fa4070 */
[----:B------:R-:W-:Y:S01]  /*4b80*/  IMAD.HI.U32 R6, R3, R8, RZ ;  /* 0x0000000803067227 */ /* 0x000fe200078e00ff */
[----:B------:R-:W-:-:S02]  /*4b90*/  ISETP.GT.U32.AND P2, PT, R5, R227, PT ;  /* 0x000000e30500720c */ /* 0x000fc40003f44070 */
[----:B------:R-:W-:Y:S01]  /*4ba0*/  ISETP.GT.U32.AND P0, PT, R5, R229, PT ;  /* 0x000000e50500720c */ /* 0x000fe20003f04070 */
[----:B------:R-:W-:Y:S01]  /*4bb0*/  IMAD.MOV R6, RZ, RZ, -R6 ;  /* 0x000000ffff067224 */ /* 0x000fe200078e0a06 */
[C---:B------:R-:W-:Y:S01]  /*4bc0*/  LOP3.LUT R13, R2.reuse, 0x3c, RZ, 0xfc, !PT ;  /* 0x0000003c020d7812 */ /* 0x040fe200078efcff */
[--C-:B------:R-:W-:Y:S01]  /*4bd0*/  @!P6 IMAD.IADD R225, R225, 0x1, -R5.reuse ;  /* 0x00000001e1e1e824 */ /* 0x100fe200078e0a05 */
[----:B------:R-:W-:Y:S01]  /*4be0*/  ISETP.GE.AND P6, PT, R9, RZ, PT ;  /* 0x000000ff0900720c */ /* 0x000fe20003fc6270 */
[----:B------:R-:W-:Y:S01]  /*4bf0*/  IMAD R233, R5, R6, R8 ;  /* 0x0000000605e97224 */ /* 0x000fe200078e0208 */
[C---:B------:R-:W-:Y:S01]  /*4c00*/  LOP3.LUT R9, R2.reuse, 0x48, RZ, 0xfc, !PT ;  /* 0x0000004802097812 */ /* 0x040fe200078efcff */
[--C-:B------:R-:W-:Y:S01]  /*4c10*/  @!P3 IMAD.IADD R231, R231, 0x1, -R5.reuse ;  /* 0x00000001e7e7b824 */ /* 0x100fe200078e0a05 */
[----:B------:R-:W-:Y:S01]  /*4c20*/  LOP3.LUT R8, R2, 0x44, RZ, 0xfc, !PT ;  /* 0x0000004402087812 */ /* 0x000fe200078efcff */
[--C-:B------:R-:W-:Y:S01]  /*4c30*/  @!P5 IMAD.IADD R221, R221, 0x1, -R5.reuse ;  /* 0x00000001ddddd824 */ /* 0x100fe200078e0a05 */
[----:B------:R-:W-:Y:S01]  /*4c40*/  IABS R10, R9 ;  /* 0x00000009000a7213 */ /* 0x000fe20000000000 */
[--C-:B------:R-:W-:Y:S01]  /*4c50*/  @!P2 IMAD.IADD R227, R227, 0x1, -R5.reuse ;  /* 0x00000001e3e3a824 */ /* 0x100fe200078e0a05 */
[----:B------:R-:W-:Y:S01]  /*4c60*/  ISETP.GT.U32.AND P3, PT, R5, R231, PT ;  /* 0x000000e70500720c */ /* 0x000fe20003f64070 */
[----:B------:R-:W-:Y:S01]  /*4c70*/  @!P0 IMAD.IADD R229, R229, 0x1, -R5 ;  /* 0x00000001e5e58824 */ /* 0x000fe200078e0a05 */
[----:B------:R-:W-:Y:S01]  /*4c80*/  ISETP.GT.U32.AND P0, PT, R5, R233, PT ;  /* 0x000000e90500720c */ /* 0x000fe20003f04070 */
[----:B------:R-:W-:Y:S01]  /*4c90*/  @!P4 IMAD.MOV R221, RZ, RZ, -R221 ;  /* 0x000000ffffddc224 */ /* 0x000fe200078e0add */
[----:B------:R-:W-:Y:S01]  /*4ca0*/  ISETP.GE.AND P2, PT, R11, RZ, PT ;  /* 0x000000ff0b00720c */ /* 0x000fe20003f46270 */
[----:B------:R-:W-:Y:S01]  /*4cb0*/  IMAD.HI.U32 R6, R3, R10, RZ ;  /* 0x0000000a03067227 */ /* 0x000fe200078e00ff */
[----:B------:R-:W-:-:S02]  /*4cc0*/  ISETP.GT.U32.AND P4, PT, R5, R227, PT ;  /* 0x000000e30500720c */ /* 0x000fc40003f84070 */
[----:B------:R-:W-:Y:S01]  /*4cd0*/  ISETP.GE.AND P5, PT, R15, RZ, PT ;  /* 0x000000ff0f00720c */ /* 0x000fe20003fa6270 */
[----:B------:R-:W-:Y:S01]  /*4ce0*/  IMAD.MOV R6, RZ, RZ, -R6 ;  /* 0x000000ffff067224 */ /* 0x000fe200078e0a06 */
[----:B------:R-:W-:Y:S01]  /*4cf0*/  LOP3.LUT R11, R2, 0x3e, RZ, 0xfc, !PT ;  /* 0x0000003e020b7812 */ /* 0x000fe200078efcff */
[----:B------:R-:W-:Y:S01]  /*4d00*/  @!P1 IMAD.MOV R225, RZ, RZ, -R225 ;  /* 0x000000ffffe19224 */ /* 0x000fe200078e0ae1 */
[----:B------:R-:W-:Y:S01]  /*4d10*/  ISETP.GE.AND P1, PT, R7, RZ, PT ;  /* 0x000000ff0700720c */ /* 0x000fe20003f26270 */
[----:B------:R-:W-:Y:S01]  /*4d20*/  @!P6 IMAD.MOV R229, RZ, RZ, -R229 ;  /* 0x000000ffffe5e224 */ /* 0x000fe200078e0ae5 */
[----:B------:R-:W-:Y:S01]  /*4d30*/  ISETP.GE.AND P6, PT, R8, RZ, PT ;  /* 0x000000ff0800720c */ /* 0x000fe20003fc6270 */
[----:B------:R-:W-:Y:S01]  /*4d40*/  IMAD R235, R5, R6, R10 ;  /* 0x0000000605eb7224 */ /* 0x000fe200078e020a */
[C---:B------:R-:W-:Y:S01]  /*4d50*/  LOP3.LUT R7, R2.reuse, 0x46, RZ, 0xfc, !PT ;  /* 0x0000004602077812 */ /* 0x040fe200078efcff */
[--C-:B------:R-:W-:Y:S01]  /*4d60*/  @!P0 IMAD.IADD R233, R233, 0x1, -R5.reuse ;  /* 0x00000001e9e98824 */ /* 0x100fe200078e0a05 */
[----:B------:R-:W-:Y:S01]  /*4d70*/  IABS R8, R8 ;  /* 0x0000000800087213 */ /* 0x000fe20000000000 */
[--C-:B------:R-:W-:Y:S01]  /*4d80*/  @!P3 IMAD.IADD R231, R231, 0x1, -R5.reuse ;  /* 0x00000001e7e7b824 */ /* 0x100fe200078e0a05 */
[----:B------:R-:W-:Y:S01]  /*4d90*/  IABS R14, R7 ;  /* 0x00000007000e7213 */ /* 0x000fe20000000000 */
[----:B------:R-:W-:Y:S01]  /*4da0*/  @!P4 IMAD.IADD R227, R227, 0x1, -R5 ;  /* 0x00000001e3e3c824 */ /* 0x000fe200078e0a05 */
[C---:B------:R-:W-:Y:S01]  /*4db0*/  ISETP.GT.U32.AND P0, PT, R5.reuse, R233, PT ;  /* 0x000000e90500720c */ /* 0x040fe20003f04070 */
[----:B------:R-:W-:Y:S01]  /*4dc0*/  @!P2 IMAD.MOV R231, RZ, RZ, -R231 ;  /* 0x000000ffffe7a224 */ /* 0x000fe200078e0ae7 */
[----:B------:R-:W-:Y:S01]  /*4dd0*/  ISETP.GT.U32.AND P2, PT, R5, R235, PT ;  /* 0x000000eb0500720c */ /* 0x000fe20003f44070 */
[----:B------:R-:W-:Y:S01]  /*4de0*/  IMAD.MOV.U32 R10, RZ, RZ, R8 ;  /* 0x000000ffff0a7224 */ /* 0x000fe200078e0008 */
[----:B------:R-:W-:Y:S01]  /*4df0*/  LOP3.LUT R8, R2, 0x42, RZ, 0xfc, !PT ;  /* 0x0000004202087812 */ /* 0x000fe200078efcff */
[----:B------:R-:W-:Y:S01]  /*4e00*/  @!P5 IMAD.MOV R227, RZ, RZ, -R227 ;  /* 0x000000ffffe3d224 */ /* 0x000fe200078e0ae3 */
[----:B------:R-:W-:Y:S01]  /*4e10*/  ISETP.GE.AND P5, PT, R7, RZ, PT ;  /* 0x000000ff0700720c */ /* 0x000fe20003fa6270 */
[----:B------:R-:W-:Y:S01]  /*4e20*/  IMAD.HI.U32 R6, R3, R14, RZ ;  /* 0x0000000e03067227 */ /* 0x000fe200078e00ff */
[----:B------:R-:W-:-:S02]  /*4e30*/  ISETP.GE.AND P3, PT, R8, RZ, PT ;  /* 0x000000ff0800720c */ /* 0x000fc40003f66270 */
[----:B------:R-:W-:Y:S01]  /*4e40*/  IABS R8, R8 ;  /* 0x0000000800087213 */ /* 0x000fe20000000000 */
[----:B------:R-:W-:Y:S01]  /*4e50*/  IMAD.HI.U32 R7, R3, R10, RZ ;  /* 0x0000000a03077227 */ /* 0x000fe200078e00ff */
[----:B------:R-:W-:Y:S02]  /*4e60*/  ISETP.GE.AND P4, PT, R9, RZ, PT ;  /* 0x000000ff0900720c */ /* 0x000fe40003f86270 */
[C---:B------:R-:W-:Y:S01]  /*4e70*/  LOP3.LUT R9, R2.reuse, 0x40, RZ, 0xfc, !PT ;  /* 0x0000004002097812 */ /* 0x040fe200078efcff */
[----:B------:R-:W-:Y:S01]  /*4e80*/  IMAD.MOV R6, RZ, RZ, -R6 ;  /* 0x000000ffff067224 */ /* 0x000fe200078e0a06 */
[----:B------:R-:W-:Y:S01]  /*4e90*/  LOP3.LUT R15, R2, 0x3a, RZ, 0xfc, !PT ;  /* 0x0000003a020f7812 */ /* 0x000fe200078efcff */
[----:B------:R-:W-:Y:S02]  /*4ea0*/  IMAD.MOV R7, RZ, RZ, -R7 ;  /* 0x000000ffff077224 */ /* 0x000fe400078e0a07 */
[C---:B------:R-:W-:Y:S01]  /*4eb0*/  IMAD R241, R5.reuse, R6, R14 ;  /* 0x0000000605f17224 */ /* 0x040fe200078e020e */
[----:B------:R-:W-:Y:S01]  /*4ec0*/  IABS R14, R15 ;  /* 0x0000000f000e7213 */ /* 0x000fe20000000000 */
[----:B------:R-:W-:Y:S01]  /*4ed0*/  IMAD R239, R5, R7, R10 ;  /* 0x0000000705ef7224 */ /* 0x000fe200078e020a */
[----:B------:R-:W-:Y:S01]  /*4ee0*/  IABS R7, R9 ;  /* 0x0000000900077213 */ /* 0x000fe20000000000 */
[--C-:B------:R-:W-:Y:S01]  /*4ef0*/  @!P0 IMAD.IADD R233, R233, 0x1, -R5.reuse ;  /* 0x00000001e9e98824 */ /* 0x100fe200078e0a05 */
[----:B------:R-:W-:Y:S01]  /*4f00*/  ISETP.GT.U32.AND P0, PT, R5, R241, PT ;  /* 0x000000f10500720c */ /* 0x000fe20003f04070 */
[----:B------:R-:W-:Y:S01]  /*4f10*/  @!P2 IMAD.IADD R235, R235, 0x1, -R5 ;  /* 0x00000001ebeba824 */ /* 0x000fe200078e0a05 */
[----:B------:R-:W-:Y:S01]  /*4f20*/  IABS R10, R11 ;  /* 0x0000000b000a7213 */ /* 0x000fe20000000000 */
[----:B------:R-:W-:Y:S01]  /*4f30*/  @!P1 IMAD.MOV R233, RZ, RZ, -R233 ;  /* 0x000000ffffe99224 */ /* 0x000fe200078e0ae9 */
[----:B------:R-:W-:Y:S01]  /*4f40*/  ISETP.GT.U32.AND P1, PT, R5, R239, PT ;  /* 0x000000ef0500720c */ /* 0x000fe20003f24070 */
[----:B------:R-:W-:Y:S01]  /*4f50*/  IMAD.HI.U32 R6, R3, R8, RZ ;  /* 0x0000000803067227 */ /* 0x000fe200078e00ff */
[----:B------:R-:W-:-:S03]  /*4f60*/  ISETP.GT.U32.AND P2, PT, R5, R235, PT ;  /* 0x000000eb0500720c */ /* 0x000fc60003f44070 */
[----:B------:R-:W-:-:S04]  /*4f70*/  IMAD.MOV R6, RZ, RZ, -R6 ;  /* 0x000000ffff067224 */ /* 0x000fc800078e0a06 */
[----:B------:R-:W-:Y:S02]  /*4f80*/  IMAD R237, R5, R6, R8 ;  /* 0x0000000605ed7224 */ /* 0x000fe400078e0208 */
[----:B------:R-:W-:Y:S01]  /*4f90*/  IMAD.MOV.U32 R8, RZ, RZ, R7 ;  /* 0x000000ffff087224 */ /* 0x000fe200078e0007 */
[----:B------:R-:W-:Y:S01]  /*4fa0*/  IABS R7, R13 ;  /* 0x0000000d00077213 */ /* 0x000fe20000000000 */
[--C-:B------:R-:W-:Y:S02]  /*4fb0*/  @!P0 IMAD.IADD R241, R241, 0x1, -R5.reuse ;  /* 0x00000001f1f18824 */ /* 0x100fe400078e0a05 */
[--C-:B------:R-:W-:Y:S02]  /*4fc0*/  @!P1 IMAD.IADD R239, R239, 0x1, -R5.reuse ;  /* 0x00000001efef9824 */ /* 0x100fe400078e0a05 */
[----:B------:R-:W-:Y:S01]  /*4fd0*/  @!P2 IMAD.IADD R235, R235, 0x1, -R5 ;  /* 0x00000001ebeba824 */ /* 0x000fe200078e0a05 */
[----:B------:R-:W-:Y:S01]  /*4fe0*/  ISETP.GT.U32.AND P2, PT, R5, R237, PT ;  /* 0x000000ed0500720c */ /* 0x000fe20003f44070 */
[----:B------:R-:W-:Y:S01]  /*4ff0*/  IMAD.HI.U32 R6, R3, R8, RZ ;  /* 0x0000000803067227 */ /* 0x000fe200078e00ff */
[----:B------:R-:W-:-:S02]  /*5000*/  ISETP.GT.U32.AND P0, PT, R5, R241, PT ;  /* 0x000000f10500720c */ /* 0x000fc40003f04070 */
[----:B------:R-:W-:Y:S01]  /*5010*/  ISETP.GT.U32.AND P1, PT, R5, R239, PT ;  /* 0x000000ef0500720c */ /* 0x000fe20003f24070 */
[----:B------:R-:W-:Y:S02]  /*5020*/  IMAD.MOV R243, RZ, RZ, -R6 ;  /* 0x000000fffff37224 */ /* 0x000fe400078e0a06 */
[----:B------:R-:W-:-:S04]  /*5030*/  IMAD.HI.U32 R6, R3, R10, RZ ;  /* 0x0000000a03067227 */ /* 0x000fc800078e00ff */
[----:B------:R-:W-:Y:S02]  /*5040*/  IMAD.MOV R6, RZ, RZ, -R6 ;  /* 0x000000ffff067224 */ /* 0x000fe400078e0a06 */
[C---:B------:R-:W-:Y:S02]  /*5050*/  IMAD R243, R5.reuse, R243, R8 ;  /* 0x000000f305f37224 */ /* 0x040fe400078e0208 */
[----:B------:R-:W-:Y:S02]  /*5060*/  IMAD R245, R5, R6, R10 ;  /* 0x0000000605f57224 */ /* 0x000fe400078e020a */
[--C-:B------:R-:W-:Y:S01]  /*5070*/  @!P2 IMAD.IADD R237, R237, 0x1, -R5.reuse ;  /* 0x00000001ededa824 */ /* 0x100fe200078e0a05 */
[----:B------:R-:W-:Y:S01]  /*5080*/  ISETP.GE.AND P2, PT, R9, RZ, PT ;  /* 0x000000ff0900720c */ /* 0x000fe20003f46270 */
[--C-:B------:R-:W-:Y:S01]  /*5090*/  @!P0 IMAD.IADD R241, R241, 0x1, -R5.reuse ;  /* 0x00000001f1f18824 */ /* 0x100fe200078e0a05 */
[----:B------:R-:W-:Y:S01]  /*50a0*/  ISETP.GT.U32.AND P0, PT, R5, R243, PT ;  /* 0x000000f30500720c */ /* 0x000fe20003f04070 */
[----:B------:R-:W-:Y:S01]  /*50b0*/  @!P1 IMAD.IADD R239, R239, 0x1, -R5 ;  /* 0x00000001efef9824 */ /* 0x000fe200078e0a05 */
[C---:B------:R-:W-:Y:S01]  /*50c0*/  ISETP.GT.U32.AND P1, PT, R5.reuse, R245, PT ;  /* 0x000000f50500720c */ /* 0x040fe20003f24070 */
[----:B------:R-:W-:Y:S01]  /*50d0*/  @!P4 IMAD.MOV R235, RZ, RZ, -R235 ;  /* 0x000000ffffebc224 */ /* 0x000fe200078e0aeb */
[----:B------:R-:W-:Y:S01]  /*50e0*/  ISETP.GT.U32.AND P4, PT, R5, R237, PT ;  /* 0x000000ed0500720c */ /* 0x000fe20003f84070 */
[----:B------:R-:W-:Y:S01]  /*50f0*/  IMAD.MOV.U32 R8, RZ, RZ, R7 ;  /* 0x000000ffff087224 */ /* 0x000fe200078e0007 */
[----:B------:R-:W-:Y:S01]  /*5100*/  LOP3.LUT R9, R2, 0x38, RZ, 0xfc, !PT ;  /* 0x0000003802097812 */ /* 0x000fe200078efcff */
[----:B------:R-:W-:-:S04]  /*5110*/  IMAD.HI.U32 R7, R3, R14, RZ ;  /* 0x0000000e03077227 */ /* 0x000fc800078e00ff */
[----:B------:R-:W-:-:S04]  /*5120*/  IMAD.HI.U32 R6, R3, R8, RZ ;  /* 0x0000000803067227 */ /* 0x000fc800078e00ff */
[----:B------:R-:W-:Y:S02]  /*5130*/  IMAD.MOV R6, RZ, RZ, -R6 ;  /* 0x000000ffff067224 */ /* 0x000fe400078e0a06 */
[----:B------:R-:W-:Y:S02]  /*5140*/  IMAD.MOV R7, RZ, RZ, -R7 ;  /* 0x000000ffff077224 */ /* 0x000fe400078e0a07 */
[--C-:B------:R-:W-:Y:S01]  /*5150*/  @!P0 IMAD.IADD R243, R243, 0x1, -R5.reuse ;  /* 0x00000001f3f38824 */ /* 0x100fe200078e0a05 */
[----:B------:R-:W-:Y:S01]  /*5160*/  ISETP.GE.AND P0, PT, R11, RZ, PT ;  /* 0x000000ff0b00720c */ /* 0x000fe20003f06270 */
[C---:B------:R-:W-:Y:S01]  /*5170*/  IMAD R247, R5.reuse, R6, R8 ;  /* 0x0000000605f77224 */ /* 0x040fe200078e0208 */
[----:B------:R-:W-:Y:S01]  /*5180*/  IABS R8, R9 ;  /* 0x0000000900087213 */ /* 0x000fe20000000000 */
[----:B------:R-:W-:Y:S01]  /*5190*/  IMAD R249, R5, R7, R14 ;  /* 0x0000000705f97224 */ /* 0x000fe200078e020e */
[----:B------:R-:W-:Y:S01]  /*51a0*/  LOP3.LUT R7, R2, 0x36, RZ, 0xfc, !PT ;  /* 0x0000003602077812 */ /* 0x000fe200078efcff */
[--C-:B------:R-:W-:Y:S01]  /*51b0*/  @!P1 IMAD.IADD R245, R245, 0x1, -R5.reuse ;  /* 0x00000001f5f59824 */ /* 0x100fe200078e0a05 */
        /* <DEDUP_REMOVED lines=8> */
[----:B------:R-:W-:-:S02]  /*5240*/  IABS R10, R7 ;  /* 0x00000007000a7213 */ /* 0x000fc40000000000 */
[C---:B------:R-:W-:Y:S01]  /*5250*/  LOP3.LUT R11, R2.reuse, 0x30, RZ, 0xfc, !PT ;  /* 0x00000030020b7812 */ /* 0x040fe200078efcff */
[----:B------:R-:W-:Y:S01]  /*5260*/  IMAD.MOV R6, RZ, RZ, -R6 ;  /* 0x000000ffff067224 */ /* 0x000fe200078e0a06 */
[----:B------:R-:W-:Y:S01]  /*5270*/  IABS R14, R17 ;  /* 0x00000011000e7213 */ /* 0x000fe20000000000 */
        /* <DEDUP_REMOVED lines=9> */
[C---:B------:R-:W-:Y:S01]  /*5310*/  ISETP.GT.U32.AND P3, PT, R5.reuse, R247, PT ;  /* 0x000000f70500720c */ /* 0x040fe20003f64070 */
[----:B------:R-:W-:Y:S01]  /*5320*/  @!P2 IMAD.MOV R243, RZ, RZ, -R243 ;  /* 0x000000fffff3a224 */ /* 0x000fe200078e0af3 */
[----:B------:R-:W-:Y:S01]  /*5330*/  IABS R32, R7 ;  /* 0x0000000700207213 */ /* 0x000fe20000000000 */
[----:B------:R-:W-:Y:S01]  /*5340*/  @!P0 IMAD.MOV R245, RZ, RZ, -R245 ;  /* 0x000000fffff58224 */ /* 0x000fe200078e0af5 */
[C---:B------:R-:W-:Y:S01]  /*5350*/  ISETP.GT.U32.AND P2, PT, R5.reuse, R249, PT ;  /* 0x000000f90500720c */ /* 0x040fe20003f44070 */
[----:B------:R-:W-:Y:S01]  /*5360*/  @!P6 IMAD.MOV R239, RZ, RZ, -R239 ;  /* 0x000000ffffefe224 */ /* 0x000fe200078e0aef */
[----:B------:R-:W-:Y:S01]  /*5370*/  ISETP.GT.U32.AND P0, PT, R5, R251, PT ;  /* 0x000000fb0500720c */ /* 0x000fe20003f04070 */
[----:B------:R-:W-:Y:S01]  /*5380*/  IMAD.HI.U32 R6, R3, R10, RZ ;  /* 0x0000000a03067227 */ /* 0x000fe200078e00ff */
[----:B------:R-:W-:-:S02]  /*5390*/  ISETP.GE.AND P6, PT, R13, RZ, PT ;  /* 0x000000ff0d00720c */ /* 0x000fc40003fc6270 */
[----:B------:R-:W-:Y:S01]  /*53a0*/  IABS R30, R11 ;  /* 0x0000000b001e7213 */ /* 0x000fe20000000000 */
[----:B------:R-:W-:Y:S01]  /*53b0*/  IMAD.MOV R6, RZ, RZ, -R6 ;  /* 0x000000ffff067224 */ /* 0x000fe200078e0a06 */
[----:B------:R-:W-:Y:S01]  /*53c0*/  ISETP.GE.AND P5, PT, R9, RZ, PT ;  /* 0x000000ff0900720c */ /* 0x000fe20003fa6270 */
[--C-:B------:R-:W-:Y:S01]  /*53d0*/  @!P3 IMAD.IADD R247, R247, 0x1, -R5.reuse ;  /* 0x00000001f7f7b824 */ /* 0x100fe200078e0a05 */
[----:B------:R-:W-:Y:S01]  /*53e0*/  LOP3.LUT R13, R2, 0x2e, RZ, 0xfc, !PT ;  /* 0x0000002e020d7812 */ /* 0x000fe200078efcff */
[----:B------:R-:W-:Y:S01]  /*53f0*/  IMAD R6, R5, R6, R10 ;  /* 0x0000000605067224 */ /* 0x000fe200078e020a */
[----:B------:R-:W-:Y:S01]  /*5400*/  IABS R10, R8 ;  /* 0x00000008000a7213 */ /* 0x000fe20000000000 */
[--C-:B------:R-:W-:Y:S01]  /*5410*/  @!P2 IMAD.IADD R249, R249, 0x1, -R5.reuse ;  /* 0x00000001f9f9a824 */ /* 0x100fe200078e0a05 */
[----:B------:R-:W-:Y:S01]  /*5420*/  ISETP.GE.AND P2, PT, R7, RZ, PT ;  /* 0x000000ff0700720c */ /* 0x000fe20003f46270 */
[----:B------:R-:W-:Y:S01]  /*5430*/  @!P0 IMAD.IADD R251, R251, 0x1, -R5 ;  /* 0x00000001fbfb8824 */ /* 0x000fe200078e0a05 */
[----:B------:R-:W-:Y:S01]  /*5440*/  ISETP.GT.U32.AND P3, PT, R5, R6, PT ;  /* 0x000000060500720c */ /* 0x000fe20003f64070 */
[----:B------:R-:W-:Y:S01]  /*5450*/  IMAD.HI.U32 R7, R3, R32, RZ ;  /* 0x0000002003077227 */ /* 0x000fe200078e00ff */
[----:B------:R-:W-:-:S02]  /*5460*/  ISETP.GE.AND P0, PT, R8, RZ, PT ;  /* 0x000000ff0800720c */ /* 0x000fc40003f06270 */
[----:B------:R-:W-:Y:S01]  /*5470*/  LOP3.LUT R15, R2, 0x2c, RZ, 0xfc, !PT ;  /* 0x0000002c020f7812 */ /* 0x000fe200078efcff */
[----:B------:R-:W-:Y:S01]  /*5480*/  @!P6 IMAD.MOV R247, RZ, RZ, -R247 ;  /* 0x000000fffff7e224 */ /* 0x000fe200078e0af7 */
[----:B------:R-:W-:Y:S01]  /*5490*/  ISETP.GT.U32.AND P6, PT, R5, R251, PT ;  /* 0x000000fb0500720c */ /* 0x000fe20003fc4070 */
[----:B------:R-:W-:Y:S01]  /*54a0*/  IMAD.HI.U32 R8, R3, R10, RZ ;  /* 0x0000000a03087227 */ /* 0x000fe200078e00ff */
[----:B------:R-:W-:-:S03]  /*54b0*/  IABS R28, R15 ;  /* 0x0000000f001c7213 */ /* 0x000fc60000000000 */
[----:B------:R-:W-:Y:S02]  /*54c0*/  IMAD.MOV R7, RZ, RZ, -R7 ;  /* 0x000000ffff077224 */ /* 0x000fe400078e0a07 */
[----:B------:R-:W-:Y:S02]  /*54d0*/  IMAD.MOV R8, RZ, RZ, -R8 ;  /* 0x000000ffff087224 */ /* 0x000fe400078e0a08 */
[C---:B------:R-:W-:Y:S02]  /*54e0*/  IMAD R32, R5.reuse, R7, R32 ;  /* 0x0000000705207224 */ /* 0x040fe400078e0220 */
[C---:B------:R-:W-:Y:S01]  /*54f0*/  IMAD R8, R5.reuse, R8, R10 ;  /* 0x0000000805087224 */ /* 0x040fe200078e020a */
[----:B------:R-:W-:Y:S01]  /*5500*/  IABS R10, R13 ;  /* 0x0000000d000a7213 */ /* 0x000fe20000000000 */
[----:B------:R-:W-:Y:S01]  /*5510*/  @!P1 IMAD.MOV R249, RZ, RZ, -R249 ;  /* 0x000000fffff99224 */ /* 0x000fe200078e0af9 */
[----:B------:R-:W-:Y:S01]  /*5520*/  ISETP.GT.U32.AND P1, PT, R5, R32, PT ;  /* 0x000000200500720c */ /* 0x000fe20003f24070 */
[----:B------:R-:W-:-:S02]  /*5530*/  @!P3 IMAD.IADD R6, R6, 0x1, -R5 ;  /* 0x000000010606b824 */ /* 0x000fc400078e0a05 */
[----:B------:R-:W-:Y:S01]  /*5540*/  @!P6 IMAD.IADD R251, R251, 0x1, -R5 ;  /* 0x00000001fbfbe824 */ /* 0x000fe200078e0a05 */
[----:B------:R-:W-:Y:S01]  /*5550*/  ISETP.GT.U32.AND P6, PT, R5, R8, PT ;  /* 0x000000080500720c */ /* 0x000fe20003fc4070 */
[----:B------:R-:W-:Y:S01]  /*5560*/  IMAD.HI.U32 R9, R3, R30, RZ ;  /* 0x0000001e03097227 */ /* 0x000fe200078e00ff */
[----:B------:R-:W-:-:S03]  /*5570*/  ISETP.GT.U32.AND P3, PT, R5, R6, PT ;  /* 0x000000060500720c */ /* 0x000fc60003f64070 */
[----:B------:R-:W-:Y:S02]  /*5580*/  IMAD.MOV R9, RZ, RZ, -R9 ;  /* 0x000000ffff097224 */ /* 0x000fe400078e0a09 */
[----:B------:R-:W-:-:S04]  /*5590*/  IMAD.HI.U32 R7, R3, R10, RZ ;  /* 0x0000000a03077227 */ /* 0x000fc800078e00ff */
[--C-:B------:R-:W-:Y:S01]  /*55a0*/  @!P1 IMAD.IADD R32, R32, 0x1, -R5.reuse ;  /* 0x0000000120209824 */ /* 0x100fe200078e0a05 */
[----:B------:R-:W-:Y:S01]  /*55b0*/  ISETP.GE.AND P1, PT, R11, RZ, PT ;  /* 0x000000ff0b00720c */ /* 0x000fe20003f26270 */
[C---:B------:R-:W-:Y:S01]  /*55c0*/  IMAD R30, R5.reuse, R9, R30 ;  /* 0x00000009051e7224 */ /* 0x040fe200078e021e */
[----:B------:R-:W-:Y:S01]  /*55d0*/  LOP3.LUT R11, R2, 0x28, RZ, 0xfc, !PT ;  /* 0x00000028020b7812 */ /* 0x000fe200078efcff */
[--C-:B------:R-:W-:Y:S01]  /*55e0*/  @!P6 IMAD.IADD R8, R8, 0x1, -R5.reuse ;  /* 0x000000010808e824 */ /* 0x100fe200078e0a05 */
[C---:B------:R-:W-:Y:S01]  /*55f0*/  ISETP.GT.U32.AND P6, PT, R5.reuse, R32, PT ;  /* 0x000000200500720c */ /* 0x040fe20003fc4070 */
[----:B------:R-:W-:Y:S01]  /*5600*/  @!P3 IMAD.IADD R6, R6, 0x1, -R5 ;  /* 0x000000010606b824 */ /* 0x000fe200078e0a05 */
[C---:B------:R-:W-:Y:S01]  /*5610*/  ISETP.GT.U32.AND P3, PT, R5.reuse, R30, PT ;  /* 0x0000001e0500720c */ /* 0x040fe20003f64070 */
[----:B------:R-:W-:Y:S01]  /*5620*/  IMAD.MOV R7, RZ, RZ, -R7 ;  /* 0x000000ffff077224 */ /* 0x000fe200078e0a07 */
[----:B------:R-:W-:Y:S01]  /*5630*/  IABS R16, R11 ;  /* 0x0000000b00107213 */ /* 0x000fe20000000000 */
[----:B------:R-:W-:Y:S01]  /*5640*/  @!P5 IMAD.MOV R251, RZ, RZ, -R251 ;  /* 0x000000fffffbd224 */ /* 0x000fe200078e0afb */
[C---:B------:R-:W-:Y:S01]  /*5650*/  ISETP.GT.U32.AND P5, PT, R5.reuse, R8, PT ;  /* 0x000000080500720c */ /* 0x040fe20003fa4070 */
[----:B------:R-:W-:-:S02]  /*5660*/  IMAD R10, R5, R7, R10 ;  /* 0x00000007050a7224 */ /* 0x000fc400078e020a */
[----:B------:R-:W-:-:S04]  /*5670*/  IMAD.HI.U32 R7, R3, R14, RZ ;  /* 0x0000000e03077227 */ /* 0x000fc800078e00ff */
[----:B------:R-:W-:Y:S01]  /*5680*/  @!P6 IMAD.IADD R32, R32, 0x1, -R5 ;  /* 0x000000012020e824 */ /* 0x000fe200078e0a05 */
[----:B------:R-:W-:Y:S01]  /*5690*/  ISETP.GT.U32.AND P6, PT, R5, R10, PT ;  /* 0x0000000a0500720c */ /* 0x000fe20003fc4070 */
[----:B------:R-:W-:-:S04]  /*56a0*/  IMAD.HI.U32 R9, R3, R28, RZ ;  /* 0x0000001c03097227 */ /* 0x000fc800078e00ff */
[----:B------:R-:W-:Y:S02]  /*56b0*/  IMAD.MOV R7, RZ, RZ, -R7 ;  /* 0x000000ffff077224 */ /* 0x000fe400078e0a07 */
[----:B------:R-:W-:Y:S02]  /*56c0*/  @!P3 IMAD.IADD R30, R30, 0x1, -R5 ;  /* 0x000000011e1eb824 */ /* 0x000fe400078e0a05 */
[----:B------:R-:W-:Y:S02]  /*56d0*/  IMAD.MOV R9, RZ, RZ, -R9 ;  /* 0x000000ffff097224 */ /* 0x000fe400078e0a09 */
[C---:B------:R-:W-:Y:S01]  /*56e0*/  IMAD R14, R5.reuse, R7, R14 ;  /* 0x00000007050e7224 */ /* 0x040fe200078e020e */
[----:B------:R-:W-:Y:S01]  /*56f0*/  ISETP.GT.U32.AND P3, PT, R5, R30, PT ;  /* 0x0000001e0500720c */ /* 0x000fe20003f64070 */
[----:B------:R-:W-:-:S04]  /*5700*/  IMAD.HI.U32 R7, R3, R16, RZ ;  /* 0x0000001003077227 */ /* 0x000fc800078e00ff */
[C---:B------:R-:W-:Y:S02]  /*5710*/  IMAD R28, R5.reuse, R9, R28 ;  /* 0x00000009051c7224 */ /* 0x040fe400078e021c */
[----:B------:R-:W-:Y:S02]  /*5720*/  IMAD.MOV R7, RZ, RZ, -R7 ;  /* 0x000000ffff077224 */ /* 0x000fe400078e0a07 */
[--C-:B------:R-:W-:Y:S01]  /*5730*/  @!P5 IMAD.IADD R8, R8, 0x1, -R5.reuse ;  /* 0x000000010808d824 */ /* 0x100fe200078e0a05 */
[C---:B------:R-:W-:Y:S01]  /*5740*/  ISETP.GT.U32.AND P5, PT, R5.reuse, R28, PT ;  /* 0x0000001c0500720c */ /* 0x040fe20003fa4070 */
[--C-:B------:R-:W-:Y:S01]  /*5750*/  @!P6 IMAD.IADD R10, R10, 0x1, -R5.reuse ;  /* 0x000000010a0ae824 */ /* 0x100fe200078e0a05 */
[C---:B------:R-:W-:Y:S01]  /*5760*/  ISETP.GT.U32.AND P6, PT, R5.reuse, R14, PT ;  /* 0x0000000e0500720c */ /* 0x040fe20003fc4070 */
[C---:B------:R-:W-:Y:S02]  /*5770*/  IMAD R147, R5.reuse, R7, R16 ;  /* 0x0000000705937224 */ /* 0x040fe400078e0210 */
        /* <DEDUP_REMOVED lines=8> */
[----:B------:R-:W-:Y:S01]  /*5800*/  @!P5 IMAD.IADD R28, R28, 0x1, -R5 ;  /* 0x000000011c1cd824 */ /* 0x000fe200078e0a05 */
[----:B------:R-:W-:Y:S01]  /*5810*/  ISETP.GE.AND P5, PT, R15, RZ, PT ;  /* 0x000000ff0f00720c */ /* 0x000fe20003fa6270 */
[----:B------:R-:W-:Y:S01]  /*5820*/  IMAD.MOV R9, RZ, RZ, -R9 ;  /* 0x000000ffff097224 */ /* 0x000fe200078e0a09 */
[----:B------:R-:W-:Y:S01]  /*5830*/  LOP3.LUT R15, R2, 0x22, RZ, 0xfc, !PT ;  /* 0x00000022020f7812 */ /* 0x000fe200078efcff */
[--C-:B------:R-:W-:Y:S01]  /*5840*/  @!P4 IMAD.IADD R10, R10, 0x1, -R5.reuse ;  /* 0x000000010a0ac824 */ /* 0x100fe200078e0a05 */
[----:B------:R-:W-:Y:S01]  /*5850*/  IABS R16, R13 ;  /* 0x0000000d00107213 */ /* 0x000fe20000000000 */
[----:B------:R-:W-:Y:S01]  /*5860*/  IMAD R25, R5, R9, R18 ;  /* 0x0000000905197224 */ /* 0x000fe200078e0212 */
[----:B------:R-:W-:Y:S01]  /*5870*/  IABS R18, R15 ;  /* 0x0000000f00127213 */ /* 0x000fe20000000000 */
[----:B------:R-:W-:Y:S01]  /*5880*/  @!P0 IMAD.IADD R147, R147, 0x1, -R5 ;  /* 0x0000000193938824 */ /* 0x000fe200078e0a05 */
[----:B------:R-:W-:Y:S01]  /*5890*/  ISETP.GE.AND P0, PT, R13, RZ, PT ;  /* 0x000000ff0d00720c */ /* 0x000fe20003f06270 */
[----:B------:R-:W-:Y:S01]  /*58a0*/  @!P3 IMAD.MOV R10, RZ, RZ, -R10 ;  /* 0x000000ffff0ab224 */ /* 0x000fe200078e0a0a */
[----:B------:R-:W-:Y:S01]  /*58b0*/  ISETP.GT.U32.AND P4, PT, R5, R25, PT ;  /* 0x000000190500720c */ /* 0x000fe20003f84070 */
[----:B------:R-:W-:Y:S01]  /*58c0*/  IMAD.HI.U32 R9, R3, R18, RZ ;  /* 0x0000001203097227 */ /* 0x000fe200078e00ff */
[----:B------:R-:W-:-:S02]  /*58d0*/  ISETP.GT.U32.AND P3, PT, R5, R147, PT ;  /* 0x000000930500720c */ /* 0x000fc40003f64070 */
[----:B------:R-:W-:Y:S01]  /*58e0*/  IABS R13, R38 ;  /* 0x00000026000d7213 */ /* 0x000fe20000000000 */
[----:B------:R-:W-:Y:S02]  /*58f0*/  IMAD.MOV R9, RZ, RZ, -R9 ;  /* 0x000000ffff097224 */ /* 0x000fe400078e0a09 */
[----:B------:R-:W-:Y:S01]  /*5900*/  @!P6 IMAD.IADD R14, R14, 0x1, -R5 ;  /* 0x000000010e0ee824 */ /* 0x000fe200078e0a05 */
[C---:B------:R-:W-:Y:S01]  /*5910*/  ISETP.GT.U32.AND P6, PT, R5.reuse, R28, PT ;  /* 0x0000001c0500720c */ /* 0x040fe20003fc4070 */
[----:B------:R-:W-:Y:S01]  /*5920*/  IMAD R23, R5, R9, R18 ;  /* 0x0000000905177224 */ /* 0x000fe200078e0212 */
[----:B------:R-:W-:Y:S01]  /*5930*/  LOP3.LUT R9, R2, 0x20, RZ, 0xfc, !PT ;  /* 0x0000002002097812 */ /* 0x000fe200078efcff */
[----:B------:R-:W-:-:S04]  /*5940*/  IMAD.HI.U32 R7, R3, R16, RZ ;  /* 0x0000001003077227 */ /* 0x000fc800078e00ff */
[--C-:B------:R-:W-:Y:S01]  /*5950*/  @!P3 IMAD.IADD R147, R147, 0x1, -R5.reuse ;  /* 0x000000019393b824 */ /* 0x100fe200078e0a05 */
[C---:B------:R-:W-:Y:S01]  /*5960*/  ISETP.GT.U32.AND P3, PT, R5.reuse, R23, PT ;  /* 0x000000170500720c */ /* 0x040fe20003f64070 */
[----:B------:R-:W-:Y:S01]  /*5970*/  @!P2 IMAD.MOV R32, RZ, RZ, -R32 ;  /* 0x000000ffff20a224 */ /* 0x000fe200078e0a20 */
[----:B------:R-:W-:Y:S01]  /*5980*/  ISETP.GT.U32.AND P2, PT, R5, R14, PT ;  /* 0x0000000e0500720c */ /* 0x000fe20003f44070 */
[----:B------:R-:W-:Y:S02]  /*5990*/  @!P4 IMAD.IADD R25, R25, 0x1, -R5 ;  /* 0x000000011919c824 */ /* 0x000fe400078e0a05 */
[----:B------:R-:W-:Y:S02]  /*59a0*/  IMAD.MOV R7, RZ, RZ, -R7 ;  /* 0x000000ffff077224 */ /* 0x000fe400078e0a07 */
[----:B------:R-:W-:Y:S01]  /*59b0*/  @!P1 IMAD.MOV R30, RZ, RZ, -R30 ;  /* 0x000000ffff1e9224 */ /* 0x000fe200078e0a1e */
[----:B------:R-:W-:Y:S01]  /*59c0*/  ISETP.GE.AND P1, PT, R17, RZ, PT ;  /* 0x000000ff1100720c */ /* 0x000fe20003f26270 */
[--C-:B------:R-:W-:Y:S01]  /*59d0*/  @!P6 IMAD.IADD R28, R28, 0x1, -R5.reuse ;  /* 0x000000011c1ce824 */ /* 0x100fe200078e0a05 */
[C---:B------:R-:W-:Y:S01]  /*59e0*/  ISETP.GT.U32.AND P4, PT, R5.reuse, R25, PT ;  /* 0x000000190500720c */ /* 0x040fe20003f84070 */
[----:B------:R-:W-:Y:S01]  /*59f0*/  IMAD R145, R5, R7, R16 ;  /* 0x0000000705917224 */ /* 0x000fe200078e0210 */
[----:B------:R-:W-:Y:S01]  /*5a00*/  ISETP.GE.AND P6, PT, R11, RZ, PT ;  /* 0x000000ff0b00720c */ /* 0x000fe20003fc6270 */
[----:B------:R-:W-:Y:S01]  /*5a10*/  @!P5 IMAD.MOV R28, RZ, RZ, -R28 ;  /* 0x000000ffff1cd224 */ /* 0x000fe200078e0a1c */
[----:B------:R-:W-:Y:S01]  /*5a20*/  LOP3.LUT R11, R2, 0x1e, RZ, 0xfc, !PT ;  /* 0x0000001e020b7812 */ /* 0x000fe200078efcff */
[--C-:B------:R-:W-:Y:S01]  /*5a30*/  @!P3 IMAD.IADD R23, R23, 0x1, -R5.reuse ;  /* 0x000000011717b824 */ /* 0x100fe200078e0a05 */
[----:B------:R-:W-:Y:S01]  /*5a40*/  ISETP.GT.U32.AND P5, PT, R5, R145, PT ;  /* 0x000000910500720c */ /* 0x000fe20003fa4070 */
[----:B------:R-:W-:Y:S01]  /*5a50*/  @!P2 IMAD.IADD R14, R14, 0x1, -R5 ;  /* 0x000000010e0ea824 */ /* 0x000fe200078e0a05 */
[----:B------:R-:W-:-:S02]  /*5a60*/  IABS R16, R9 ;  /* 0x0000000900107213 */ /* 0x000fc40000000000 */
[----:B------:R-:W-:Y:S01]  /*5a70*/  IABS R18, R11 ;  /* 0x0000000b00127213 */ /* 0x000fe20000000000 */
[----:B------:R-:W-:Y:S01]  /*5a80*/  @!P1 IMAD.MOV R14, RZ, RZ, -R14 ;  /* 0x000000ffff0e9224 */ /* 0x000fe200078e0a0e */
[----:B------:R-:W-:Y:S01]  /*5a90*/  ISETP.GT.U32.AND P3, PT, R5, R23, PT ;  /* 0x000000170500720c */ /* 0x000fe20003f64070 */
[----:B------:R-:W-:Y:S01]  /*5aa0*/  @!P4 IMAD.IADD R25, R25, 0x1, -R5 ;  /* 0x000000011919c824 */ /* 0x000fe200078e0a05 */
[----:B------:R-:W-:Y:S01]  /*5ab0*/  ISETP.GE.AND P1, PT, R15, RZ, PT ;  /* 0x000000ff0f00720c */ /* 0x000fe20003f26270 */
[----:B------:R-:W-:Y:S01]  /*5ac0*/  IMAD.HI.U32 R7, R3, R16, RZ ;  /* 0x0000001003077227 */ /* 0x000fe200078e00ff */
[----:B------:R-:W-:Y:S02]  /*5ad0*/  ISETP.GE.AND P4, PT, R9, RZ, PT ;  /* 0x000000ff0900720c */ /* 0x000fe40003f86270 */
[----:B------:R-:W-:Y:S01]  /*5ae0*/  ISETP.GE.AND P2, PT, R19, RZ, PT ;  /* 0x000000ff1300720c */ /* 0x000fe20003f46270 */
[----:B------:R-:W-:-:S04]  /*5af0*/  IMAD.HI.U32 R9, R3, R18, RZ ;  /* 0x0000001203097227 */ /* 0x000fc800078e00ff */
[----:B------:R-:W-:Y:S01]  /*5b00*/  @!P5 IMAD.IADD R145, R145, 0x1, -R5 ;  /* 0x000000019191d824 */ /* 0x000fe200078e0a05 */
[----:B------:R-:W-:Y:S01]  /*5b10*/  ISETP.GE.AND P5, PT, R11, RZ, PT ;  /* 0x000000ff0b00720c */ /* 0x000fe20003fa6270 */
[----:B------:R-:W-:Y:S02]  /*5b20*/  IMAD.MOV R7, RZ, RZ, -R7 ;  /* 0x000000ffff077224 */ /* 0x000fe400078e0a07 */
[----:B------:R-:W-:Y:S02]  /*5b30*/  IMAD.MOV R9, RZ, RZ, -R9 ;  /* 0x000000ffff097224 */ /* 0x000fe400078e0a09 */
[----:B------:R-:W-:Y:S01]  /*5b40*/  @!P6 IMAD.MOV R147, RZ, RZ, -R147 ;  /* 0x000000ffff93e224 */ /* 0x000fe200078e0a93 */
[C---:B------:R-:W-:Y:S01]  /*5b50*/  ISETP.GT.U32.AND P6, PT, R5.reuse, R145, PT ;  /* 0x000000910500720c */ /* 0x040fe20003fc4070 */
[C---:B------:R-:W-:Y:S01]  /*5b60*/  IMAD R21, R5.reuse, R7, R16 ;  /* 0x0000000705157224 */ /* 0x040fe200078e0210 */
[C---:B------:R-:W-:Y:S01]  /*5b70*/  LOP3.LUT R7, R2.reuse, 0x1c, RZ, 0xfc, !PT ;  /* 0x0000001c02077812 */ /* 0x040fe200078efcff */
[----:B------:R-:W-:Y:S01]  /*5b80*/  IMAD R19, R5, R9, R18 ;  /* 0x0000000905137224 */ /* 0x000fe200078e0212 */
[----:B------:R-:W-:Y:S01]  /*5b90*/  LOP3.LUT R9, R2, 0x18, RZ, 0xfc, !PT ;  /* 0x0000001802097812 */ /* 0x000fe200078efcff */
[----:B------:R-:W-:Y:S01]  /*5ba0*/  @!P3 IMAD.IADD R23, R23, 0x1, -R5 ;  /* 0x000000011717b824 */ /* 0x000fe200078e0a05 */
[----:B------:R-:W-:Y:S01]  /*5bb0*/  ISETP.GT.U32.AND P3, PT, R5, R21, PT ;  /* 0x000000150500720c */ /* 0x000fe20003f64070 */
[----:B------:R-:W-:Y:S01]  /*5bc0*/  @!P2 IMAD.MOV R25, RZ, RZ, -R25 ;  /* 0x000000ffff19a224 */ /* 0x000fe200078e0a19 */
[----:B------:R-:W-:Y:S01]  /*5bd0*/  ISETP.GE.AND P2, PT, R7, RZ, PT ;  /* 0x000000ff0700720c */ /* 0x000fe20003f46270 */
[----:B------:R-:W-:Y:S01]  /*5be0*/  @!P1 IMAD.MOV R23, RZ, RZ, -R23 ;  /* 0x000000ffff179224 */ /* 0x000fe200078e0a17 */
[----:B------:R-:W-:Y:S01]  /*5bf0*/  ISETP.GT.U32.AND P1, PT, R5, R19, PT ;  /* 0x000000130500720c */ /* 0x000fe20003f24070 */
[----:B------:R-:W-:Y:S01]  /*5c00*/  IMAD.HI.U32 R11, R3, R20, RZ ;  /* 0x00000014030b7227 */ /* 0x000fe200078e00ff */
[----:B------:R-:W-:-:S02]  /*5c10*/  IABS R16, R7 ;  /* 0x0000000700107213 */ /* 0x000fc40000000000 */
[----:B------:R-:W-:Y:S01]  /*5c20*/  LOP3.LUT R7, R2, 0x1a, RZ, 0xfc, !PT ;  /* 0x0000001a02077812 */ /* 0x000fe200078efcff */
[----:B------:R-:W-:Y:S02]  /*5c30*/  @!P6 IMAD.IADD R145, R145, 0x1, -R5 ;  /* 0x000000019191e824 */ /* 0x000fe400078e0a05 */
[----:B------:R-:W-:Y:S01]  /*5c40*/  IMAD.MOV R11, RZ, RZ, -R11 ;  /* 0x000000ffff0b7224 */ /* 0x000fe200078e0a0b */
[----:B------:R-:W-:Y:S01]  /*5c50*/  ISETP.GE.AND P6, PT, R7, RZ, PT ;  /* 0x000000ff0700720c */ /* 0x000fe20003fc6270 */
[----:B------:R-:W-:Y:S01]  /*5c60*/  @!P3 IMAD.IADD R21, R21, 0x1, -R5 ;  /* 0x000000011515b824 */ /* 0x000fe200078e0a05 */
[----:B------:R-:W-:Y:S01]  /*5c70*/  IABS R18, R7 ;  /* 0x0000000700127213 */ /* 0x000fe20000000000 */
[----:B------:R-:W-:-:S03]  /*5c80*/  IMAD.HI.U32 R7, R3, R16, RZ ;  /* 0x0000001003077227 */ /* 0x000fc600078e00ff */
[----:B------:R-:W-:Y:S01]  /*5c90*/  ISETP.GT.U32.AND P3, PT, R5, R21, PT ;  /* 0x000000150500720c */ /* 0x000fe20003f64070 */
[----:B------:R-:W-:Y:S02]  /*5ca0*/  @!P1 IMAD.IADD R19, R19, 0x1, -R5 ;  /* 0x0000000113139824 */ /* 0x000fe400078e0a05 */
[----:B------:R-:W-:Y:S02]  /*5cb0*/  IMAD.MOV R7, RZ, RZ, -R7 ;  /* 0x000000ffff077224 */ /* 0x000fe400078e0a07 */
[----:B------:R-:W-:Y:S01]  /*5cc0*/  @!P0 IMAD.MOV R145, RZ, RZ, -R145 ;  /* 0x000000ffff918224 */ /* 0x000fe200078e0a91 */
[C---:B------:R-:W-:Y:S01]  /*5cd0*/  ISETP.GT.U32.AND P1, PT, R5.reuse, R19, PT ;  /* 0x000000130500720c */ /* 0x040fe20003f24070 */
[----:B------:R-:W-:Y:S01]  /*5ce0*/  IMAD R17, R5, R7, R16 ;  /* 0x0000000705117224 */ /* 0x000fe200078e0210 */
[----:B------:R-:W-:Y:S01]  /*5cf0*/  ISETP.GE.AND P0, PT, R9, RZ, PT ;  /* 0x000000ff0900720c */ /* 0x000fe20003f06270 */
[----:B------:R-:W-:Y:S01]  /*5d00*/  IMAD.HI.U32 R7, R3, R18, RZ ;  /* 0x0000001203077227 */ /* 0x000fe200078e00ff */
[----:B------:R-:W-:-:S03]  /*5d10*/  IABS R9, R9 ;  /* 0x0000000900097213 */ /* 0x000fc60000000000 */
[----:B------:R-:W-:Y:S02]  /*5d20*/  IMAD.MOV R7, RZ, RZ, -R7 ;  /* 0x000000ffff077224 */ /* 0x000fe400078e0a07 */
[--C-:B------:R-:W-:Y:S01]  /*5d30*/  @!P3 IMAD.IADD R21, R21, 0x1, -R5.reuse ;  /* 0x000000011515b824 */ /* 0x100fe200078e0a05 */
[C---:B------:R-:W-:Y:S01]  /*5d40*/  ISETP.GT.U32.AND P3, PT, R5.reuse, R17, PT ;  /* 0x000000110500720c */ /* 0x040fe20003f64070 */
[----:B------:R-:W-:Y:S02]  /*5d50*/  IMAD R15, R5, R7, R18 ;  /* 0x00000007050f7224 */ /* 0x000fe400078e0212 */
[----:B------:R-:W-:Y:S02]  /*5d60*/  @!P1 IMAD.IADD R19, R19, 0x1, -R5 ;  /* 0x0000000113139824 */ /* 0x000fe400078e0a05 */
[----:B------:R-:W-:Y:S01]  /*5d70*/  IMAD.MOV.U32 R16, RZ, RZ, R9 ;  /* 0x000000ffff107224 */ /* 0x000fe200078e0009 */
[----:B------:R-:W-:Y:S01]  /*5d80*/  ISETP.GT.U32.AND P1, PT, R5, R15, PT ;  /* 0x0000000f0500720c */ /* 0x000fe20003f24070 */
[----:B------:R-:W-:-:S02]  /*5d90*/  IMAD.MOV.U32 R18, RZ, RZ, R13 ;  /* 0x000000ffff127224 */ /* 0x000fc400078e000d */
[----:B------:R-:W-:-:S04]  /*5da0*/  IMAD.HI.U32 R9, R3, R16, RZ ;  /* 0x0000001003097227 */ /* 0x000fc800078e00ff */
[----:B------:R-:W-:Y:S02]  /*5db0*/  @!P3 IMAD.IADD R17, R17, 0x1, -R5 ;  /* 0x000000011111b824 */ /* 0x000fe400078e0a05 */
[----:B------:R-:W-:Y:S02]  /*5dc0*/  IMAD.MOV R9, RZ, RZ, -R9 ;  /* 0x000000ffff097224 */ /* 0x000fe400078e0a09 */
[----:B------:R-:W-:Y:S01]  /*5dd0*/  IMAD.HI.U32 R7, R3, R18, RZ ;  /* 0x0000001203077227 */ /* 0x000fe200078e00ff */
[----:B------:R-:W-:-:S03]  /*5de0*/  ISETP.GT.U32.AND P3, PT, R5, R17, PT ;  /* 0x000000110500720c */ /* 0x000fc60003f64070 */
[----:B------:R-:W-:Y:S02]  /*5df0*/  @!P1 IMAD.IADD R15, R15, 0x1, -R5 ;  /* 0x000000010f0f9824 */ /* 0x000fe400078e0a05 */
[C---:B------:R-:W-:Y:S01]  /*5e00*/  IMAD R13, R5.reuse, R9, R16 ;  /* 0x00000009050d7224 */ /* 0x040fe200078e0210 */
[----:B------:R-:W-:Y:S01]  /*5e10*/  IABS R16, R40 ;  /* 0x0000002800107213 */ /* 0x000fe20000000000 */
[C---:B------:R-:W-:Y:S01]  /*5e20*/  IMAD R143, R5.reuse, R11, R20 ;  /* 0x0000000b058f7224 */ /* 0x040fe200078e0214 */
[----:B------:R-:W-:Y:S01]  /*5e30*/  ISETP.GT.U32.AND P1, PT, R5, R15, PT ;  /* 0x0000000f0500720c */ /* 0x000fe20003f24070 */
[----:B------:R-:W-:Y:S01]  /*5e40*/  IMAD.MOV R7, RZ, RZ, -R7 ;  /* 0x000000ffff077224 */ /* 0x000fe200078e0a07 */
[----:B------:R-:W-:Y:S01]  /*5e50*/  IABS R9, R42 ;  /* 0x0000002a00097213 */ /* 0x000fe20000000000 */
[----:B------:R-:W-:Y:S01]  /*5e60*/  @!P4 IMAD.MOV R21, RZ, RZ, -R21 ;  /* 0x000000ffff15c224 */ /* 0x000fe200078e0a15 */
[----:B------:R-:W-:Y:S01]  /*5e70*/  IABS R20, R44 ;  /* 0x0000002c00147213 */ /* 0x000fe20000000000 */
[----:B------:R-:W-:Y:S01]  /*5e80*/  @!P3 IMAD.IADD R17, R17, 0x1, -R5 ;  /* 0x000000011111b824 */ /* 0x000fe200078e0a05 */
[C---:B------:R-:W-:Y:S01]  /*5e90*/  ISETP.GT.U32.AND P3, PT, R5.reuse, R13, PT ;  /* 0x0000000d0500720c */ /* 0x040fe20003f64070 */
[----:B------:R-:W-:-:S02]  /*5ea0*/  IMAD R141, R5, R7, R18 ;  /* 0x00000007058d7224 */ /* 0x000fc400078e0212 */
[----:B------:R-:W-:-:S04]  /*5eb0*/  IMAD.HI.U32 R7, R3, R16, RZ ;  /* 0x0000001003077227 */ /* 0x000fc800078e00ff */
[----:B------:R-:W-:Y:S01]  /*5ec0*/  @!P1 IMAD.IADD R15, R15, 0x1, -R5 ;  /* 0x000000010f0f9824 */ /* 0x000fe200078e0a05 */
[C---:B------:R-:W-:Y:S01]  /*5ed0*/  ISETP.GT.U32.AND P1, PT, R5.reuse, R143, PT ;  /* 0x0000008f0500720c */ /* 0x040fe20003f24070 */
[----:B------:R-:W-:Y:S02]  /*5ee0*/  IMAD.MOV R7, RZ, RZ, -R7 ;  /* 0x000000ffff077224 */ /* 0x000fe400078e0a07 */
[----:B------:R-:W-:Y:S02]  /*5ef0*/  IMAD.MOV.U32 R18, RZ, RZ, R9 ;  /* 0x000000ffff127224 */ /* 0x000fe400078e0009 */
[----:B------:R-:W-:Y:S01]  /*5f00*/  IMAD R139, R5, R7, R16 ;  /* 0x00000007058b7224 */ /* 0x000fe200078e0210 */
[----:B------:R-:W-:Y:S01]  /*5f10*/  IABS R16, R48 ;  /* 0x0000003000107213 */ /* 0x000fe20000000000 */
[----:B------:R-:W-:Y:S01]  /*5f20*/  @!P3 IMAD.IADD R13, R13, 0x1, -R5 ;  /* 0x000000010d0db824 */ /* 0x000fe200078e0a05 */
[----:B------:R-:W-:Y:S01]  /*5f30*/  ISETP.GT.U32.AND P3, PT, R5, R141, PT ;  /* 0x0000008d0500720c */ /* 0x000fe20003f64070 */
[----:B------:R-:W-:-:S04]  /*5f40*/  IMAD.HI.U32 R9, R3, R18, RZ ;  /* 0x0000001203097227 */ /* 0x000fc800078e00ff */
[----:B------:R-:W-:Y:S01]  /*5f50*/  @!P1 IMAD.IADD R143, R143, 0x1, -R5 ;  /* 0x000000018f8f9824 */ /* 0x000fe200078e0a05 */
[----:B------:R-:W-:Y:S01]  /*5f60*/  ISETP.GT.U32.AND P1, PT, R5, R139, PT ;  /* 0x0000008b0500720c */ /* 0x000fe20003f24070 */
[----:B------:R-:W-:-:S04]  /*5f70*/  IMAD.HI.U32 R11, R3, R20, RZ ;  /* 0x00000014030b7227 */ /* 0x000fc800078e00ff */
[----:B------:R-:W-:Y:S02]  /*5f80*/  IMAD.MOV R9, RZ, RZ, -R9 ;  /* 0x000000ffff097224 */ /* 0x000fe400078e0a09 */
[----:B------:R-:W-:Y:S02]  /*5f90*/  IMAD.MOV R11, RZ, RZ, -R11 ;  /* 0x000000ffff0b7224 */ /* 0x000fe400078e0a0b */
[C---:B------:R-:W-:Y:S02]  /*5fa0*/  IMAD R7, R5.reuse, R9, R18 ;  /* 0x0000000905077224 */ /* 0x040fe400078e0212 */
[----:B------:R-:W-:Y:S01]  /*5fb0*/  IMAD R9, R5, R11, R20 ;  /* 0x0000000b05097224 */ /* 0x000fe200078e0214 */
[----:B------:R-:W-:Y:S01]  /*5fc0*/  LOP3.LUT R20, R2, 0x2, RZ, 0xfc, !PT ;  /* 0x0000000202147812 */ /* 0x000fe200078efcff */
[--C-:B------:R-:W-:Y:S01]  /*5fd0*/  @!P3 IMAD.IADD R141, R141, 0x1, -R5.reuse ;  /* 0x000000018d8db824 */ /* 0x100fe200078e0a05 */
[----:B------:R-:W-:Y:S01]  /*5fe0*/  ISETP.GT.U32.AND P3, PT, R5, R7, PT ;  /* 0x000000070500720c */ /* 0x000fe20003f64070 */
[----:B------:R-:W-:Y:S01]  /*5ff0*/  @!P1 IMAD.IADD R139, R139, 0x1, -R5 ;  /* 0x000000018b8b9824 */ /* 0x000fe200078e0a05 */
[----:B------:R-:W-:Y:S01]  /*6000*/  ISETP.GT.U32.AND P1, PT, R5, R9, PT ;  /* 0x000000090500720c */ /* 0x000fe20003f24070 */
[----:B------:R-:W-:Y:S01]  /*6010*/  IMAD.HI.U32 R11, R3, R22, RZ ;  /* 0x00000016030b7227 */ /* 0x000fe200078e00ff */
[----:B------:R-:W-:-:S03]  /*6020*/  ISETP.GT.U32.AND P4, PT, R5, R141, PT ;  /* 0x0000008d0500720c */ /* 0x000fc60003f84070 */
[----:B------:R-:W-:Y:S02]  /*6030*/  IMAD.MOV R11, RZ, RZ, -R11 ;  /* 0x000000ffff0b7224 */ /* 0x000fe400078e0a0b */
[----:B------:R-:W-:Y:S01]  /*6040*/  @!P5 IMAD.MOV R19, RZ, RZ, -R19 ;  /* 0x000000ffff13d224 */ /* 0x000fe200078e0a13 */
[C---:B------:R-:W-:Y:S01]  /*6050*/  ISETP.GT.U32.AND P5, PT, R5.reuse, R143, PT ;  /* 0x0000008f0500720c */ /* 0x040fe20003fa4070 */
[----:B------:R-:W-:Y:S02]  /*6060*/  IMAD R11, R5, R11, R22 ;  /* 0x0000000b050b7224 */ /* 0x000fe400078e0216 */
[----:B------:R-:W-:Y:S02]  /*6070*/  IMAD.MOV.U32 R22, RZ, RZ, R16 ;  /* 0x000000ffff167224 */ /* 0x000fe400078e0010 */
[----:B------:R-:W-:Y:S01]  /*6080*/  @!P3 IMAD.IADD R7, R7, 0x1, -R5 ;  /* 0x000000010707b824 */ /* 0x000fe200078e0a05 */
[----:B------:R-:W-:Y:S01]  /*6090*/  ISETP.GT.U32.AND P3, PT, R5, R13, PT ;  /* 0x0000000d0500720c */ /* 0x000fe20003f64070 */
[----:B------:R-:W-:-:S04]  /*60a0*/  IMAD.HI.U32 R2, R3, R22, RZ ;  /* 0x0000001603027227 */ /* 0x000fc800078e00ff */
[----:B------:R-:W-:Y:S01]  /*60b0*/  @!P1 IMAD.IADD R9, R9, 0x1, -R5 ;  /* 0x0000000109099824 */ /* 0x000fe200078e0a05 */
[----:B------:R-:W-:Y:S01]  /*60c0*/  ISETP.GT.U32.AND P1, PT, R5, R139, PT ;  /* 0x0000008b0500720c */ /* 0x000fe20003f24070 */
[----:B------:R-:W-:-:S04]  /*60d0*/  IMAD.HI.U32 R16, R3, R24, RZ ;  /* 0x0000001803107227 */ /* 0x000fc800078e00ff */
[----:B------:R-:W-:-:S04]  /*60e0*/  IMAD.HI.U32 R18, R3, R26, RZ ;  /* 0x0000001a03127227 */ /* 0x000fc800078e00ff */
[----:B------:R-:W-:Y:S02]  /*60f0*/  IMAD.MOV R2, RZ, RZ, -R2 ;  /* 0x000000ffff027224 */ /* 0x000fe400078e0a02 */
[----:B------:R-:W-:Y:S02]  /*6100*/  IMAD.MOV R16, RZ, RZ, -R16 ;  /* 0x000000ffff107224 */ /* 0x000fe400078e0a10 */
[----:B------:R-:W-:Y:S02]  /*6110*/  IMAD.MOV R18, RZ, RZ, -R18 ;  /* 0x000000ffff127224 */ /* 0x000fe400078e0a12 */
[----:B------:R-:W-:Y:S01]  /*6120*/  @!P6 IMAD.MOV R15, RZ, RZ, -R15 ;  /* 0x000000ffff0fe224 */ /* 0x000fe200078e0a0f */
[C---:B------:R-:W-:Y:S01]  /*6130*/  ISETP.GT.U32.AND P6, PT, R5.reuse, R9, PT ;  /* 0x000000090500720c */ /* 0x040fe20003fc4070 */
[C---:B------:R-:W-:Y:S01]  /*6140*/  IMAD R137, R5.reuse, R2, R22 ;  /* 0x0000000205897224 */ /* 0x040fe200078e0216 */
[----:B------:R-:W-:Y:S01]  /*6150*/  LOP3.LUT R22, RZ, R153, RZ, 0x33, !PT ;  /* 0x00000099ff167212 */ /* 0x000fe200078e33ff */
[----:B------:R-:W-:Y:S01]  /*6160*/  IMAD R135, R5, R16, R24 ;  /* 0x0000001005877224 */ /* 0x000fe200078e0218 */
[----:B------:R-:W-:Y:S01]  /*6170*/  IABS R16, R20 ;  /* 0x0000001400107213 */ /* 0x000fe20000000000 */
[----:B------:R-:W-:-:S04]  /*6180*/  IMAD.HI.U32 R2, R3, R34, RZ ;  /* 0x0000002203027227 */ /* 0x000fc800078e00ff */
[C---:B------:R-:W-:Y:S02]  /*6190*/  IMAD R133, R5.reuse, R18, R26 ;  /* 0x0000001205857224 */ /* 0x040fe400078e021a */
[----:B------:R-:W-:Y:S02]  /*61a0*/  IMAD.MOV R2, RZ, RZ, -R2 ;  /* 0x000000ffff027224 */ /* 0x000fe400078e0a02 */
[----:B------:R-:W-:Y:S01]  /*61b0*/  @!P2 IMAD.MOV R17, RZ, RZ, -R17 ;  /* 0x000000ffff11a224 */ /* 0x000fe200078e0a11 */
[----:B------:R-:W-:Y:S01]  /*61c0*/  ISETP.GT.U32.AND P2, PT, R5, R7, PT ;  /* 0x000000070500720c */ /* 0x000fe20003f44070 */
[--C-:B------:R-:W-:Y:S01]  /*61d0*/  @!P3 IMAD.IADD R13, R13, 0x1, -R5.reuse ;  /* 0x000000010d0db824 */ /* 0x100fe200078e0a05 */
[----:B------:R-:W-:Y:S01]  /*61e0*/  ISETP.GT.U32.AND P3, PT, R5, R11, PT ;  /* 0x0000000b0500720c */ /* 0x000fe20003f64070 */
[--C-:B------:R-:W-:Y:S01]  /*61f0*/  @!P4 IMAD.IADD R141, R141, 0x1, -R5.reuse ;  /* 0x000000018d8dc824 */ /* 0x100fe200078e0a05 */
[----:B------:R-:W-:Y:S01]  /*6200*/  ISETP.GT.U32.AND P4, PT, R5, R135, PT ;  /* 0x000000870500720c */ /* 0x000fe20003f84070 */
[--C-:B------:R-:W-:Y:S01]  /*6210*/  @!P1 IMAD.IADD R139, R139, 0x1, -R5.reuse ;  /* 0x000000018b8b9824 */ /* 0x100fe200078e0a05 */
[----:B------:R-:W-:Y:S01]  /*6220*/  ISETP.GT.U32.AND P1, PT, R5, R133, PT ;  /* 0x000000850500720c */ /* 0x000fe20003f24070 */
[----:B------:R-:W-:Y:S01]  /*6230*/  @!P5 IMAD.IADD R143, R143, 0x1, -R5 ;  /* 0x000000018f8fd824 */ /* 0x000fe200078e0a05 */
[C---:B------:R-:W-:Y:S01]  /*6240*/  ISETP.GT.U32.AND P5, PT, R5.reuse, R137, PT ;  /* 0x000000890500720c */ /* 0x040fe20003fa4070 */
[----:B------:R-:W-:Y:S01]  /*6250*/  IMAD R131, R5, R2, R34 ;  /* 0x0000000205837224 */ /* 0x000fe200078e0222 */
[----:B------:R-:W-:Y:S01]  /*6260*/  SHF.R.S32.HI R2, RZ, 0x6, R0 ;  /* 0x00000006ff027819 */ /* 0x000fe20000011400 */
[----:B------:R-:W-:-:S03]  /*6270*/  IMAD.HI.U32 R3, R3, R16, RZ ;  /* 0x0000001003037227 */ /* 0x000fc600078e00ff */
[----:B------:R-:W-:Y:S01]  /*6280*/  SGXT R2, R2, 0x1 ;  /* 0x000000010202781a */ /* 0x000fe20000000200 */
[----:B------:R-:W-:Y:S02]  /*6290*/  IMAD.MOV R3, RZ, RZ, -R3 ;  /* 0x000000ffff037224 */ /* 0x000fe400078e0a03 */
[--C-:B------:R-:W-:Y:S01]  /*62a0*/  @!P6 IMAD.IADD R9, R9, 0x1, -R5.reuse ;  /* 0x000000010909e824 */ /* 0x100fe200078e0a05 */
[C---:B------:R-:W-:Y:S01]  /*62b0*/  ISETP.GT.U32.AND P6, PT, R5.reuse, R131, PT ;  /* 0x000000830500720c */ /* 0x040fe20003fc4070 */
[----:B------:R-:W-:Y:S01]  /*62c0*/  IMAD R129, R5, R3, R16 ;  /* 0x0000000305817224 */ /* 0x000fe200078e0210 */
[----:B------:R-:W-:Y:S01]  /*62d0*/  LOP3.LUT R3, R0, 0x40, RZ, 0xc0, !PT ;  /* 0x0000004000037812 */ /* 0x000fe200078ec0ff */
[--C-:B------:R-:W-:Y:S01]  /*62e0*/  @!P2 IMAD.IADD R7, R7, 0x1, -R5.reuse ;  /* 0x000000010707a824 */ /* 0x100fe200078e0a05 */
[----:B------:R-:W-:Y:S01]  /*62f0*/  ISETP.GE.AND P2, PT, R36, RZ, PT ;  /* 0x000000ff2400720c */ /* 0x000fe20003f46270 */
[--C-:B------:R-:W-:Y:S01]  /*6300*/  @!P3 IMAD.IADD R11, R11, 0x1, -R5.reuse ;  /* 0x000000010b0bb824 */ /* 0x100fe200078e0a05 */
[----:B------:R-:W-:Y:S01]  /*6310*/  ISETP.GE.AND P3, PT, R38, RZ, PT ;  /* 0x000000ff2600720c */ /* 0x000fe20003f66270 */
[--C-:B------:R-:W-:Y:S01]  /*6320*/  @!P4 IMAD.IADD R135, R135, 0x1, -R5.reuse ;  /* 0x000000018787c824 */ /* 0x100fe200078e0a05 */
[----:B------:R-:W-:Y:S01]  /*6330*/  ISETP.GE.AND P4, PT, R40, RZ, PT ;  /* 0x000000ff2800720c */ /* 0x000fe20003f86270 */
[--C-:B------:R-:W-:Y:S01]  /*6340*/  @!P1 IMAD.IADD R133, R133, 0x1, -R5.reuse ;  /* 0x0000000185859824 */ /* 0x100fe200078e0a05 */
[----:B------:R-:W-:Y:S01]  /*6350*/  ISETP.GE.AND P1, PT, R42, RZ, PT ;  /* 0x000000ff2a00720c */ /* 0x000fe20003f26270 */
[--C-:B------:R-:W-:Y:S01]  /*6360*/  @!P5 IMAD.IADD R137, R137, 0x1, -R5.reuse ;  /* 0x000000018989d824 */ /* 0x100fe200078e0a05 */
[----:B------:R-:W-:Y:S01]  /*6370*/  ISETP.GT.U32.AND P5, PT, R5, R129, PT ;  /* 0x000000810500720c */ /* 0x000fe20003fa4070 */
[----:B------:R-:W-:Y:S01]  /*6380*/  @!P6 IMAD.IADD R131, R131, 0x1, -R5 ;  /* 0x000000018383e824 */ /* 0x000fe200078e0a05 */
[----:B------:R-:W-:Y:S01]  /*6390*/  ISETP.GE.AND P6, PT, R44, RZ, PT ;  /* 0x000000ff2c00720c */ /* 0x000fe20003fc6270 */
[----:B------:R-:W-:Y:S01]  /*63a0*/  @!P0 IMAD.MOV R13, RZ, RZ, -R13 ;  /* 0x000000ffff0d8224 */ /* 0x000fe200078e0a0d */
[C---:B------:R-:W-:Y:S01]  /*63b0*/  ISETP.GT.U32.AND P0, PT, R5.reuse, R11, PT ;  /* 0x0000000b0500720c */ /* 0x040fe20003f04070 */
[----:B------:R-:W-:Y:S01]  /*63c0*/  @!P2 IMAD.MOV R143, RZ, RZ, -R143 ;  /* 0x000000ffff8fa224 */ /* 0x000fe200078e0a8f */
[C---:B------:R-:W-:Y:S01]  /*63d0*/  ISETP.GT.U32.AND P2, PT, R5.reuse, R137, PT ;  /* 0x000000890500720c */ /* 0x040fe20003f44070 */
[----:B------:R-:W-:Y:S01]  /*63e0*/  @!P3 IMAD.MOV R141, RZ, RZ, -R141 ;  /* 0x000000ffff8db224 */ /* 0x000fe200078e0a8d */
[C---:B------:R-:W-:Y:S01]  /*63f0*/  ISETP.GT.U32.AND P3, PT, R5.reuse, R135, PT ;  /* 0x000000870500720c */ /* 0x040fe20003f64070 */
[----:B------:R-:W-:Y:S01]  /*6400*/  @!P4 IMAD.MOV R139, RZ, RZ, -R139 ;  /* 0x000000ffff8bc224 */ /* 0x000fe200078e0a8b */
[C---:B------:R-:W-:Y:S01]  /*6410*/  ISETP.GT.U32.AND P4, PT, R5.reuse, R133, PT ;  /* 0x000000850500720c */ /* 0x040fe20003f84070 */
[----:B------:R-:W-:Y:S01]  /*6420*/  @!P1 IMAD.MOV R7, RZ, RZ, -R7 ;  /* 0x000000ffff079224 */ /* 0x000fe200078e0a07 */
[----:B------:R-:W-:Y:S01]  /*6430*/  ISETP.GT.U32.AND P1, PT, R5, R131, PT ;  /* 0x000000830500720c */ /* 0x000fe20003f24070 */
[----:B------:R-:W-:-:S02]  /*6440*/  @!P5 IMAD.IADD R129, R129, 0x1, -R5 ;  /* 0x000000018181d824 */ /* 0x000fc400078e0a05 */
[----:B------:R-:W-:Y:S01]  /*6450*/  @!P6 IMAD.MOV R9, RZ, RZ, -R9 ;  /* 0x000000ffff09e224 */ /* 0x000fe200078e0a09 */
[----:B------:R-:W-:Y:S01]  /*6460*/  ISETP.GE.AND P6, PT, R46, RZ, PT ;  /* 0x000000ff2e00720c */ /* 0x000fe20003fc6270 */
[----:B------:R-:W-:Y:S01]  /*6470*/  IMAD.SHL.U32 R0, R56, 0x2, RZ ;  /* 0x0000000238007824 */ /* 0x000fe200078e00ff */
[----:B------:R-:W-:Y:S01]  /*6480*/  ISETP.GT.U32.AND P5, PT, R5, R129, PT ;  /* 0x000000810500720c */ /* 0x000fe20003fa4070 */
        /* <DEDUP_REMOVED lines=10> */
[----:B------:R-:W-:Y:S01]  /*6530*/  IMAD R3, R3, 0x80, R0 ;  /* 0x0000008003037824 */ /* 0x000fe200078e0200 */
[----:B------:R-:W-:Y:S01]  /*6540*/  LOP3.LUT R2, R0, 0x90, R2, 0x78, !PT ;  /* 0x0000009000027812 */ /* 0x000fe200078e7802 */
[----:B------:R-:W-:Y:S01]  /*6550*/  IMAD R0, R56, UR7, RZ ;  /* 0x0000000738007c24 */ /* 0x000fe2000f8e02ff */
[----:B------:R-:W-:Y:S01]  /*6560*/  USHF.L.U32 UR7, UR7, 0x6, URZ ;  /* 0x0000000607077899 */ /* 0x000fe2000800063f */
[----:B------:R-:W-:Y:S01]  /*6570*/  @!P5 IMAD.IADD R129, R129, 0x1, -R5 ;  /* 0x000000018181d824 */ /* 0x000fe200078e0a05 */
[----:B------:R-:W-:Y:S01]  /*6580*/  ISETP.NE.AND P5, PT, R153, RZ, PT ;  /* 0x000000ff9900720c */ /* 0x000fe20003fa5270 */
[----:B------:R-:W-:Y:S01]  /*6590*/  @!P6 IMAD.MOV R11, RZ, RZ, -R11 ;  /* 0x000000ffff0be224 */ /* 0x000fe200078e0a0b */
[----:B------:R-:W-:Y:S01]  /*65a0*/  LEA R5, P6, R0, UR4, 0x1 ;  /* 0x0000000400057c11 */ /* 0x000fe2000f8c08ff */
[----:B------:R-:W-:Y:S01]  /*65b0*/  @!P0 IMAD.MOV R137, RZ, RZ, -R137 ;  /* 0x000000ffff898224 */ /* 0x000fe200078e0a89 */
[----:B------:R-:W-:Y:S01]  /*65c0*/  SEL R128, R22, R27, !P5 ;  /* 0x0000001b16807207 */ /* 0x000fe20006800000 */
[----:B------:R-:W-:Y:S01]  /*65d0*/  @!P2 IMAD.MOV R135, RZ, RZ, -R135 ;  /* 0x000000ffff87a224 */ /* 0x000fe200078e0a87 */
[----:B------:R-:W-:Y:S01]  /*65e0*/  LEA.HI.X.SX32 R0, R0, UR5, 0x1, P6 ;  /* 0x0000000500007c11 */ /* 0x000fe2000b0f0eff */
[----:B------:R-:W-:Y:S01]  /*65f0*/  @!P3 IMAD.MOV R133, RZ, RZ, -R133 ;  /* 0x000000ffff85b224 */ /* 0x000fe200078e0a85 */
[----:B------:R-:W-:Y:S01]  /*6600*/  ULDC UR5, c[0x0][0x240] ;  /* 0x0000900000057ab9 */ /* 0x000fe20000000800 */
[----:B------:R-:W-:Y:S01]  /*6610*/  @!P4 IMAD.MOV R131, RZ, RZ, -R131 ;  /* 0x000000ffff83c224 */ /* 0x000fe200078e0a83 */
[C---:B------:R-:W-:Y:S01]  /*6620*/  SEL R240, R22.reuse, R29, !P5 ;  /* 0x0000001d16f07207 */ /* 0x040fe20006800000 */
[----:B------:R-:W-:Y:S01]  /*6630*/  @!P1 IMAD.MOV R129, RZ, RZ, -R129 ;  /* 0x000000ffff819224 */ /* 0x000fe200078e0a81 */
[----:B------:R-:W-:Y:S01]  /*6640*/  SEL R242, R22, R31, !P5 ;  /* 0x0000001f16f27207 */ /* 0x000fe20006800000 */
[----:B------:R-:W-:Y:S01]  /*6650*/  IMAD R128, R128, UR5, RZ ;  /* 0x0000000580807c24 */ /* 0x000fe2000f8e02ff */
        /* <DEDUP_REMOVED lines=56> */
[C---:B------:R-:W-:Y:S01]  /*69e0*/  SEL R29, R22.reuse, R10, !P5 ;  /* 0x0000000a161d7207 */ /* 0x040fe20006800000 */
        /* <DEDUP_REMOVED lines=49> */
[----:B------:R-:W-:Y:S01]  /*6d00*/  SEL R82, R22, R155, !P5 ;  /* 0x0000009b16527207 */ /* 0x000fe20006800000 */
        /* <DEDUP_REMOVED lines=143> */
[-C--:B------:R-:W-:Y:S01]  /*7600*/  LEA R129, P4, R128, R5.reuse, 0x1 ;  /* 0x0000000580817211 */ /* 0x080fe200078808ff */
[----:B------:R-:W-:Y:S01]  /*7610*/  IMAD R20, R20, UR5, RZ ;  /* 0x0000000514147c24 */ /* 0x000fe2000f8e02ff */
[-C--:B------:R-:W-:Y:S01]  /*7620*/  LEA R241, P3, R240, R5.reuse, 0x1 ;  /* 0x00000005f0f17211 */ /* 0x080fe200078608ff */
[----:B------:R-:W-:Y:S01]  /*7630*/  IMAD R22, R22, UR5, RZ ;  /* 0x0000000516167c24 */ /* 0x000fe2000f8e02ff */
[-C--:B------:R-:W-:Y:S01]  /*7640*/  LEA R243, P2, R242, R5.reuse, 0x1 ;  /* 0x00000005f2f37211 */ /* 0x080fe200078408ff */
[----:B------:R0:W-:Y:S01]  /*7650*/  STL [R1+0x7c0], R129 ;  /* 0x0007c08101007387 */ /* 0x0001e20000100800 */
[-C--:B------:R-:W-:Y:S01]  /*7660*/  LEA.HI.X.SX32 R240, R240, R0.reuse, 0x1, P3 ;  /* 0x00000000f0f07211 */ /* 0x080fe200018f0eff */
[----:B------:R-:W-:Y:S01]  /*7670*/  ULDC UR4, c[0x0][0x234] ;  /* 0x00008d0000047ab9 */ /* 0x000fe20000000800 */
[-C--:B------:R-:W-:Y:S01]  /*7680*/  LEA R245, P1, R244, R5.reuse, 0x1 ;  /* 0x00000005f4f57211 */ /* 0x080fe200078208ff */
[----:B------:R-:W-:Y:S01]  /*7690*/  IMAD R12, R12, UR4, RZ ;  /* 0x000000040c0c7c24 */ /* 0x000fe2000f8e02ff */
[-C--:B------:R-:W-:Y:S01]  /*76a0*/  LEA.HI.X.SX32 R242, R242, R0.reuse, 0x1, P2 ;  /* 0x00000000f2f27211 */ /* 0x080fe200010f0eff */
[----:B------:R-:W-:Y:S01]  /*76b0*/  UMOV UR5, URZ ;  /* 0x0000003f00057c82 */ /* 0x000fe20008000000 */
[-C--:B------:R-:W-:Y:S01]  /*76c0*/  LEA R247, P0, R246, R5.reuse, 0x1 ;  /* 0x00000005f6f77211 */ /* 0x080fe200078008ff */
[----:B------:R-:W-:Y:S01]  /*76d0*/  USHF.R.S32.HI UR6, URZ, 0x1f, UR7 ;  /* 0x0000001f3f067899 */ /* 0x000fe20008011407 */
[-C--:B------:R-:W-:Y:S01]  /*76e0*/  LEA.HI.X.SX32 R244, R244, R0.reuse, 0x1, P1 ;  /* 0x00000000f4f47211 */ /* 0x080fe200008f0eff */
[----:B------:R-:W-:Y:S01]  /*76f0*/  UMOV UR4, URZ ;  /* 0x0000003f00047c82 */ /* 0x000fe20008000000 */
[-C--:B0-----:R-:W-:Y:S01]  /*7700*/  LEA.HI.X.SX32 R129, R128, R0.reuse, 0x1, P4 ;  /* 0x0000000080817211 */ /* 0x081fe200020f0eff */
[----:B------:R-:W-:Y:S01]  /*7710*/  IMAD.MOV.U32 R235, RZ, RZ, RZ ;  /* 0x000000ffffeb7224 */ /* 0x000fe200078e00ff */
[-C--:B------:R-:W-:Y:S01]  /*7720*/  LEA R128, P4, R252, R5.reuse, 0x1 ;  /* 0x00000005fc807211 */ /* 0x080fe200078808ff */
[----:B------:R-:W-:Y:S01]  /*7730*/  USHF.L.U32 UR18, UR7, 0x1, URZ ;  /* 0x0000000107127899 */ /* 0x000fe2000800063f */
[-C--:B------:R-:W-:Y:S01]  /*7740*/  LEA R249, P6, R248, R5.reuse, 0x1 ;  /* 0x00000005f8f97211 */ /* 0x080fe200078c08ff */
[----:B------:R0:W-:Y:S01]  /*7750*/  STL [R1+0x7bc], R129 ;  /* 0x0007bc8101007387 */ /* 0x0001e20000100800 */
[-C--:B------:R-:W-:Y:S01]  /*7760*/  LEA.HI.X.SX32 R246, R246, R0.reuse, 0x1, P0 ;  /* 0x00000000f6f67211 */ /* 0x080fe200000f0eff */
[----:B------:R-:W-:Y:S01]  /*7770*/  USHF.L.U64.HI UR9, UR7, 0x1, UR6 ;  /* 0x0000000107097899 */ /* 0x000fe20008010206 */
[----:B------:R-:W-:Y:S01]  /*7780*/  LEA R251, P5, R250, R5, 0x1 ;  /* 0x00000005fafb7211 */ /* 0x000fe200078a08ff */
[----:B------:R1:W-:Y:S01]  /*7790*/  STL [R1+0x200], R128 ;  /* 0x0002008001007387 */ /* 0x0003e20000100800 */
[----:B------:R-:W-:-:S02]  /*77a0*/  LEA.HI.X.SX32 R248, R248, R0, 0x1, P6 ;  /* 0x00000000f8f87211 */ /* 0x000fc400030f0eff */
[-C--:B------:R-:W-:Y:S02]  /*77b0*/  LEA.HI.X.SX32 R250, R250, R0.reuse, 0x1, P5 ;  /* 0x00000000fafa7211 */ /* 0x080fe400028f0eff */
[----:B------:R-:W-:Y:S02]  /*77c0*/  LEA.HI.X.SX32 R252, R252, R0, 0x1, P4 ;  /* 0x00000000fcfc7211 */ /* 0x000fe400020f0eff */
[-C--:B0-----:R-:W-:Y:S02]  /*77d0*/  LEA R129, P3, R127, R5.reuse, 0x1 ;  /* 0x000000057f817211 */ /* 0x081fe400078608ff */
[----:B-1----:R-:W-:-:S03]  /*77e0*/  LEA R128, P2, R126, R5, 0x1 ;  /* 0x000000057e807211 */ /* 0x002fc600078408ff */
[----:B------:R0:W-:Y:S01]  /*77f0*/  STL [R1+0x208], R129 ;  /* 0x0002088101007387 */ /* 0x0001e20000100800 */
[-C--:B------:R-:W-:Y:S02]  /*7800*/  LEA.HI.X.SX32 R127, R127, R0.reuse, 0x1, P3 ;  /* 0x000000007f7f7211 */ /* 0x080fe400018f0eff */
[----:B------:R-:W-:Y:S01]  /*7810*/  LEA.HI.X.SX32 R126, R126, R0, 0x1, P2 ;  /* 0x000000007e7e7211 */ /* 0x000fe200010f0eff */
[----:B------:R1:W-:Y:S01]  /*7820*/  STL [R1+0x210], R128 ;  /* 0x0002108001007387 */ /* 0x0003e20000100800 */
        /* <DEDUP_REMOVED lines=14> */
[----:B------:R-:W-:Y:S01]  /*7910*/  STL [R1+0x238], R129 ;  /* 0x0002388101007387 */ /* 0x000fe20000100800 */
[-C--:B------:R-:W-:Y:S02]  /*7920*/  LEA.HI.X.SX32 R120, R120, R0.reuse, 0x1, P4 ;  /* 0x0000000078787211 */ /* 0x080fe400020f0eff */
[----:B------:R-:W-:Y:S01]  /*7930*/  LEA.HI.X.SX32 R119, R119, R0, 0x1, P3 ;  /* 0x0000000077777211 */ /* 0x000fe200018f0eff */
[----:B------:R0:W-:Y:S04]  /*7940*/  STL [R1+0x204], R127 ;  /* 0x0002047f01007387 */ /* 0x0001e80000100800 */
[----:B------:R-:W-:Y:S04]  /*7950*/  STL [R1+0x240], R128 ;  /* 0x0002408001007387 */ /* 0x000fe80000100800 */
[----:B------:R1:W-:Y:S01]  /*7960*/  STL [R1+0x20c], R126 ;  /* 0x00020c7e01007387 */ /* 0x0003e20000100800 */
[----:B0-----:R-:W-:-:S04]  /*7970*/  LEA R127, P2, R118, R5, 0x1 ;  /* 0x00000005767f7211 */ /* 0x001fc800078408ff */
[----:B------:R-:W-:Y:S01]  /*7980*/  LEA.HI.X.SX32 R118, R118, R0, 0x1, P2 ;  /* 0x0000000076767211 */ /* 0x000fe200010f0eff */
[----:B------:R-:W-:Y:S01]  /*7990*/  STL [R1+0x248], R127 ;  /* 0x0002487f01007387 */ /* 0x000fe20000100800 */
[----:B-1----:R-:W-:-:S03]  /*79a0*/  LEA R126, P1, R117, R5, 0x1 ;  /* 0x00000005757e7211 */ /* 0x002fc600078208ff */
[----:B------:R0:W-:Y:S01]  /*79b0*/  STL [R1+0x214], R125 ;  /* 0x0002147d01007387 */ /* 0x0001e20000100800 */
[----:B------:R-:W-:-:S03]  /*79c0*/  LEA.HI.X.SX32 R117, R117, R0, 0x1, P1 ;  /* 0x0000000075757211 */ /* 0x000fc600008f0eff */
        /* <DEDUP_REMOVED lines=20> */
[----:B------:R0:W-:Y:S01]  /*7b10*/  STL [R1+0x278], R120 ;  /* 0x0002787801007387 */ /* 0x0001e20000100800 */
[----:B-1----:R-:W-:-:S03]  /*7b20*/  LEA R119, P2, R111, R5, 0x1 ;  /* 0x000000056f777211 */ /* 0x002fc600078408ff */
[----:B------:R1:W-:Y:S01]  /*7b30*/  STL [R1+0x244], R118 ;  /* 0x0002447601007387 */ /* 0x0003e20000100800 */
[----:B------:R-:W-:-:S03]  /*7b40*/  LEA.HI.X.SX32 R111, R111, R0, 0x1, P2 ;  /* 0x000000006f6f7211 */ /* 0x000fc600010f0eff */
[----:B------:R-:W-:Y:S01]  /*7b50*/  STL [R1+0x280], R119 ;  /* 0x0002807701007387 */ /* 0x000fe20000100800 */
[----:B0-----:R-:W-:-:S03]  /*7b60*/  CS2R R120, SRZ ;  /* 0x0000000000787805 */ /* 0x001fc6000001ff00 */
[----:B------:R0:W-:Y:S01]  /*7b70*/  STL [R1+0x24c], R117 ;  /* 0x00024c7501007387 */ /* 0x0001e20000100800 */
[----:B-1----:R-:W-:-:S04]  /*7b80*/  LEA R118, P1, R110, R5, 0x1 ;  /* 0x000000056e767211 */ /* 0x002fc800078208ff */
[----:B------:R-:W-:Y:S01]  /*7b90*/  LEA.HI.X.SX32 R110, R110, R0, 0x1, P1 ;  /* 0x000000006e6e7211 */ /* 0x000fe200008f0eff */
[----:B------:R1:W-:Y:S01]  /*7ba0*/  STL [R1+0x288], R118 ;  /* 0x0002887601007387 */ /* 0x0003e20000100800 */
[----:B0-----:R-:W-:-:S03]  /*7bb0*/  LEA R117, P0, R109, R5, 0x1 ;  /* 0x000000056d757211 */ /* 0x001fc600078008ff */
[----:B------:R0:W-:Y:S01]  /*7bc0*/  STL [R1+0x254], R116 ;  /* 0x0002547401007387 */ /* 0x0001e20000100800 */
[----:B------:R-:W-:-:S03]  /*7bd0*/  LEA.HI.X.SX32 R109, R109, R0, 0x1, P0 ;  /* 0x000000006d6d7211 */ /* 0x000fc600000f0eff */
[----:B------:R-:W-:Y:S01]  /*7be0*/  STL [R1+0x290], R117 ;  /* 0x0002907501007387 */ /* 0x000fe20000100800 */
[----:B-1----:R-:W-:-:S03]  /*7bf0*/  CS2R R118, SRZ ;  /* 0x0000000000767805 */ /* 0x002fc6000001ff00 */
        /* <DEDUP_REMOVED lines=426> */
[----:B------:R-:W-:Y:S01]  /*96a0*/  STL [R1+0x588], R21 ;  /* 0x0005881501007387 */ /* 0x000fe20000100800 */
[----:B0-----:R-:W-:-:S03]  /*96b0*/  LEA R19, P2, R9, R5, 0x1 ;  /* 0x0000000509137211 */ /* 0x001fc600078408ff */
[----:B------:R0:W-:Y:S04]  /*96c0*/  STL [R1+0x554], R17 ;  /* 0x0005541101007387 */ /* 0x0001e80000100800 */
[----:B------:R-:W-:Y:S04]  /*96d0*/  STL [R1+0x590], R19 ;  /* 0x0005901301007387 */ /* 0x000fe80000100800 */
[----:B------:R1:W-:Y:S01]  /*96e0*/  STL [R1+0x55c], R15 ;  /* 0x00055c0f01007387 */ /* 0x0003e20000100800 */
[----:B0-----:R-:W-:-:S05]  /*96f0*/  LEA R17, P1, R11, R5, 0x1 ;  /* 0x000000050b117211 */ /* 0x001fca00078208ff */
[----:B------:R-:W-:Y:S01]  /*9700*/  STL [R1+0x598], R17 ;  /* 0x0005981101007387 */ /* 0x000fe20000100800 */
[----:B-1----:R-:W-:-:S03]  /*9710*/  LEA R15, P0, R14, R5, 0x1 ;  /* 0x000000050e0f7211 */ /* 0x002fc600078008ff */
        /* <DEDUP_REMOVED lines=12> */
[----:B------:R0:W-:Y:S01]  /*97e0*/  STL [R1+0x584], R7 ;  /* 0x0005840701007387 */ /* 0x0001e20000100800 */
[-C--:B------:R-:W-:Y:S02]  /*97f0*/  LEA.HI.X.SX32 R5, R9, R0.reuse, 0x1, P2 ;  /* 0x0000000009057211 */ /* 0x080fe400010f0eff */
[C---:B------:R-:W-:Y:S01]  /*9800*/  LEA R13, P2, R12.reuse, UR10, 0x1 ;  /* 0x0000000a0c0d7c11 */ /* 0x040fe2000f8408ff */
[----:B------:R1:W-:Y:S01]  /*9810*/  STL [R1+0x7b8], R6 ;  /* 0x0007b80601007387 */ /* 0x0003e20000100800 */
[----:B------:R-:W-:Y:S02]  /*9820*/  UIADD3 UR10, UP0, UR12, 0x80, URZ ;  /* 0x000000800c0a7890 */ /* 0x000fe4000ff1e03f */
[----:B------:R-:W-:Y:S01]  /*9830*/  LEA.HI.X.SX32 R12, R12, UR11, 0x1, P2 ;  /* 0x0000000b0c0c7c11 */ /* 0x000fe200090f0eff */
[----:B------:R2:W-:Y:S01]  /*9840*/  STL [R1+0x58c], R5 ;  /* 0x00058c0501007387 */ /* 0x0005e20000100800 */
[----:B------:R-:W-:Y:S01]  /*9850*/  UIADD3 UR11, UP1, UR14, 0x2, URZ ;  /* 0x000000020e0b7890 */ /* 0x000fe2000ff3e03f */
[----:B0-----:R-:W-:-:S03]  /*9860*/  LEA.HI.X.SX32 R7, R16, R0, 0x1, P6 ;  /* 0x0000000010077211 */ /* 0x001fc600030f0eff */
[----:B------:R-:W-:Y:S01]  /*9870*/  UIADD3.X UR13, UR5, 0x40000040, URZ, UP1, !UPT ;  /* 0x40000040050d7890 */ /* 0x000fe20008ffe43f */
[-C--:B-1----:R-:W-:Y:S01]  /*9880*/  LEA.HI.X.SX32 R6, R11, R0.reuse, 0x1, P1 ;  /* 0x000000000b067211 */ /* 0x082fe200008f0eff */
[----:B------:R-:W-:Y:S01]  /*9890*/  UIADD3.X UR5, UR4, 0x40000040, URZ, UP0, !UPT ;  /* 0x4000004004057890 */ /* 0x000fe200087fe43f */
[----:B------:R-:W-:Y:S01]  /*98a0*/  UMOV UR6, UR11 ;  /* 0x0000000b00067c82 */ /* 0x000fe20008000000 */
[----:B--2---:R-:W-:Y:S02]  /*98b0*/  LEA.HI.X.SX32 R5, R14, R0, 0x1, P0 ;  /* 0x000000000e057211 */ /* 0x004fe400000f0eff */
[----:B------:R0:W-:Y:S01]  /*98c0*/  STL [R1+0x594], R6 ;  /* 0x0005940601007387 */ /* 0x0001e20000100800 */
[----:B------:R-:W-:Y:S01]  /*98d0*/  UMOV UR7, UR13 ;  /* 0x0000000d00077c82 */ /* 0x000fe20008000000 */
[----:B------:R-:W-:Y:S01]  /*98e0*/  UMOV UR4, UR10 ;  /* 0x0000000a00047c82 */ /* 0x000fe20008000000 */
[----:B------:R-:W-:Y:S01]  /*98f0*/  UIADD3.64 UR26, UR6, 0x2, URZ ;  /* 0x00000002061a7897 */ /* 0x000fe2000fffe03f */
[----:B------:R1:W-:Y:S01]  /*9900*/  STL [R1+0x59c], R5 ;  /* 0x00059c0501007387 */ /* 0x0003e20000100800 */
[----:B------:R-:W-:-:S02]  /*9910*/  UIADD3.64 UR22, UR6, 0x4, URZ ;  /* 0x0000000406167897 */ /* 0x000fc4000fffe03f */
[----:B------:R-:W-:Y:S01]  /*9920*/  UIADD3.64 UR24, UR4, 0x80, URZ ;  /* 0x0000008004187897 */ /* 0x000fe2000fffe03f */
[----:B------:R-:W-:Y:S01]  /*9930*/  STL [R1+0x5a4], R7 ;  /* 0x0005a40701007387 */ /* 0x000fe20000100800 */
[----:B------:R-:W-:Y:S01]  /*9940*/  UIADD3.64 UR20, UR4, 0x100, URZ ;  /* 0x0000010004147897 */ /* 0x000fe2000fffe03f */
[-C--:B0-----:R-:W-:Y:S01]  /*9950*/  LEA.HI.X.SX32 R6, R18, R0.reuse, 0x1, P5 ;  /* 0x0000000012067211 */ /* 0x081fe200028f0eff */
[----:B------:R-:W-:Y:S02]  /*9960*/  UIADD3.64 UR28, UR4, 0x180, URZ ;  /* 0x00000180041c7897 */ /* 0x000fe4000fffe03f */
[----:B------:R-:W-:Y:S01]  /*9970*/  UIADD3.64 UR32, UR4, 0x200, URZ ;  /* 0x0000020004207897 */ /* 0x000fe2000fffe03f */
[-C--:B-1----:R-:W-:Y:S01]  /*9980*/  LEA.HI.X.SX32 R5, R20, R0.reuse, 0x1, P4 ;  /* 0x0000000014057211 */ /* 0x082fe200020f0eff */
[----:B------:R-:W-:Y:S01]  /*9990*/  STL [R1+0x7a8], R6 ;  /* 0x0007a80601007387 */ /* 0x000fe20000100800 */
[----:B------:R-:W-:Y:S01]  /*99a0*/  LEA.HI.X.SX32 R0, R22, R0, 0x1, P3 ;  /* 0x0000000016007211 */ /* 0x000fe200018f0eff */
[----:B------:R-:W-:-:S02]  /*99b0*/  UIADD3.64 UR36, UR4, 0x280, URZ ;  /* 0x0000028004247897 */ /* 0x000fc4000fffe03f */
[----:B------:R0:W-:Y:S01]  /*99c0*/  STL [R1+0x7b0], R5 ;  /* 0x0007b00501007387 */ /* 0x0001e20000100800 */
[----:B------:R-:W-:-:S03]  /*99d0*/  UIADD3.64 UR40, UR4, 0x300, URZ ;  /* 0x0000030004287897 */ /* 0x000fc6000fffe03f */
[----:B------:R1:W-:Y:S04]  /*99e0*/  STL [R1+0x5a8], R0 ;  /* 0x0005a80001007387 */ /* 0x0003e80000100800 */
[----:B------:R-:W-:Y:S01]  /*99f0*/  STL [R1], RZ ;  /* 0x000000ff01007387 */ /* 0x000fe20000100800 */
[----:B0-----:R-:W0:Y:S03]  /*9a00*/  LDC R5, c[0x0][0x238] ;  /* 0x00008e00ff057b82 */ /* 0x001e260000000800 */
[----:B------:R-:W-:Y:S04]  /*9a10*/  STL [R1+0x4], RZ ;  /* 0x000004ff01007387 */ /* 0x000fe80000100800 */
[----:B------:R-:W-:Y:S04]  /*9a20*/  STL [R1+0x8], RZ ;  /* 0x000008ff01007387 */ /* 0x000fe80000100800 */
[----:B------:R-:W-:Y:S04]  /*9a30*/  STL [R1+0xc], RZ ;  /* 0x00000cff01007387 */ /* 0x000fe80000100800 */
[----:B------:R-:W-:Y:S04]  /*9a40*/  STL [R1+0x10], RZ ;  /* 0x000010ff01007387 */ /* 0x000fe80000100800 */
[----:B------:R-:W-:Y:S04]  /*9a50*/  STL [R1+0x14], RZ ;  /* 0x000014ff01007387 */ /* 0x000fe80000100800 */
[----:B------:R-:W-:Y:S01]  /*9a60*/  STL [R1+0x18], RZ ;  /* 0x000018ff01007387 */ /* 0x000fe20000100800 */
[----:B0-----:R-:W-:-:S03]  /*9a70*/  IMAD R135, R5, 0x7e, RZ ;  /* 0x0000007e05877824 */ /* 0x001fc600078e02ff */
[----:B------:R-:W-:Y:S01]  /*9a80*/  STL [R1+0x1c], RZ ;  /* 0x00001cff01007387 */ /* 0x000fe20000100800 */
[C---:B------:R-:W-:Y:S02]  /*9a90*/  IMAD R136, R5.reuse, 0x7a, RZ ;  /* 0x0000007a05887824 */ /* 0x040fe400078e02ff */
[----:B------:R-:W-:Y:S01]  /*9aa0*/  IMAD R137, R5, 0x76, RZ ;  /* 0x0000007605897824 */ /* 0x000fe200078e02ff */
[----:B------:R-:W-:Y:S01]  /*9ab0*/  STL [R1+0x20], RZ ;  /* 0x000020ff01007387 */ /* 0x000fe20000100800 */
[-C--:B------:R-:W-:Y:S01]  /*9ac0*/  IADD3 R135, P0, R135, R13.reuse, RZ ;  /* 0x0000000d87877210 */ /* 0x080fe20007f1e0ff */
[C---:B------:R-:W-:Y:S01]  /*9ad0*/  IMAD R138, R5.reuse, 0x72, RZ ;  /* 0x00000072058a7824 */ /* 0x040fe200078e02ff */
[----:B------:R-:W-:Y:S01]  /*9ae0*/  IADD3 R136, P5, R136, R13, RZ ;  /* 0x0000000d88887210 */ /* 0x000fe20007fbe0ff */
[----:B------:R-:W-:Y:S01]  /*9af0*/  STL [R1+0x24], RZ ;  /* 0x000024ff01007387 */ /* 0x000fe20000100800 */
[C---:B------:R-:W-:Y:S02]  /*9b00*/  IMAD R139, R5.reuse, 0x6e, RZ ;  /* 0x0000006e058b7824 */ /* 0x040fe400078e02ff */
[C---:B------:R-:W-:Y:S01]  /*9b10*/  IMAD R140, R5.reuse, 0x6a, RZ ;  /* 0x0000006a058c7824 */ /* 0x040fe200078e02ff */
[----:B------:R-:W-:Y:S01]  /*9b20*/  STL [R1+0x28], RZ ;  /* 0x000028ff01007387 */ /* 0x000fe20000100800 */
[----:B------:R-:W-:-:S02]  /*9b30*/  IMAD R141, R5, 0x66, RZ ;  /* 0x00000066058d7824 */ /* 0x000fc400078e02ff */
[C---:B------:R-:W-:Y:S01]  /*9b40*/  IMAD R142, R5.reuse, 0x3f, RZ ;  /* 0x0000003f058e7824 */ /* 0x040fe200078e02ff */
[----:B------:R-:W-:Y:S01]  /*9b50*/  STL [R1+0x2c], RZ ;  /* 0x00002cff01007387 */ /* 0x000fe20000100800 */
[C---:B------:R-:W-:Y:S02]  /*9b60*/  IMAD R143, R5.reuse, 0x62, RZ ;  /* 0x00000062058f7824 */ /* 0x040fe400078e02ff */
[C---:B------:R-:W-:Y:S01]  /*9b70*/  IMAD R144, R5.reuse, 0x3d, RZ ;  /* 0x0000003d05907824 */ /* 0x040fe200078e02ff */
        /* <DEDUP_REMOVED lines=116> */
[C---:B------:R-:W-:Y:S01]  /*a2c0*/  IMAD.SHL.U32 R134, R5.reuse, 0x2, RZ ;  /* 0x0000000205867824 */ /* 0x040fe200078e00ff */
[----:B------:R-:W-:Y:S01]  /*a2d0*/  STL [R1+0xcc], RZ ;  /* 0x0000ccff01007387 */ /* 0x000fe20000100800 */
[C---:B------:R-:W-:Y:S02]  /*a2e0*/  IMAD R197, R5.reuse, 0x3, RZ ;  /* 0x0000000305c57824 */ /* 0x040fe400078e02ff */
[C---:B------:R-:W-:Y:S01]  /*a2f0*/  IMAD.SHL.U32 R198, R5.reuse, 0x20, RZ ;  /* 0x0000002005c67824 */ /* 0x040fe200078e00ff */
[----:B------:R-:W-:Y:S01]  /*a300*/  STL [R1+0xd0], RZ ;  /* 0x0000d0ff01007387 */ /* 0x000fe20000100800 */
[----:B------:R-:W-:-:S02]  /*a310*/  IMAD.SHL.U32 R199, R5, 0x10, RZ ;  /* 0x0000001005c77824 */ /* 0x000fc400078e00ff */
[C---:B------:R-:W-:Y:S01]  /*a320*/  IMAD.SHL.U32 R200, R5.reuse, 0x8, RZ ;  /* 0x0000000805c87824 */ /* 0x040fe200078e00ff */
[----:B------:R-:W-:Y:S01]  /*a330*/  STL [R1+0xd4], RZ ;  /* 0x0000d4ff01007387 */ /* 0x000fe20000100800 */
[C---:B------:R-:W-:Y:S02]  /*a340*/  IMAD.SHL.U32 R201, R5.reuse, 0x4, RZ ;  /* 0x0000000405c97824 */ /* 0x040fe400078e00ff */
[----:B------:R-:W-:Y:S01]  /*a350*/  IMAD.SHL.U32 R153, R5, 0x40, RZ ;  /* 0x0000004005997824 */ /* 0x000fe200078e00ff */
[----:B------:R-:W-:Y:S04]  /*a360*/  STL [R1+0xd8], RZ ;  /* 0x0000d8ff01007387 */ /* 0x000fe80000100800 */
[----:B------:R-:W-:Y:S01]  /*a370*/  STL [R1+0xdc], RZ ;  /* 0x0000dcff01007387 */ /* 0x000fe20000100800 */
[----:B-1----:R-:W-:-:S03]  /*a380*/  SHF.R.S32.HI R0, RZ, 0x1f, R153 ;  /* 0x0000001fff007819 */ /* 0x002fc60000011499 */
[----:B------:R-:W-:Y:S01]  /*a390*/  STL [R1+0xe0], RZ ;  /* 0x0000e0ff01007387 */ /* 0x000fe20000100800 */
[C---:B------:R-:W-:Y:S01]  /*a3a0*/  SHF.L.U64.HI R0, R153.reuse, 0x1, R0 ;  /* 0x0000000199007819 */ /* 0x040fe20000010200 */
[----:B------:R-:W-:Y:S02]  /*a3b0*/  IMAD.SHL.U32 R153, R153, 0x2, RZ ;  /* 0x0000000299997824 */ /* 0x000fe400078e00ff */
[----:B------:R-:W-:Y:S04]  /*a3c0*/  STL [R1+0xe4], RZ ;  /* 0x0000e4ff01007387 */ /* 0x000fe80000100800 */
        /* <DEDUP_REMOVED lines=70> */
[----:B------:R0:W-:Y:S04]  /*a830*/  STL [R1+0x7d0], R123 ;  /* 0x0007d07b01007387 */ /* 0x0001e80000100800 */
[----:B------:R1:W-:Y:S04]  /*a840*/  STL [R1+0x5b0], R135 ;  /* 0x0005b08701007387 */ /* 0x0003e80000100800 */
[----:B------:R2:W-:Y:S01]  /*a850*/  STL [R1+0x5c0], R136 ;  /* 0x0005c08801007387 */ /* 0x0005e20000100800 */
[----:B0-----:R-:W-:-:S02]  /*a860*/  IADD3 R123, P1, R137, R13, RZ ;  /* 0x0000000d897b7210 */ /* 0x001fc40007f3e0ff */
[----:B-1----:R-:W-:-:S03]  /*a870*/  IADD3 R135, P2, R138, R13, RZ ;  /* 0x0000000d8a877210 */ /* 0x002fc60007f5e0ff */
[----:B------:R0:W-:Y:S01]  /*a880*/  STL [R1+0x5d0], R123 ;  /* 0x0005d07b01007387 */ /* 0x0001e20000100800 */
[----:B--2---:R-:W-:-:S03]  /*a890*/  IADD3 R136, P3, R139, R13, RZ ;  /* 0x0000000d8b887210 */ /* 0x004fc60007f7e0ff */
[----:B------:R1:W-:Y:S01]  /*a8a0*/  STL [R1+0x5e0], R135 ;  /* 0x0005e08701007387 */ /* 0x0003e20000100800 */
[----:B------:R-:W-:-:S03]  /*a8b0*/  CS2R R138, SRZ ;  /* 0x00000000008a7805 */ /* 0x000fc6000001ff00 */
[----:B------:R2:W-:Y:S01]  /*a8c0*/  STL [R1+0x5f0], R136 ;  /* 0x0005f08801007387 */ /* 0x0005e20000100800 */
[-C--:B0-----:R-:W-:Y:S02]  /*a8d0*/  IADD3 R123, P4, R140, R13.reuse, RZ ;  /* 0x0000000d8c7b7210 */ /* 0x081fe40007f9e0ff */
[----:B-1----:R-:W-:-:S03]  /*a8e0*/  IADD3 R135, P6, R141, R13, RZ ;  /* 0x0000000d8d877210 */ /* 0x002fc60007fde0ff */
[----:B------:R0:W-:Y:S01]  /*a8f0*/  STL [R1+0x600], R123 ;  /* 0x0006007b01007387 */ /* 0x0001e20000100800 */
[----:B------:R-:W-:Y:S02]  /*a900*/  CS2R R140, SRZ ;  /* 0x00000000008c7805 */ /* 0x000fe4000001ff00 */
[----:B--2---:R-:W-:Y:S01]  /*a910*/  LEA.HI.X.SX32 R136, R142, R12, 0x1, P0 ;  /* 0x0000000c8e887211 */ /* 0x004fe200000f0eff */
[----:B------:R1:W-:Y:S04]  /*a920*/  STL [R1+0x610], R135 ;  /* 0x0006108701007387 */ /* 0x0003e80000100800 */
[----:B------:R2:W-:Y:S01]  /*a930*/  STL [R1+0x5ac], R136 ;  /* 0x0005ac8801007387 */ /* 0x0005e20000100800 */
[----:B0-----:R-:W-:Y:S02]  /*a940*/  IADD3 R123, P0, R143, R13, RZ ;  /* 0x0000000d8f7b7210 */ /* 0x001fe40007f1e0ff */
[----:B------:R-:W-:-:S02]  /*a950*/  CS2R R142, SRZ ;  /* 0x00000000008e7805 */ /* 0x000fc4000001ff00 */
[----:B-1----:R-:W-:Y:S01]  /*a960*/  LEA.HI.X.SX32 R135, R144, R12, 0x1, P5 ;  /* 0x0000000c90877211 */ /* 0x002fe200028f0eff */
[----:B------:R0:W-:Y:S01]  /*a970*/  STL [R1+0x620], R123 ;  /* 0x0006207b01007387 */ /* 0x0001e20000100800 */
[----:B--2---:R-:W-:-:S03]  /*a980*/  IADD3 R136, P5, R145, R13, RZ ;  /* 0x0000000d91887210 */ /* 0x004fc60007fbe0ff */
[----:B------:R1:W-:Y:S01]  /*a990*/  STL [R1+0x5bc], R135 ;  /* 0x0005bc8701007387 */ /* 0x0003e20000100800 */
[----:B------:R-:W-:-:S03]  /*a9a0*/  CS2R R144, SRZ ;  /* 0x0000000000907805 */ /* 0x000fc6000001ff00 */
[----:B------:R2:W-:Y:S01]  /*a9b0*/  STL [R1+0x630], R136 ;  /* 0x0006308801007387 */ /* 0x0005e20000100800 */
[----:B0-----:R-:W-:Y:S02]  /*a9c0*/  LEA.HI.X.SX32 R123, R146, R12, 0x1, P1 ;  /* 0x0000000c927b7211 */ /* 0x001fe400008f0eff */
        /* <DEDUP_REMOVED lines=17> */
[----:B--2---:R-:W-:-:S03]  /*aae0*/  LEA.HI.X.SX32 R136, R155, R12, 0x1, P6 ;  /* 0x0000000c9b887211 */ /* 0x004fc600030f0eff */
[----:B------:R1:W-:Y:S04]  /*aaf0*/  STL [R1+0x670], R135 ;  /* 0x0006708701007387 */ /* 0x0003e80000100800 */
[----:B------:R2:W-:Y:S01]  /*ab00*/  STL [R1+0x60c], R136 ;  /* 0x00060c8801007387 */ /* 0x0005e20000100800 */
[----:B0-----:R-:W-:Y:S02]  /*ab10*/  IADD3 R123, P6, R156, R13, RZ ;  /* 0x0000000d9c7b7210 */ /* 0x001fe40007fde0ff */
[----:B-1----:R-:W-:-:S03]  /*ab20*/  LEA.HI.X.SX32 R135, R157, R12, 0x1, P0 ;  /* 0x0000000c9d877211 */ /* 0x002fc600000f0eff */
[----:B------:R0:W-:Y:S01]  /*ab30*/  STL [R1+0x680], R123 ;  /* 0x0006807b01007387 */ /* 0x0001e20000100800 */
[----:B--2---:R-:W-:-:S03]  /*ab40*/  IADD3 R136, P0, R158, R13, RZ ;  /* 0x0000000d9e887210 */ /* 0x004fc60007f1e0ff */
[----:B------:R1:W-:Y:S04]  /*ab50*/  STL [R1+0x61c], R135 ;  /* 0x00061c8701007387 */ /* 0x0003e80000100800 */
        /* <DEDUP_REMOVED lines=34> */
[-C--:B------:R-:W-:Y:S02]  /*ad80*/  IADD3 R6, P1, R7, R13.reuse, RZ ;  /* 0x0000000d07067210 */ /* 0x080fe40007f3e0ff */
[----:B--2---:R-:W-:Y:S01]  /*ad90*/  CS2R R136, SRZ ;  /* 0x0000000000887805 */ /* 0x004fe2000001ff00 */
[----:B------:R1:W-:Y:S04]  /*ada0*/  STL [R1+0x5b4], R135 ;  /* 0x0005b48701007387 */ /* 0x0003e80000100800 */
[----:B------:R2:W-:Y:S01]  /*adb0*/  STL [R1+0x6c0], R6 ;  /* 0x0006c00601007387 */ /* 0x0005e20000100800 */
[----:B0-----:R-:W-:Y:S02]  /*adc0*/  LEA.HI.X.SX32 R123, R174, R12, 0x1, P0 ;  /* 0x0000000cae7b7211 */ /* 0x001fe400000f0eff */
[----:B-1----:R-:W-:-:S03]  /*add0*/  IADD3 R135, P0, R175, R13, RZ ;  /* 0x0000000daf877210 */ /* 0x002fc60007f1e0ff */
[----:B------:R0:W-:Y:S01]  /*ade0*/  STL [R1+0x6ac], R123 ;  /* 0x0006ac7b01007387 */ /* 0x0001e20000100800 */
[----:B--2---:R-:W-:-:S03]  /*adf0*/  LEA.HI.X.SX32 R6, R7, R12, 0x1, P2 ;  /* 0x0000000c07067211 */ /* 0x004fc600010f0eff */
[----:B------:R-:W-:Y:S01]  /*ae00*/  STL [R1+0x678], R135 ;  /* 0x0006788701007387 */ /* 0x000fe20000100800 */
[----:B------:R-:W-:-:S03]  /*ae10*/  LEA.HI.X.SX32 R7, R176, R12, 0x1, P1 ;  /* 0x0000000cb0077211 */ /* 0x000fc600008f0eff */
[----:B------:R1:W-:Y:S01]  /*ae20*/  STL [R1+0x5d4], R6 ;  /* 0x0005d40601007387 */ /* 0x0003e20000100800 */
[C---:B0-----:R-:W-:Y:S02]  /*ae30*/  IADD3 R123, P2, R8.reuse, R13, RZ ;  /* 0x0000000d087b7210 */ /* 0x041fe40007f5e0ff */
[----:B------:R-:W-:-:S03]  /*ae40*/  LEA.HI.X.SX32 R8, R8, R12, 0x1, P3 ;  /* 0x0000000c08087211 */ /* 0x000fc600018f0eff */
[----:B------:R0:W-:Y:S01]  /*ae50*/  STL [R1+0x6d0], R123 ;  /* 0x0006d07b01007387 */ /* 0x0001e20000100800 */
[----:B-1----:R-:W-:-:S03]  /*ae60*/  IADD3 R6, P1, R177, R13, RZ ;  /* 0x0000000db1067210 */ /* 0x002fc60007f3e0ff */
[----:B------:R1:W-:Y:S04]  /*ae70*/  STL [R1+0x6bc], R7 ;  /* 0x0006bc0701007387 */ /* 0x0003e80000100800 */
[----:B------:R2:W-:Y:S01]  /*ae80*/  STL [R1+0x698], R6 ;  /* 0x0006980601007387 */ /* 0x0005e20000100800 */
[----:B0-----:R-:W-:-:S03]  /*ae90*/  CS2R R122, SRZ ;  /* 0x00000000007a7805 */ /* 0x001fc6000001ff00 */
[----:B------:R0:W-:Y:S01]  /*aea0*/  STL [R1+0x5f4], R8 ;  /* 0x0005f40801007387 */ /* 0x0001e20000100800 */
[----:B-1----:R-:W-:Y:S02]  /*aeb0*/  IADD3 R7, P3, R9, R13, RZ ;  /* 0x0000000d09077210 */ /* 0x002fe40007f7e0ff */
[----:B--2---:R-:W-:-:S03]  /*aec0*/  LEA.HI.X.SX32 R6, R178, R12, 0x1, P2 ;  /* 0x0000000cb2067211 */ /* 0x004fc600010f0eff */
[----:B------:R1:W-:Y:S01]  /*aed0*/  STL [R1+0x6e0], R7 ;  /* 0x0006e00701007387 */ /* 0x0003e20000100800 */
[----:B0-----:R-:W-:-:S03]  /*aee0*/  IADD3 R8, P2, R179, R13, RZ ;  /* 0x0000000db3087210 */ /* 0x001fc60007f5e0ff */
[----:B------:R0:W-:Y:S04]  /*aef0*/  STL [R1+0x6cc], R6 ;  /* 0x0006cc0601007387 */ /* 0x0001e80000100800 */
[----:B------:R2:W-:Y:S01]  /*af00*/  STL [R1+0x5c8], R8 ;  /* 0x0005c80801007387 */ /* 0x0005e20000100800 */
[----:B-1----:R-:W-:Y:S02]  /*af10*/  LEA.HI.X.SX32 R7, R9, R12, 0x1, P4 ;  /* 0x0000000c09077211 */ /* 0x002fe400020f0eff */
[----:B0-----:R-:W-:-:S03]  /*af20*/  IADD3 R6, P4, R10, R13, RZ ;  /* 0x0000000d0a067210 */ /* 0x001fc60007f9e0ff */
        /* <DEDUP_REMOVED lines=91> */
[----:B------:R-:W-:Y:S02]  /*b4e0*/  CS2R R124, SRZ ;  /* 0x00000000007c7805 */ /* 0x000fe4000001ff00 */
[-C--:B--2---:R-:W-:Y:S01]  /*b4f0*/  IADD3 R8, P0, R129, R13.reuse, RZ ;  /* 0x0000000d81087210 */ /* 0x084fe20007f1e0ff */
        /* <DEDUP_REMOVED lines=19> */
[----:B------:R1:W-:Y:S01]  /*b630*/  STL [R1+0x790], R6 ;  /* 0x0007900601007387 */ /* 0x0003e20000100800 */
[----:B------:R-:W-:-:S03]  /*b640*/  CS2R R128, SRZ ;  /* 0x0000000000807805 */ /* 0x000fc6000001ff00 */
[----:B------:R2:W-:Y:S01]  /*b650*/  STL [R1+0x754], R8 ;  /* 0x0007540801007387 */ /* 0x0005e20000100800 */
[----:B0-----:R-:W-:Y:S02]  /*b660*/  LEA R7, P5, R5, R13, 0x6 ;  /* 0x0000000d05077211 */ /* 0x001fe400078a30ff */
[----:B-1----:R-:W-:-:S03]  /*b670*/  LEA.HI.X.SX32 R6, R196, R12, 0x1, P0 ;  /* 0x0000000cc4067211 */ /* 0x002fc600000f0eff */
[----:B------:R0:W-:Y:S01]  /*b680*/  STL [R1+0x6a8], R7 ;  /* 0x0006a80701007387 */ /* 0x0001e20000100800 */
[----:B--2---:R-:W-:-:S03]  /*b690*/  LEA R8, P0, R5, R13, 0x5 ;  /* 0x0000000d05087211 */ /* 0x004fc600078028ff */
[----:B------:R1:W-:Y:S04]  /*b6a0*/  STL [R1+0x77c], R6 ;  /* 0x00077c0601007387 */ /* 0x0003e80000100800 */
[----:B------:R2:W-:Y:S01]  /*b6b0*/  STL [R1+0x728], R8 ;  /* 0x0007280801007387 */ /* 0x0005e20000100800 */
[----:B0-----:R-:W-:Y:S02]  /*b6c0*/  LEA.HI.X.SX32 R7, R130, R12, 0x1, P3 ;  /* 0x0000000c82077211 */ /* 0x001fe400018f0eff */
[----:B-1----:R-:W-:-:S03]  /*b6d0*/  LEA R6, P3, R5, R13, 0x4 ;  /* 0x0000000d05067211 */ /* 0x002fc600078620ff */
        /* <DEDUP_REMOVED lines=8> */
[----:B--2---:R-:W-:-:S03]  /*b760*/  IADD3 R8, P4, R134, R13, RZ ;  /* 0x0000000d86087210 */ /* 0x004fc60007f9e0ff */
[----:B------:R1:W-:Y:S04]  /*b770*/  STL [R1+0x744], R6 ;  /* 0x0007440601007387 */ /* 0x0003e80000100800 */
[----:B------:R2:W-:Y:S01]  /*b780*/  STL [R1+0x7a0], R8 ;  /* 0x0007a00801007387 */ /* 0x0005e20000100800 */
[-C--:B0-----:R-:W-:Y:S02]  /*b790*/  LEA.HI.X.SX32 R7, R133, R12.reuse, 0x1, P2 ;  /* 0x0000000c85077211 */ /* 0x081fe400010f0eff */
[----:B------:R-:W-:Y:S02]  /*b7a0*/  CS2R R132, SRZ ;  /* 0x0000000000847805 */ /* 0x000fe4000001ff00 */
[----:B-1----:R-:W-:Y:S01]  /*b7b0*/  LEA R6, P2, R5, R13, 0x2 ;  /* 0x0000000d05067211 */ /* 0x002fe200078410ff */
[----:B------:R0:W-:Y:S01]  /*b7c0*/  STL [R1+0x774], R7 ;  /* 0x0007740701007387 */ /* 0x0001e20000100800 */
[----:B--2---:R-:W-:-:S03]  /*b7d0*/  LEA.HI.X.SX32 R8, R197, R12, 0x1, P1 ;  /* 0x0000000cc5087211 */ /* 0x004fc600008f0eff */
[----:B------:R1:W-:Y:S04]  /*b7e0*/  STL [R1+0x798], R6 ;  /* 0x0007980601007387 */ /* 0x0003e80000100800 */
[----:B------:R2:W-:Y:S01]  /*b7f0*/  STL [R1+0x78c], R8 ;  /* 0x00078c0801007387 */ /* 0x0005e20000100800 */
[-C--:B0-----:R-:W-:Y:S02]  /*b800*/  LEA.HI.X.SX32 R7, R198, R12.reuse, 0x1, P5 ;  /* 0x0000000cc6077211 */ /* 0x081fe400028f0eff */
[----:B-1----:R-:W-:-:S03]  /*b810*/  LEA.HI.X.SX32 R6, R199, R12, 0x1, P0 ;  /* 0x0000000cc7067211 */ /* 0x002fc600000f0eff */
[----:B------:R0:W-:Y:S01]  /*b820*/  STL [R1+0x6a4], R7 ;  /* 0x0006a40701007387 */ /* 0x0001e20000100800 */
[----:B--2---:R-:W-:-:S03]  /*b830*/  LEA.HI.X.SX32 R8, R200, R12, 0x1, P3 ;  /* 0x0000000cc8087211 */ /* 0x004fc600018f0eff */
[----:B------:R1:W-:Y:S04]  /*b840*/  STL [R1+0x724], R6 ;  /* 0x0007240601007387 */ /* 0x0003e80000100800 */
[----:B------:R-:W-:Y:S01]  /*b850*/  STL [R1+0x764], R8 ;  /* 0x0007640801007387 */ /* 0x000fe20000100800 */
[-C--:B0-----:R-:W-:Y:S02]  /*b860*/  LEA.HI.X.SX32 R7, R201, R12.reuse, 0x1, P6 ;  /* 0x0000000cc9077211 */ /* 0x081fe400030f0eff */
[----:B-1----:R-:W-:-:S03]  /*b870*/  LEA.HI.X.SX32 R6, R5, R12, 0x1, P4 ;  /* 0x0000000c05067211 */ /* 0x002fc600020f0eff */
[----:B------:R0:W-:Y:S01]  /*b880*/  STL [R1+0x784], R7 ;  /* 0x0007840701007387 */ /* 0x0001e20000100800 */
[----:B------:R-:W-:Y:S02]  /*b890*/  LEA.HI.X.SX32 R5, R134, R12, 0x1, P2 ;  /* 0x0000000c86057211 */ /* 0x000fe400010f0eff */
[----:B------:R-:W-:Y:S01]  /*b8a0*/  CS2R R134, SRZ ;  /* 0x0000000000867805 */ /* 0x000fe2000001ff00 */
[----:B------:R1:W-:Y:S04]  /*b8b0*/  STL [R1+0x79c], R6 ;  /* 0x00079c0601007387 */ /* 0x0003e80000100800 */
[----:B------:R2:W-:Y:S01]  /*b8c0*/  STL [R1+0x794], R5 ;  /* 0x0007940501007387 */ /* 0x0005e20000100800 */
[C---:B0-----:R-:W-:Y:S02]  /*b8d0*/  LOP3.LUT R7, R3.reuse, 0x20, RZ, 0x3c, !PT ;  /* 0x0000002003077812 */ /* 0x041fe400078e3cff */
[----:B------:R-:W-:-:S02]  /*b8e0*/  LOP3.LUT R7, R3, 0x50, RZ, 0x3c, !PT ;  /* 0x0000005003077812 */ /* 0x000fc400078e3cff */
[C---:B-1----:R-:W-:Y:S02]  /*b8f0*/  LOP3.LUT R6, R3.reuse, 0x30, RZ, 0x3c, !PT ;  /* 0x0000003003067812 */ /* 0x042fe400078e3cff */
[C---:B------:R-:W-:Y:S02]  /*b900*/  LOP3.LUT R6, R3.reuse, 0x60, RZ, 0x3c, !PT ;  /* 0x0000006003067812 */ /* 0x040fe400078e3cff */
[C---:B--2---:R-:W-:Y:S02]  /*b910*/  LOP3.LUT R5, R3.reuse, 0x10, RZ, 0x3c, !PT ;  /* 0x0000001003057812 */ /* 0x044fe400078e3cff */
[C---:B------:R-:W-:Y:S01]  /*b920*/  LOP3.LUT R5, R3.reuse, 0x40, RZ, 0x3c, !PT ;  /* 0x0000004003057812 */ /* 0x040fe200078e3cff */
[----:B------:R0:W-:Y:S01]  /*b930*/  STL [R1+0x7d8], R6 ;  /* 0x0007d80601007387 */ /* 0x0001e20000100800 */
[----:B------:R-:W-:Y:S02]  /*b940*/  LOP3.LUT R5, R3, 0x70, RZ, 0x3c, !PT ;  /* 0x0000007003057812 */ /* 0x000fe400078e3cff */
[----:B------:R-:W-:-:S03]  /*b950*/  LOP3.LUT R7, R2, 0x20, RZ, 0x3c, !PT ;  /* 0x0000002002077812 */ /* 0x000fc600078e3cff */
[----:B------:R1:W-:Y:S01]  /*b960*/  STL [R1+0x7d4], R5 ;  /* 0x0007d40501007387 */ /* 0x0003e20000100800 */
[----:B0-----:R-:W-:-:S03]  /*b970*/  LOP3.LUT R6, R2, 0x40, RZ, 0x3c, !PT ;  /* 0x0000004002067812 */ /* 0x001fc600078e3cff */
[----:B------:R0:W-:Y:S04]  /*b980*/  STL [R1+0x7cc], R7 ;  /* 0x0007cc0701007387 */ /* 0x0001e80000100800 */
[----:B------:R0:W-:Y:S01]  /*b990*/  STL [R1+0x7c8], R6 ;  /* 0x0007c80601007387 */ /* 0x0001e20000100800 */
[----:B-1----:R-:W-:-:S05]  /*b9a0*/  LOP3.LUT R5, R2, 0x60, RZ, 0x3c, !PT ;  /* 0x0000006002057812 */ /* 0x002fca00078e3cff */
[----:B------:R0:W-:Y:S02]  /*b9b0*/  STL [R1+0x7c4], R5 ;  /* 0x0007c40501007387 */ /* 0x0001e40000100800 */
.L_x_1:
[----:B------:R-:W2:Y:S01]  /*b9c0*/  LDL R153, [R1+0x790] ;  /* 0x0007900001997983 */ /* 0x000ea20000100800 */
[----:B0-----:R-:W0:Y:S03]  /*b9d0*/  LDC R5, c[0x0][0x230] ;  /* 0x00008c00ff057b82 */ /* 0x001e260000000800 */
[----:B------:R1:W-:Y:S04]  /*b9e0*/  STL [R1+0xae8], R25 ;  /* 0x000ae81901007387 */ /* 0x0003e80000100800 */
[----:B-1----:R-:W3:Y:S04]  /*b9f0*/  LDL R25, [R1+0x78c] ;  /* 0x00078c0001197983 */ /* 0x002ee80000100800 */
[----:B------:R1:W-:Y:S04]  /*ba00*/  STL [R1+0xae4], R249 ;  /* 0x000ae4f901007387 */ /* 0x0003e80000100800 */
[----:B-1----:R-:W4:Y:S04]  /*ba10*/  LDL R249, [R1+0x798] ;  /* 0x0007980001f97983 */ /* 0x002f280000100800 */
[----:B------:R1:W-:Y:S04]  /*ba20*/  STL [R1+0xae0], R248 ;  /* 0x000ae0f801007387 */ /* 0x0003e80000100800 */
[----:B-1----:R-:W2:Y:S04]  /*ba30*/  LDL R248, [R1+0x794] ;  /* 0x0007940001f87983 */ /* 0x002ea80000100800 */
[----:B------:R1:W-:Y:S04]  /*ba40*/  STL [R1+0x8d8], R141 ;  /* 0x0008d88d01007387 */ /* 0x0003e80000100800 */
[----:B-1----:R-:W3:Y:S04]  /*ba50*/  LDL R141, [R1+0x7a0] ;  /* 0x0007a000018d7983 */ /* 0x002ee80000100800 */
[----:B------:R1:W-:Y:S04]  /*ba60*/  STL [R1+0x8d4], R142 ;  /* 0x0008d48e01007387 */ /* 0x0003e80000100800 */
[----:B-1----:R-:W4:Y:S01]  /*ba70*/  LDL R142, [R1+0x79c] ;  /* 0x00079c00018e7983 */ /* 0x002f220000100800 */
[----:B0-----:R-:W-:-:S03]  /*ba80*/  IMAD R5, R235, -0x40, R5 ;  /* 0xffffffc0eb057824 */ /* 0x001fc600078e0205 */
[----:B------:R-:W-:Y:S02]  /*ba90*/  STL [R1+0x8d0], R143 ;  /* 0x0008d08f01007387 */ /* 0x000fe40000100800 */
[----:B------:R-:W-:Y:S02]  /*baa0*/  ISETP.GT.AND P0, PT, R5, RZ, PT ;  /* 0x000000ff0500720c */ /* 0x000fe40003f04270 */
[----:B------:R-:W-:Y:S04]  /*bab0*/  STL [R1+0x8cc], R144 ;  /* 0x0008cc9001007387 */ /* 0x000fe80000100800 */
[----:B------:R-:W-:Y:S04]  /*bac0*/  STL [R1+0x8c8], R145 ;  /* 0x0008c89101007387 */ /* 0x000fe80000100800 */
[----:B------:R-:W-:Y:S04]  /*bad0*/  STL [R1+0x8c4], R146 ;  /* 0x0008c49201007387 */ /* 0x000fe80000100800 */
[----:B------:R-:W-:Y:S04]  /*bae0*/  STL [R1+0x8c0], R147 ;  /* 0x0008c09301007387 */ /* 0x000fe80000100800 */
[----:B------:R-:W-:Y:S04]  /*baf0*/  STL [R1+0x8bc], R148 ;  /* 0x0008bc9401007387 */ /* 0x000fe80000100800 */
[----:B------:R-:W-:Y:S04]  /*bb00*/  STL [R1+0x8b8], R149 ;  /* 0x0008b89501007387 */ /* 0x000fe80000100800 */
[----:B------:R-:W-:Y:S04]  /*bb10*/  STL [R1+0x8b4], R150 ;  /* 0x0008b49601007387 */ /* 0x000fe80000100800 */
[----:B------:R-:W-:Y:S04]  /*bb20*/  STL [R1+0x8b0], R151 ;  /* 0x0008b09701007387 */ /* 0x000fe80000100800 */
[----:B------:R0:W-:Y:S01]  /*bb30*/  STL [R1+0x8a4], R0 ;  /* 0x0008a40001007387 */ /* 0x0001e20000100800 */
[----:B------:R-:W-:-:S03]  /*bb40*/  @P0 IMAD.MOV.U32 R7, RZ, RZ, R12 ;  /* 0x000000ffff070224 */ /* 0x000fc600078e000c */
[----:B0-----:R-:W2:Y:S01]  /*bb50*/  LDL.LU R0, [R1+0x780] ;  /* 0x0007800001007983 */ /* 0x001ea20000300800 */
[C---:B------:R-:W-:Y:S01]  /*bb60*/  ISETP.GT.AND P2, PT, R5.reuse, 0x1, PT ;  /* 0x000000010500780c */ /* 0x040fe20003f44270 */
[----:B------:R-:W-:Y:S01]  /*bb70*/  @P0 IMAD.MOV.U32 R6, RZ, RZ, R13 ;  /* 0x000000ffff060224 */ /* 0x000fe200078e000d */
[----:B------:R-:W-:Y:S01]  /*bb80*/  PRMT R171, RZ, 0x7610, R171 ;  /* 0x00007610ffab7816 */ /* 0x000fe200000000ab */
[----:B-----5:R-:W-:Y:S01]  /*bb90*/  STL [R1+0x7f4], R4 ;  /* 0x0007f40401007387 */ /* 0x020fe20000100800 */
[C---:B------:R-:W-:Y:S02]  /*bba0*/  ISETP.GT.AND P3, PT, R5.reuse, 0x2, PT ;  /* 0x000000020500780c */ /* 0x040fe40003f64270 */
[----:B------:R-:W-:Y:S01]  /*bbb0*/  ISETP.GT.AND P4, PT, R5, 0x3, PT ;  /* 0x000000030500780c */ /* 0x000fe20003f84270 */
[----:B------:R-:W-:Y:S04]  /*bbc0*/  STL [R1+0x8ac], R235 ;  /* 0x0008aceb01007387 */ /* 0x000fe80000100800 */
[----:B------:R0:W-:Y:S01]  /*bbd0*/  STL [R1+0x8a8], R12 ;  /* 0x0008a80c01007387 */ /* 0x0001e20000100800 */
[----:B------:R-:W-:-:S03]  /*bbe0*/  PRMT R182, RZ, 0x7610, R182 ;  /* 0x00007610ffb67816 */ /* 0x000fc600000000b6 */
[----:B------:R3:W2:Y:S04]  /*bbf0*/  @P0 LDG.E.U16 R171, desc[UR16][R6.64] ;  /* 0x0000001006ab0981 */ /* 0x0006a8000c1e1500 */
[----:B0-----:R-:W2:Y:S04]  /*bc00*/  LDL.LU R12, [R1+0x788] ;  /* 0x00078800010c7983 */ /* 0x001ea80000300800 */
[----:B------:R-:W2:Y:S04]  /*bc10*/  LDL R146, [R1+0x784] ;  /* 0x0007840001927983 */ /* 0x000ea80000100800 */
[----:B------:R-:W2:Y:S04]  /*bc20*/  LDL R145, [R1+0x77c] ;  /* 0x00077c0001917983 */ /* 0x000ea80000100800 */
[----:B------:R-:W2:Y:S04]  /*bc30*/  LDL R143, [R1+0x778] ;  /* 0x00077800018f7983 */ /* 0x000ea80000100800 */
[----:B------:R-:W2:Y:S01]  /*bc40*/  LDL R144, [R1+0x774] ;  /* 0x0007740001907983 */ /* 0x000ea20000100800 */
[----:B------:R-:W-:-:S03]  /*bc50*/  PRMT R192, RZ, 0x7610, R192 ;  /* 0x00007610ffc07816 */ /* 0x000fc600000000c0 */
[----:B------:R-:W2:Y:S01]  /*bc60*/  LDL R4, [R1+0x770] ;  /* 0x0007700001047983 */ /* 0x000ea20000100800 */
[----:B---3--:R-:W-:Y:S02]  /*bc70*/  @P2 IMAD.MOV.U32 R6, RZ, RZ, R141 ;  /* 0x000000ffff062224 */ /* 0x008fe400078e008d */
[----:B----4-:R-:W-:Y:S01]  /*bc80*/  @P2 IMAD.MOV.U32 R7, RZ, RZ, R142 ;  /* 0x000000ffff072224 */ /* 0x010fe200078e008e */
[----:B------:R-:W3:Y:S04]  /*bc90*/  LDL R141, [R1+0x764] ;  /* 0x00076400018d7983 */ /* 0x000ee80000100800 */
[----:B------:R0:W4:Y:S04]  /*bca0*/  @P2 LDG.E.U16 R182, desc[UR16][R6.64] ;  /* 0x0000001006b62981 */ /* 0x000128000c1e1500 */
[----:B------:R-:W3:Y:S01]  /*bcb0*/  LDL R142, [R1+0x76c] ;  /* 0x00076c00018e7983 */ /* 0x000ee20000100800 */
[----:B------:R-:W-:-:S02]  /*bcc0*/  ISETP.GT.AND P1, PT, R5, 0x4, PT ;  /* 0x000000040500780c */ /* 0x000fc40003f24270 */
[----:B------:R-:W-:Y:S01]  /*bcd0*/  PRMT R196, RZ, 0x7610, R196 ;  /* 0x00007610ffc47816 */ /* 0x000fe200000000c4 */
[----:B------:R-:W4:Y:S01]  /*bce0*/  LDL R148, [R1+0x584] ;  /* 0x0005840001947983 */ /* 0x000f220000100800 */
[----:B0-----:R-:W-:Y:S02]  /*bcf0*/  @P3 IMAD.MOV.U32 R6, RZ, RZ, R249 ;  /* 0x000000ffff063224 */ /* 0x001fe400078e00f9 */
[----:B--2---:R-:W-:Y:S01]  /*bd00*/  @P3 IMAD.MOV.U32 R7, RZ, RZ, R248 ;  /* 0x000000ffff073224 */ /* 0x004fe200078e00f8 */
[----:B------:R-:W-:Y:S01]  /*bd10*/  ISETP.GT.AND P0, PT, R5, 0x5, PT ;  /* 0x000000050500780c */ /* 0x000fe20003f04270 */
[----:B------:R-:W2:Y:S04]  /*bd20*/  LDL R147, [R1+0x588] ;  /* 0x0005880001937983 */ /* 0x000ea80000100800 */
[----:B------:R0:W4:Y:S02]  /*bd30*/  @P3 LDG.E.U16 R192, desc[UR16][R6.64] ;  /* 0x0000001006c03981 */ /* 0x000124000c1e1500 */
[----:B0-----:R-:W-:-:S02]  /*bd40*/  @P4 IMAD.MOV.U32 R7, RZ, RZ, R25 ;  /* 0x000000ffff074224 */ /* 0x001fc400078e0019 */
[----:B------:R-:W2:Y:S01]  /*bd50*/  LDL R25, [R1+0x768] ;  /* 0x0007680001197983 */ /* 0x000ea20000100800 */
[----:B------:R-:W-:Y:S01]  /*bd60*/  @P4 IMAD.MOV.U32 R6, RZ, RZ, R153 ;  /* 0x000000ffff064224 */ /* 0x000fe200078e0099 */
[----:B------:R-:W-:Y:S02]  /*bd70*/  PRMT R200, RZ, 0x7610, R200 ;  /* 0x00007610ffc87816 */ /* 0x000fe400000000c8 */
[C---:B------:R-:W-:Y:S02]  /*bd80*/  ISETP.GT.AND P2, PT, R5.reuse, 0x6, PT ;  /* 0x000000060500780c */ /* 0x040fe40003f44270 */
[----:B------:R0:W4:Y:S01]  /*bd90*/  @P4 LDG.E.U16 R196, desc[UR16][R6.64] ;  /* 0x0000001006c44981 */ /* 0x000122000c1e1500 */
[----:B------:R-:W-:Y:S02]  /*bda0*/  PRMT R208, RZ, 0x7610, R208 ;  /* 0x00007610ffd07816 */ /* 0x000fe400000000d0 */
[C---:B------:R-:W-:Y:S02]  /*bdb0*/  ISETP.GT.AND P3, PT, R5.reuse, 0x7, PT ;  /* 0x000000070500780c */ /* 0x040fe40003f64270 */
[----:B------:R-:W-:-:S02]  /*bdc0*/  ISETP.GT.AND P4, PT, R5, 0x8, PT ;  /* 0x000000080500780c */ /* 0x000fc40003f84270 */
[----:B------:R-:W-:Y:S01]  /*bdd0*/  PRMT R221, RZ, 0x7610, R221 ;  /* 0x00007610ffdd7816 */ /* 0x000fe200000000dd */
[----:B0-----:R-:W-:Y:S02]  /*bde0*/  @P1 IMAD.MOV.U32 R6, RZ, RZ, R12 ;  /* 0x000000ffff061224 */ /* 0x001fe400078e000c */
[----:B------:R-:W-:Y:S01]  /*bdf0*/  @P1 IMAD.MOV.U32 R7, RZ, RZ, R146 ;  /* 0x000000ffff071224 */ /* 0x000fe200078e0092 */
[----:B------:R-:W-:Y:S01]  /*be00*/  PRMT R238, RZ, 0x7610, R238 ;  /* 0x00007610ffee7816 */ /* 0x000fe200000000ee */
[----:B------:R-:W4:Y:S04]  /*be10*/  LDL R146, [R1+0x754] ;  /* 0x0007540001927983 */ /* 0x000f280000100800 */
[----:B------:R0:W4:Y:S02]  /*be20*/  @P1 LDG.E.U16 R200, desc[UR16][R6.64] ;  /* 0x0000001006c81981 */ /* 0x000124000c1e1500 */
[----:B0-----:R-:W-:-:S02]  /*be30*/  @P0 IMAD.MOV.U32 R6, RZ, RZ, R0 ;  /* 0x000000ffff060224 */ /* 0x001fc400078e0000 */
[----:B------:R-:W-:Y:S02]  /*be40*/  @P0 IMAD.MOV.U32 R7, RZ, RZ, R145 ;  /* 0x000000ffff070224 */ /* 0x000fe400078e0091 */
[----:B------:R-:W4:Y:S04]  /*be50*/  LDL R145, [R1+0x758] ;  /* 0x0007580001917983 */ /* 0x000f280000100800 */
[----:B------:R0:W4:Y:S02]  /*be60*/  @P0 LDG.E.U16 R208, desc[UR16][R6.64] ;  /* 0x0000001006d00981 */ /* 0x000124000c1e1500 */
[----:B0-----:R-:W-:Y:S02]  /*be70*/  @P2 IMAD.MOV.U32 R6, RZ, RZ, R143 ;  /* 0x000000ffff062224 */ /* 0x001fe400078e008f */
[----:B------:R-:W-:Y:S01]  /*be80*/  @P2 IMAD.MOV.U32 R7, RZ, RZ, R144 ;  /* 0x000000ffff072224 */ /* 0x000fe200078e0090 */
[----:B------:R-:W4:Y:S04]  /*be90*/  LDL R143, [R1+0x760] ;  /* 0x00076000018f7983 */ /* 0x000f280000100800 */
[----:B------:R-:W4:Y:S04]  /*bea0*/  LDL R144, [R1+0x75c] ;  /* 0x00075c0001907983 */ /* 0x000f280000100800 */
[----:B------:R0:W4:Y:S02]  /*beb0*/  @P2 LDG.E.U16 R221, desc[UR16][R6.64] ;  /* 0x0000001006dd2981 */ /* 0x000124000c1e1500 */
[----:B0-----:R-:W-:-:S02]  /*bec0*/  @P3 IMAD.MOV.U32 R6, RZ, RZ, R4 ;  /* 0x000000ffff063224 */ /* 0x001fc400078e0004 */
[----:B------:R-:W4:Y:S01]  /*bed0*/  LDL R4, [R1+0x750] ;  /* 0x0007500001047983 */ /* 0x000f220000100800 */
[----:B---3--:R-:W-:-:S03]  /*bee0*/  @P3 IMAD.MOV.U32 R7, RZ, RZ, R142 ;  /* 0x000000ffff073224 */ /* 0x008fc600078e008e */
[----:B------:R-:W3:Y:S04]  /*bef0*/  LDL R142, [R1+0x744] ;  /* 0x00074400018e7983 */ /* 0x000ee80000100800 */
[----:B------:R2:W3:Y:S02]  /*bf00*/  @P3 LDG.E.U16 R238, desc[UR16][R6.64] ;  /* 0x0000001006ee3981 */ /* 0x0004e4000c1e1500 */
[----:B--2---:R-:W-:Y:S02]  /*bf10*/  @P4 IMAD.MOV.U32 R6, RZ, RZ, R25 ;  /* 0x000000ffff064224 */ /* 0x004fe400078e0019 */
[----:B------:R-:W2:Y:S01]  /*bf20*/  LDL R25, [R1+0x74c] ;  /* 0x00074c0001197983 */ /* 0x000ea20000100800 */
[----:B------:R-:W-:-:S03]  /*bf30*/  @P4 IMAD.MOV.U32 R7, RZ, RZ, R141 ;  /* 0x000000ffff074224 */ /* 0x000fc600078e008d */
[----:B------:R-:W3:Y:S01]  /*bf40*/  LDL R141, [R1+0x748] ;  /* 0x00074800018d7983 */ /* 0x000ee20000100800 */
[C---:B------:R-:W-:Y:S02]  /*bf50*/  ISETP.GT.AND P1, PT, R5.reuse, 0x9, PT ;  /* 0x000000090500780c */ /* 0x040fe40003f24270 */
[----:B------:R-:W-:Y:S02]  /*bf60*/  PRMT R165, RZ, 0x7610, R165 ;  /* 0x00007610ffa57816 */ /* 0x000fe400000000a5 */
[----:B------:R-:W-:-:S04]  /*bf70*/  ISETP.GT.AND P0, PT, R5, 0xa, PT ;  /* 0x0000000a0500780c */ /* 0x000fc80003f04270 */
[----:B------:R4:W3:Y:S01]  /*bf80*/  @P4 LDG.E.U16 R165, desc[UR16][R6.64] ;  /* 0x0000001006a54981 */ /* 0x0008e2000c1e1500 */
[----:B------:R-:W-:Y:S02]  /*bf90*/  PRMT R170, RZ, 0x7610, R170 ;  /* 0x00007610ffaa7816 */ /* 0x000fe400000000aa */
[----:B------:R-:W-:Y:S02]  /*bfa0*/  ISETP.GT.AND P2, PT, R5, 0xb, PT ;  /* 0x0000000b0500780c */ /* 0x000fe40003f44270 */
[----:B------:R-:W-:Y:S01]  /*bfb0*/  PRMT R188, RZ, 0x7610, R188 ;  /* 0x00007610ffbc7816 */ /* 0x000fe200000000bc */
[----:B----4-:R-:W-:Y:S02]  /*bfc0*/  @P1 IMAD.MOV.U32 R6, RZ, RZ, R143 ;  /* 0x000000ffff061224 */ /* 0x010fe400078e008f */
[----:B------:R-:W4:Y:S01]  /*bfd0*/  LDL R143, [R1+0x740] ;  /* 0x00074000018f7983 */ /* 0x000f220000100800 */
[----:B------:R-:W-:-:S03]  /*bfe0*/  @P1 IMAD.MOV.U32 R7, RZ, RZ, R144 ;  /* 0x000000ffff071224 */ /* 0x000fc600078e0090 */
[----:B------:R-:W4:Y:S04]  /*bff0*/  LDL R144, [R1+0x73c] ;  /* 0x00073c0001907983 */ /* 0x000f280000100800 */
[----:B------:R0:W4:Y:S02]  /*c000*/  @P1 LDG.E.U16 R170, desc[UR16][R6.64] ;  /* 0x0000001006aa1981 */ /* 0x000124000c1e1500 */
[----:B0-----:R-:W-:Y:S02]  /*c010*/  @P0 IMAD.MOV.U32 R6, RZ, RZ, R145 ;  /* 0x000000ffff060224 */ /* 0x001fe400078e0091 */
[----:B------:R-:W-:Y:S01]  /*c020*/  @P0 IMAD.MOV.U32 R7, RZ, RZ, R146 ;  /* 0x000000ffff070224 */ /* 0x000fe200078e0092 */
[----:B------:R-:W-:Y:S01]  /*c030*/  ISETP.GT.AND P3, PT, R5, 0xc, PT ;  /* 0x0000000c0500780c */ /* 0x000fe20003f64270 */
[----:B------:R-:W4:Y:S04]  /*c040*/  LDL R146, [R1+0x724] ;  /* 0x0007240001927983 */ /* 0x000f280000100800 */
[----:B------:R2:W4:Y:S01]  /*c050*/  @P0 LDG.E.U16 R188, desc[UR16][R6.64] ;  /* 0x0000001006bc0981 */ /* 0x000522000c1e1500 */
[----:B------:R-:W-:-:S02]  /*c060*/  PRMT R194, RZ, 0x7610, R194 ;  /* 0x00007610ffc27816 */ /* 0x000fc400000000c2 */
[----:B------:R-:W-:Y:S01]  /*c070*/  ISETP.GT.AND P4, PT, R5, 0xd, PT ;  /* 0x0000000d0500780c */ /* 0x000fe20003f84270 */
[----:B------:R-:W4:Y:S01]  /*c080*/  LDL R145, [R1+0x728] ;  /* 0x0007280001917983 */ /* 0x000f220000100800 */
[----:B--2---:R-:W-:-:S03]  /*c090*/  @P2 IMAD.MOV.U32 R7, RZ, RZ, R25 ;  /* 0x000000ffff072224 */ /* 0x004fc600078e0019 */
[----:B------:R-:W2:Y:S01]  /*c0a0*/  LDL R25, [R1+0x734] ;  /* 0x0007340001197983 */ /* 0x000ea20000100800 */
[----:B------:R-:W-:-:S03]  /*c0b0*/  @P2 IMAD.MOV.U32 R6, RZ, RZ, R4 ;  /* 0x000000ffff062224 */ /* 0x000fc600078e0004 */
[----:B------:R-:W2:Y:S04]  /*c0c0*/  LDL R4, [R1+0x738] ;  /* 0x0007380001047983 */ /* 0x000ea80000100800 */
[----:B------:R3:W2:Y:S02]  /*c0d0*/  @P2 LDG.E.U16 R194, desc[UR16][R6.64] ;  /* 0x0000001006c22981 */ /* 0x0006a4000c1e1500 */
[----:B---3--:R-:W-:Y:S02]  /*c0e0*/  @P3 IMAD.MOV.U32 R6, RZ, RZ, R141 ;  /* 0x000000ffff063224 */ /* 0x008fe400078e008d */
[----:B------:R-:W3:Y:S01]  /*c0f0*/  LDL R141, [R1+0x730] ;  /* 0x00073000018d7983 */ /* 0x000ee20000100800 */
[----:B------:R-:W-:-:S03]  /*c100*/  @P3 IMAD.MOV.U32 R7, RZ, RZ, R142 ;  /* 0x000000ffff073224 */ /* 0x000fc600078e008e */
[----:B------:R-:W3:Y:S01]  /*c110*/  LDL R142, [R1+0x72c] ;  /* 0x00072c00018e7983 */ /* 0x000ee20000100800 */
[----:B------:R-:W-:-:S06]  /*c120*/  PRMT R198, RZ, 0x7610, R198 ;  /* 0x00007610ffc67816 */ /* 0x000fcc00000000c6 */
[----:B------:R4:W3:Y:S01]  /*c130*/  @P3 LDG.E.U16 R198, desc[UR16][R6.64] ;  /* 0x0000001006c63981 */ /* 0x0008e2000c1e1500 */
[----:B------:R-:W-:Y:S02]  /*c140*/  ISETP.GT.AND P1, PT, R5, 0xe, PT ;  /* 0x0000000e0500780c */ /* 0x000fe40003f24270 */
[----:B------:R-:W-:Y:S01]  /*c150*/  PRMT R202, RZ, 0x7610, R202 ;  /* 0x00007610ffca7816 */ /* 0x000fe200000000ca */
[----:B----4-:R-:W-:Y:S02]  /*c160*/  @P4 IMAD.MOV.U32 R6, RZ, RZ, R143 ;  /* 0x000000ffff064224 */ /* 0x010fe400078e008f */
[----:B------:R-:W4:Y:S01]  /*c170*/  LDL R143, [R1+0x720] ;  /* 0x00072000018f7983 */ /* 0x000f220000100800 */
[----:B------:R-:W-:-:S03]  /*c180*/  @P4 IMAD.MOV.U32 R7, RZ, RZ, R144 ;  /* 0x000000ffff074224 */ /* 0x000fc600078e0090 */
[----:B------:R-:W4:Y:S04]  /*c190*/  LDL R144, [R1+0x71c] ;  /* 0x00071c0001907983 */ /* 0x000f280000100800 */
[----:B------:R2:W4:Y:S02]  /*c1a0*/  @P4 LDG.E.U16 R202, desc[UR16][R6.64] ;  /* 0x0000001006ca4981 */ /* 0x000524000c1e1500 */
[----:B--2---:R-:W-:Y:S02]  /*c1b0*/  @P1 IMAD.MOV.U32 R7, RZ, RZ, R25 ;  /* 0x000000ffff071224 */ /* 0x004fe400078e0019 */
[----:B------:R-:W2:Y:S01]  /*c1c0*/  LDL R25, [R1+0x714] ;  /* 0x0007140001197983 */ /* 0x000ea20000100800 */
[----:B------:R-:W-:Y:S01]  /*c1d0*/  ISETP.GT.AND P0, PT, R5, 0xf, PT ;  /* 0x0000000f0500780c */ /* 0x000fe20003f04270 */
[----:B------:R-:W-:-:S02]  /*c1e0*/  @P1 IMAD.MOV.U32 R6, RZ, RZ, R4 ;  /* 0x000000ffff061224 */ /* 0x000fc400078e0004 */
[----:B------:R-:W2:Y:S01]  /*c1f0*/  LDL R4, [R1+0x718] ;  /* 0x0007180001047983 */ /* 0x000ea20000100800 */
[----:B------:R-:W-:-:S06]  /*c200*/  PRMT R212, RZ, 0x7610, R212 ;  /* 0x00007610ffd47816 */ /* 0x000fcc00000000d4 */
[----:B------:R3:W2:Y:S03]  /*c210*/  @P1 LDG.E.U16 R212, desc[UR16][R6.64] ;  /* 0x0000001006d41981 */ /* 0x0006a6000c1e1500 */
[----:B---3--:R-:W-:Y:S02]  /*c220*/  @P0 IMAD.MOV.U32 R6, RZ, RZ, R141 ;  /* 0x000000ffff060224 */ /* 0x008fe400078e008d */
[----:B------:R-:W3:Y:S01]  /*c230*/  LDL R141, [R1+0x710] ;  /* 0x00071000018d7983 */ /* 0x000ee20000100800 */
[----:B------:R-:W-:Y:S01]  /*c240*/  ISETP.GT.AND P2, PT, R5, 0x10, PT ;  /* 0x000000100500780c */ /* 0x000fe20003f44270 */
[----:B------:R-:W-:Y:S02]  /*c250*/  @P0 IMAD.MOV.U32 R7, RZ, RZ, R142 ;  /* 0x000000ffff070224 */ /* 0x000fe400078e008e */
[----:B------:R-:W3:Y:S01]  /*c260*/  LDL R142, [R1+0x70c] ;  /* 0x00070c00018e7983 */ /* 0x000ee20000100800 */
[----:B------:R-:W-:-:S02]  /*c270*/  PRMT R237, RZ, 0x7610, R237 ;  /* 0x00007610ffed7816 */ /* 0x000fc400000000ed */
[C---:B------:R-:W-:Y:S02]  /*c280*/  ISETP.GT.AND P3, PT, R5.reuse, 0x11, PT ;  /* 0x000000110500780c */ /* 0x040fe40003f64270 */
[----:B------:R-:W-:Y:S02]  /*c290*/  PRMT R158, RZ, 0x7610, R158 ;  /* 0x00007610ff9e7816 */ /* 0x000fe4000000009e */
[----:B------:R0:W3:Y:S03]  /*c2a0*/  @P0 LDG.E.U16 R237, desc[UR16][R6.64] ;  /* 0x0000001006ed0981 */ /* 0x0000e6000c1e1500 */
[----:B0-----:R-:W-:Y:S02]  /*c2b0*/  @P2 IMAD.MOV.U32 R6, RZ, RZ, R145 ;  /* 0x000000ffff062224 */ /* 0x001fe400078e0091 */
[----:B------:R-:W-:Y:S01]  /*c2c0*/  @P2 IMAD.MOV.U32 R7, RZ, RZ, R146 ;  /* 0x000000ffff072224 */ /* 0x000fe200078e0092 */
[----:B------:R-:W-:Y:S01]  /*c2d0*/  ISETP.GT.AND P4, PT, R5, 0x12, PT ;  /* 0x000000120500780c */ /* 0x000fe20003f84270 */
[----:B------:R-:W3:Y:S04]  /*c2e0*/  LDL R146, [R1+0x6f4] ;  /* 0x0006f40001927983 */ /* 0x000ee80000100800 */
[----:B------:R4:W3:Y:S01]  /*c2f0*/  @P2 LDG.E.U16 R158, desc[UR16][R6.64] ;  /* 0x00000010069e2981 */ /* 0x0008e2000c1e1500 */
[----:B------:R-:W-:-:S02]  /*c300*/  PRMT R164, RZ, 0x7610, R164 ;  /* 0x00007610ffa47816 */ /* 0x000fc400000000a4 */
[----:B------:R-:W-:Y:S01]  /*c310*/  ISETP.GT.AND P1, PT, R5, 0x13, PT ;  /* 0x000000130500780c */ /* 0x000fe20003f24270 */
[----:B------:R-:W3:Y:S01]  /*c320*/  LDL R145, [R1+0x6f8] ;  /* 0x0006f80001917983 */ /* 0x000ee20000100800 */
[----:B----4-:R-:W-:-:S03]  /*c330*/  @P3 IMAD.MOV.U32 R6, RZ, RZ, R143 ;  /* 0x000000ffff063224 */ /* 0x010fc600078e008f */
[----:B------:R-:W4:Y:S01]  /*c340*/  LDL R143, [R1+0x708] ;  /* 0x00070800018f7983 */ /* 0x000f220000100800 */
[----:B------:R-:W-:-:S03]  /*c350*/  @P3 IMAD.MOV.U32 R7, RZ, RZ, R144 ;  /* 0x000000ffff073224 */ /* 0x000fc600078e0090 */
[----:B------:R-:W4:Y:S04]  /*c360*/  LDL R144, [R1+0x704] ;  /* 0x0007040001907983 */ /* 0x000f280000100800 */
[----:B------:R2:W4:Y:S02]  /*c370*/  @P3 LDG.E.U16 R164, desc[UR16][R6.64] ;  /* 0x0000001006a43981 */ /* 0x000524000c1e1500 */
[----:B--2---:R-:W-:Y:S02]  /*c380*/  @P4 IMAD.MOV.U32 R7, RZ, RZ, R25 ;  /* 0x000000ffff074224 */ /* 0x004fe400078e0019 */
[----:B------:R-:W2:Y:S01]  /*c390*/  LDL R25, [R1+0x6fc] ;  /* 0x0006fc0001197983 */ /* 0x000ea20000100800 */
[----:B------:R-:W-:-:S03]  /*c3a0*/  @P4 IMAD.MOV.U32 R6, RZ, RZ, R4 ;  /* 0x000000ffff064224 */ /* 0x000fc600078e0004 */
[----:B------:R-:W2:Y:S01]  /*c3b0*/  LDL R4, [R1+0x700] ;  /* 0x0007000001047983 */ /* 0x000ea20000100800 */
[----:B------:R-:W-:-:S06]  /*c3c0*/  PRMT R177, RZ, 0x7610, R177 ;  /* 0x00007610ffb17816 */ /* 0x000fcc00000000b1 */
[----:B------:R3:W2:Y:S02]  /*c3d0*/  @P4 LDG.E.U16 R177, desc[UR16][R6.64] ;  /* 0x0000001006b14981 */ /* 0x0006a4000c1e1500 */
[----:B---3--:R-:W-:Y:S02]  /*c3e0*/  @P1 IMAD.MOV.U32 R6, RZ, RZ, R141 ;  /* 0x000000ffff061224 */ /* 0x008fe400078e008d */
[----:B------:R-:W3:Y:S01]  /*c3f0*/  LDL R141, [R1+0x6f0] ;  /* 0x0006f000018d7983 */ /* 0x000ee20000100800 */
[----:B------:R-:W-:-:S03]  /*c400*/  @P1 IMAD.MOV.U32 R7, RZ, RZ, R142 ;  /* 0x000000ffff071224 */ /* 0x000fc600078e008e */
[----:B------:R-:W3:Y:S01]  /*c410*/  LDL R142, [R1+0x6ec] ;  /* 0x0006ec00018e7983 */ /* 0x000ee20000100800 */
[----:B------:R-:W-:Y:S02]  /*c420*/  ISETP.GT.AND P0, PT, R5, 0x14, PT ;  /* 0x000000140500780c */ /* 0x000fe40003f04270 */
[----:B------:R-:W-:-:S06]  /*c430*/  PRMT R191, RZ, 0x7610, R191 ;  /* 0x00007610ffbf7816 */ /* 0x000fcc00000000bf */
[----:B------:R4:W3:Y:S01]  /*c440*/  @P1 LDG.E.U16 R191, desc[UR16][R6.64] ;  /* 0x0000001006bf1981 */ /* 0x0008e2000c1e1500 */
[----:B------:R-:W-:Y:S02]  /*c450*/  ISETP.GT.AND P2, PT, R5, 0x15, PT ;  /* 0x000000150500780c */ /* 0x000fe40003f44270 */
[----:B------:R-:W-:Y:S02]  /*c460*/  PRMT R195, RZ, 0x7610, R195 ;  /* 0x00007610ffc37816 */ /* 0x000fe400000000c3 */
[----:B----4-:R-:W-:Y:S02]  /*c470*/  @P0 IMAD.MOV.U32 R6, RZ, RZ, R143 ;  /* 0x000000ffff060224 */ /* 0x010fe400078e008f */
[----:B------:R-:W4:Y:S01]  /*c480*/  LDL R143, [R1+0x6e8] ;  /* 0x0006e800018f7983 */ /* 0x000f220000100800 */
[----:B------:R-:W-:-:S03]  /*c490*/  @P0 IMAD.MOV.U32 R7, RZ, RZ, R144 ;  /* 0x000000ffff070224 */ /* 0x000fc600078e0090 */
[----:B------:R-:W4:Y:S04]  /*c4a0*/  LDL R144, [R1+0x6e4] ;  /* 0x0006e40001907983 */ /* 0x000f280000100800 */
[----:B------:R2:W4:Y:S02]  /*c4b0*/  @P0 LDG.E.U16 R195, desc[UR16][R6.64] ;  /* 0x0000001006c30981 */ /* 0x000524000c1e1500 */
[----:B--2---:R-:W-:Y:S02]  /*c4c0*/  @P2 IMAD.MOV.U32 R7, RZ, RZ, R25 ;  /* 0x000000ffff072224 */ /* 0x004fe400078e0019 */
[----:B------:R-:W2:Y:S01]  /*c4d0*/  LDL R25, [R1+0x6dc] ;  /* 0x0006dc0001197983 */ /* 0x000ea20000100800 */
[C---:B------:R-:W-:Y:S01]  /*c4e0*/  ISETP.GT.AND P3, PT, R5.reuse, 0x16, PT ;  /* 0x000000160500780c */ /* 0x040fe20003f64270 */
[----:B------:R-:W-:Y:S01]  /*c4f0*/  @P2 IMAD.MOV.U32 R6, RZ, RZ, R4 ;  /* 0x000000ffff062224 */ /* 0x000fe200078e0004 */
[----:B------:R-:W-:Y:S01]  /*c500*/  ISETP.GT.AND P4, PT, R5, 0x17, PT ;  /* 0x000000170500780c */ /* 0x000fe20003f84270 */
[----:B------:R-:W2:Y:S01]  /*c510*/  LDL R4, [R1+0x6e0] ;  /* 0x0006e00001047983 */ /* 0x000ea20000100800 */
[----:B------:R-:W-:-:S02]  /*c520*/  PRMT R199, RZ, 0x7610, R199 ;  /* 0x00007610ffc77816 */ /* 0x000fc400000000c7 */
[----:B------:R-:W-:-:S04]  /*c530*/  PRMT R207, RZ, 0x7610, R207 ;  /* 0x00007610ffcf7816 */ /* 0x000fc800000000cf */
[----:B------:R0:W2:Y:S03]  /*c540*/  @P2 LDG.E.U16 R199, desc[UR16][R6.64] ;  /* 0x0000001006c72981 */ /* 0x0000a6000c1e1500 */
[----:B0-----:R-:W-:Y:S02]  /*c550*/  @P3 IMAD.MOV.U32 R6, RZ, RZ, R145 ;  /* 0x000000ffff063224 */ /* 0x001fe400078e0091 */
[----:B------:R-:W-:Y:S01]  /*c560*/  @P3 IMAD.MOV.U32 R7, RZ, RZ, R146 ;  /* 0x000000ffff073224 */ /* 0x000fe200078e0092 */
[----:B------:R-:W2:Y:S04]  /*c570*/  LDL R145, [R1+0x6d8] ;  /* 0x0006d80001917983 */ /* 0x000ea80000100800 */
[----:B------:R-:W2:Y:S04]  /*c580*/  LDL R146, [R1+0x6d4] ;  /* 0x0006d40001927983 */ /* 0x000ea80000100800 */
[----:B------:R3:W2:Y:S02]  /*c590*/  @P3 LDG.E.U16 R207, desc[UR16][R6.64] ;  /* 0x0000001006cf3981 */ /* 0x0006a4000c1e1500 */
[----:B---3--:R-:W-:-:S02]  /*c5a0*/  @P4 IMAD.MOV.U32 R6, RZ, RZ, R141 ;  /* 0x000000ffff064224 */ /* 0x008fc400078e008d */
        /* <DEDUP_REMOVED lines=17> */
[----:B------:R-:W-:Y:S01]  /*c6c0*/  PRMT R159, RZ, 0x7610, R159 ;  /* 0x00007610ff9f7816 */ /* 0x000fe2000000009f */
[----:B------:R-:W2:Y:S01]  /*c6d0*/  LDL R4, [R1+0x6c0] ;  /* 0x0006c00001047983 */ /* 0x000ea20000100800 */
[----:B------:R-:W-:-:S02]  /*c6e0*/  ISETP.GT.AND P0, PT, R5, 0x1b, PT ;  /* 0x0000001b0500780c */ /* 0x000fc40003f04270 */
[----:B------:R-:W-:Y:S02]  /*c6f0*/  PRMT R163, RZ, 0x7610, R163 ;  /* 0x00007610ffa37816 */ /* 0x000fe400000000a3 */
[----:B------:R0:W2:Y:S05]  /*c700*/  @P1 LDG.E.U16 R159, desc[UR16][R6.64] ;  /* 0x00000010069f1981 */ /* 0x0000aa000c1e1500 */
[----:B0-----:R-:W-:Y:S02]  /*c710*/  @P2 IMAD.MOV.U32 R6, RZ, RZ, R145 ;  /* 0x000000ffff062224 */ /* 0x001fe400078e0091 */
[----:B------:R-:W-:Y:S01]  /*c720*/  @P2 IMAD.MOV.U32 R7, RZ, RZ, R146 ;  /* 0x000000ffff072224 */ /* 0x000fe200078e0092 */
[----:B------:R-:W-:Y:S01]  /*c730*/  ISETP.GT.AND P1, PT, R5, 0x1c, PT ;  /* 0x0000001c0500780c */ /* 0x000fe20003f24270 */
[----:B------:R-:W2:Y:S04]  /*c740*/  LDL R146, [R1+0x6a4] ;  /* 0x0006a40001927983 */ /* 0x000ea80000100800 */
[----:B------:R3:W2:Y:S01]  /*c750*/  @P2 LDG.E.U16 R163, desc[UR16][R6.64] ;  /* 0x0000001006a32981 */ /* 0x0006a2000c1e1500 */
[----:B------:R-:W-:-:S02]  /*c760*/  PRMT R169, RZ, 0x7610, R169 ;  /* 0x00007610ffa97816 */ /* 0x000fc400000000a9 */
[----:B------:R-:W-:Y:S01]  /*c770*/  PRMT R190, RZ, 0x7610, R190 ;  /* 0x00007610ffbe7816 */ /* 0x000fe200000000be */
[----:B------:R-:W2:Y:S01]  /*c780*/  LDL R145, [R1+0x6a8] ;  /* 0x0006a80001917983 */ /* 0x000ea20000100800 */
[----:B---3--:R-:W-:-:S03]  /*c790*/  @P0 IMAD.MOV.U32 R6, RZ, RZ, R141 ;  /* 0x000000ffff060224 */ /* 0x008fc600078e008d */
[----:B------:R-:W3:Y:S01]  /*c7a0*/  LDL R141, [R1+0x6b8] ;  /* 0x0006b800018d7983 */ /* 0x000ee20000100800 */
[----:B------:R-:W-:-:S03]  /*c7b0*/  @P0 IMAD.MOV.U32 R7, RZ, RZ, R142 ;  /* 0x000000ffff070224 */ /* 0x000fc600078e008e */
[----:B------:R-:W3:Y:S04]  /*c7c0*/  LDL R142, [R1+0x6b4] ;  /* 0x0006b400018e7983 */ /* 0x000ee80000100800 */
[----:B------:R4:W3:Y:S01]  /*c7d0*/  @P0 LDG.E.U16 R169, desc[UR16][R6.64] ;  /* 0x0000001006a90981 */ /* 0x0008e2000c1e1500 */
[----:B------:R-:W-:Y:S01]  /*c7e0*/  ISETP.GT.AND P0, PT, R5, 0x1d, PT ;  /* 0x0000001d0500780c */ /* 0x000fe20003f04270 */
        /* <DEDUP_REMOVED lines=11> */
[----:B------:R3:W2:Y:S01]  /*c8a0*/  @P0 LDG.E.U16 R197, desc[UR16][R6.64] ;  /* 0x0000001006c50981 */ /* 0x0006a2000c1e1500 */
[----:B------:R-:W-:Y:S02]  /*c8b0*/  ISETP.GT.AND P0, PT, R5, 0x1f, PT ;  /* 0x0000001f0500780c */ /* 0x000fe40003f04270 */
[----:B------:R-:W-:Y:S01]  /*c8c0*/  PRMT R201, RZ, 0x7610, R201 ;  /* 0x00007610ffc97816 */ /* 0x000fe200000000c9 */
[----:B---3--:R-:W-:Y:S02]  /*c8d0*/  @P1 IMAD.MOV.U32 R6, RZ, RZ, R141 ;  /* 0x000000ffff061224 */ /* 0x008fe400078e008d */
[----:B------:R-:W3:Y:S01]  /*c8e0*/  LDL R141, [R1+0x668] ;  /* 0x00066800018d7983 */ /* 0x000ee20000100800 */
[----:B------:R-:W-:-:S03]  /*c8f0*/  @P1 IMAD.MOV.U32 R7, RZ, RZ, R142 ;  /* 0x000000ffff071224 */ /* 0x000fc600078e008e */
[----:B------:R-:W3:Y:S01]  /*c900*/  LDL R142, [R1+0x664] ;  /* 0x00066400018e7983 */ /* 0x000ee20000100800 */
[----:B------:R-:W-:-:S03]  /*c910*/  PRMT R234, RZ, 0x7610, R234 ;  /* 0x00007610ffea7816 */ /* 0x000fc600000000ea */
[----:B------:R4:W3:Y:S01]  /*c920*/  @P1 LDG.E.U16 R201, desc[UR16][R6.64] ;  /* 0x0000001006c91981 */ /* 0x0008e2000c1e1500 */
[----:B------:R-:W-:Y:S02]  /*c930*/  ISETP.GT.AND P1, PT, R5, 0x20, PT ;  /* 0x000000200500780c */ /* 0x000fe40003f24270 */
[----:B------:R-:W-:Y:S01]  /*c940*/  PRMT R18, RZ, 0x7610, R18 ;  /* 0x00007610ff127816 */ /* 0x000fe20000000012 */
[----:B----4-:R-:W-:Y:S02]  /*c950*/  @P0 IMAD.MOV.U32 R6, RZ, RZ, R143 ;  /* 0x000000ffff060224 */ /* 0x010fe400078e008f */
[----:B------:R-:W4:Y:S01]  /*c960*/  LDL R143, [R1+0x628] ;  /* 0x00062800018f7983 */ /* 0x000f220000100800 */
[----:B------:R-:W-:-:S03]  /*c970*/  @P0 IMAD.MOV.U32 R7, RZ, RZ, R144 ;  /* 0x000000ffff070224 */ /* 0x000fc600078e0090 */
[----:B------:R-:W4:Y:S04]  /*c980*/  LDL R144, [R1+0x624] ;  /* 0x0006240001907983 */ /* 0x000f280000100800 */
[----:B------:R0:W4:Y:S01]  /*c990*/  @P0 LDG.E.U16 R234, desc[UR16][R6.64] ;  /* 0x0000001006ea0981 */ /* 0x000122000c1e1500 */
[----:B------:R-:W-:Y:S01]  /*c9a0*/  ISETP.GT.AND P0, PT, R5, 0x21, PT ;  /* 0x000000210500780c */ /* 0x000fe20003f04270 */
[----:B0-----:R-:W-:Y:S02]  /*c9b0*/  @P1 IMAD.MOV.U32 R6, RZ, RZ, R145 ;  /* 0x000000ffff061224 */ /* 0x001fe400078e0091 */
[----:B------:R-:W-:Y:S01]  /*c9c0*/  @P1 IMAD.MOV.U32 R7, RZ, RZ, R146 ;  /* 0x000000ffff071224 */ /* 0x000fe200078e0092 */
[----:B------:R-:W-:Y:S01]  /*c9d0*/  PRMT R23, RZ, 0x7610, R23 ;  /* 0x00007610ff177816 */ /* 0x000fe20000000017 */
[----:B------:R-:W4:Y:S04]  /*c9e0*/  LDL R146, [R1+0x68c] ;  /* 0x00068c0001927983 */ /* 0x000f280000100800 */
[----:B------:R2:W4:Y:S01]  /*c9f0*/  @P1 LDG.E.U16 R18, desc[UR16][R6.64] ;  /* 0x0000001006121981 */ /* 0x000522000c1e1500 */
[----:B------:R-:W-:-:S03]  /*ca00*/  PRMT R10, RZ, 0x7610, R10 ;  /* 0x00007610ff0a7816 */ /* 0x000fc6000000000a */
[----:B------:R-:W4:Y:S01]  /*ca10*/  LDL R145, [R1+0x690] ;  /* 0x0006900001917983 */ /* 0x000f220000100800 */
[----:B--2---:R-:W-:-:S03]  /*ca20*/  @P0 IMAD.MOV.U32 R7, RZ, RZ, R25 ;  /* 0x000000ffff070224 */ /* 0x004fc600078e0019 */
[----:B------:R-:W2:Y:S01]  /*ca30*/  LDL R25, [R1+0x5e4] ;  /* 0x0005e40001197983 */ /* 0x000ea20000100800 */
[C---:B------:R-:W-:Y:S01]  /*ca40*/  ISETP.GT.AND P1, PT, R5.reuse, 0x28, PT ;  /* 0x000000280500780c */ /* 0x040fe20003f24270 */
[----:B------:R-:W-:Y:S02]  /*ca50*/  @P0 IMAD.MOV.U32 R6, RZ, RZ, R4 ;  /* 0x000000ffff060224 */ /* 0x000fe400078e0004 */
[----:B------:R-:W2:Y:S04]  /*ca60*/  LDL R4, [R1+0x5e8] ;  /* 0x0005e80001047983 */ /* 0x000ea80000100800 */
[----:B------:R3:W2:Y:S01]  /*ca70*/  @P0 LDG.E.U16 R23, desc[UR16][R6.64] ;  /* 0x0000001006170981 */ /* 0x0006a2000c1e1500 */
[----:B------:R-:W-:-:S05]  /*ca80*/  ISETP.GT.AND P0, PT, R5, 0x30, PT ;  /* 0x000000300500780c */ /* 0x000fca0003f04270 */
[----:B---3--:R-:W-:Y:S02]  /*ca90*/  @P1 IMAD.MOV.U32 R6, RZ, RZ, R141 ;  /* 0x000000ffff061224 */ /* 0x008fe400078e008d */
[----:B------:R-:W3:Y:S01]  /*caa0*/  LDL R141, [R1+0x698] ;  /* 0x00069800018d7983 */ /* 0x000ee20000100800 */
[----:B------:R-:W-:-:S03]  /*cab0*/  @P1 IMAD.MOV.U32 R7, RZ, RZ, R142 ;  /* 0x000000ffff071224 */ /* 0x000fc600078e008e */
[----:B------:R-:W3:Y:S04]  /*cac0*/  LDL R142, [R1+0x694] ;  /* 0x00069400018e7983 */ /* 0x000ee80000100800 */
        /* <DEDUP_REMOVED lines=15> */
[----:B------:R-:W-:Y:S02]  /*cbc0*/  PRMT R156, RZ, 0x7610, R156 ;  /* 0x00007610ff9c7816 */ /* 0x000fe4000000009c */
[----:B------:R-:W-:Y:S02]  /*cbd0*/  ISETP.GT.AND P1, PT, R5, 0x23, PT ;  /* 0x000000230500780c */ /* 0x000fe40003f24270 */
[----:B------:R-:W-:Y:S01]  /*cbe0*/  PRMT R162, RZ, 0x7610, R162 ;  /* 0x00007610ffa27816 */ /* 0x000fe200000000a2 */
[----:B---3--:R-:W-:Y:S02]  /*cbf0*/  @P0 IMAD.MOV.U32 R6, RZ, RZ, R141 ;  /* 0x000000ffff060224 */ /* 0x008fe400078e008d */
[----:B------:R-:W3:Y:S01]  /*cc00*/  LDL R141, [R1+0x660] ;  /* 0x00066000018d7983 */ /* 0x000ee20000100800 */
[----:B------:R-:W-:-:S03]  /*cc10*/  @P0 IMAD.MOV.U32 R7, RZ, RZ, R142 ;  /* 0x000000ffff070224 */ /* 0x000fc600078e008e */
[----:B------:R-:W3:Y:S04]  /*cc20*/  LDL R142, [R1+0x65c] ;  /* 0x00065c00018e7983 */ /* 0x000ee80000100800 */
[----:B------:R0:W3:Y:S01]  /*cc30*/  @P0 LDG.E.U16 R156, desc[UR16][R6.64] ;  /* 0x00000010069c0981 */ /* 0x0000e2000c1e1500 */
[C---:B------:R-:W-:Y:S01]  /*cc40*/  ISETP.GT.AND P0, PT, R5.reuse, 0x24, PT ;  /* 0x000000240500780c */ /* 0x040fe20003f04270 */
[----:B0-----:R-:W-:Y:S02]  /*cc50*/  @P1 IMAD.MOV.U32 R6, RZ, RZ, R145 ;  /* 0x000000ffff061224 */ /* 0x001fe400078e0091 */
[----:B------:R-:W-:Y:S01]  /*cc60*/  @P1 IMAD.MOV.U32 R7, RZ, RZ, R146 ;  /* 0x000000ffff071224 */ /* 0x000fe200078e0092 */
[----:B------:R-:W-:Y:S01]  /*cc70*/  PRMT R168, RZ, 0x7610, R168 ;  /* 0x00007610ffa87816 */ /* 0x000fe200000000a8 */
[----:B------:R-:W3:Y:S04]  /*cc80*/  LDL R146, [R1+0x674] ;  /* 0x0006740001927983 */ /* 0x000ee80000100800 */
[----:B------:R4:W3:Y:S01]  /*cc90*/  @P1 LDG.E.U16 R162, desc[UR16][R6.64] ;  /* 0x0000001006a21981 */ /* 0x0008e2000c1e1500 */
[----:B------:R-:W-:-:S02]  /*cca0*/  ISETP.GT.AND P1, PT, R5, 0x25, PT ;  /* 0x000000250500780c */ /* 0x000fc40003f24270 */
[----:B------:R-:W-:Y:S01]  /*ccb0*/  PRMT R180, RZ, 0x7610, R180 ;  /* 0x00007610ffb47816 */ /* 0x000fe200000000b4 */
[----:B------:R-:W3:Y:S01]  /*ccc0*/  LDL R145, [R1+0x678] ;  /* 0x0006780001917983 */ /* 0x000ee20000100800 */
[----:B----4-:R-:W-:Y:S02]  /*ccd0*/  @P0 IMAD.MOV.U32 R6, RZ, RZ, R143 ;  /* 0x000000ffff060224 */ /* 0x010fe400078e008f */
[----:B------:R-:W-:Y:S01]  /*cce0*/  @P0 IMAD.MOV.U32 R7, RZ, RZ, R144 ;  /* 0x000000ffff070224 */ /* 0x000fe200078e0090 */
[----:B------:R-:W4:Y:S04]  /*ccf0*/  LDL R143, [R1+0x620] ;  /* 0x00062000018f7983 */ /* 0x000f280000100800 */
[----:B------:R-:W4:Y:S04]  /*cd00*/  LDL R144, [R1+0x61c] ;  /* 0x00061c0001907983 */ /* 0x000f280000100800 */
[----:B------:R2:W4:Y:S02]  /*cd10*/  @P0 LDG.E.U16 R168, desc[UR16][R6.64] ;  /* 0x0000001006a80981 */ /* 0x000524000c1e1500 */
[----:B--2---:R-:W-:-:S02]  /*cd20*/  @P1 IMAD.MOV.U32 R7, RZ, RZ, R25 ;  /* 0x000000ffff071224 */ /* 0x004fc400078e0019 */
[----:B------:R-:W2:Y:S01]  /*cd30*/  LDL R25, [R1+0x5dc] ;  /* 0x0005dc0001197983 */ /* 0x000ea20000100800 */
[C---:B------:R-:W-:Y:S01]  /*cd40*/  ISETP.GT.AND P0, PT, R5.reuse, 0x29, PT ;  /* 0x000000290500780c */ /* 0x040fe20003f04270 */
[----:B------:R-:W-:Y:S02]  /*cd50*/  @P1 IMAD.MOV.U32 R6, RZ, RZ, R4 ;  /* 0x000000ffff061224 */ /* 0x000fe400078e0004 */
[----:B------:R-:W2:Y:S04]  /*cd60*/  LDL R4, [R1+0x5e0] ;  /* 0x0005e00001047983 */ /* 0x000ea80000100800 */
[----:B------:R3:W2:Y:S01]  /*cd70*/  @P1 LDG.E.U16 R180, desc[UR16][R6.64] ;  /* 0x0000001006b41981 */ /* 0x0006a2000c1e1500 */
[----:B------:R-:W-:Y:S02]  /*cd80*/  ISETP.GT.AND P1, PT, R5, 0x31, PT ;  /* 0x000000310500780c */ /* 0x000fe40003f24270 */
[----:B------:R-:W-:-:S03]  /*cd90*/  PRMT R17, RZ, 0x7610, R17 ;  /* 0x00007610ff117816 */ /* 0x000fc60000000011 */
        /* <DEDUP_REMOVED lines=23> */
[----:B------:R-:W-:Y:S01]  /*cf10*/  PRMT R233, RZ, 0x7610, R233 ;  /* 0x00007610ffe97816 */ /* 0x000fe200000000e9 */
[----:B------:R-:W2:Y:S04]  /*cf20*/  LDL R146, [R1+0x614] ;  /* 0x0006140001927983 */ /* 0x000ea80000100800 */
[----:B------:R3:W2:Y:S01]  /*cf30*/  @P0 LDG.E.U16 R193, desc[UR16][R6.64] ;  /* 0x0000001006c10981 */ /* 0x0006a2000c1e1500 */
[----:B------:R-:W-:-:S03]  /*cf40*/  PRMT R20, RZ, 0x7610, R20 ;  /* 0x00007610ff147816 */ /* 0x000fc60000000014 */
[----:B------:R-:W2:Y:S01]  /*cf50*/  LDL R145, [R1+0x618] ;  /* 0x0006180001917983 */ /* 0x000ea20000100800 */
[----:B---3--:R-:W-:-:S03]  /*cf60*/  @P1 IMAD.MOV.U32 R6, RZ, RZ, R141 ;  /* 0x000000ffff061224 */ /* 0x008fc600078e008d */
[----:B------:R-:W3:Y:S01]  /*cf70*/  LDL R141, [R1+0x648] ;  /* 0x00064800018d7983 */ /* 0x000ee20000100800 */
[C---:B------:R-:W-:Y:S01]  /*cf80*/  ISETP.GT.AND P0, PT, R5.reuse, 0x2a, PT ;  /* 0x0000002a0500780c */ /* 0x040fe20003f04270 */
[----:B------:R-:W-:Y:S02]  /*cf90*/  @P1 IMAD.MOV.U32 R7, RZ, RZ, R142 ;  /* 0x000000ffff071224 */ /* 0x000fe400078e008e */
[----:B------:R-:W3:Y:S04]  /*cfa0*/  LDL R142, [R1+0x644] ;  /* 0x00064400018e7983 */ /* 0x000ee80000100800 */
[----:B------:R4:W3:Y:S01]  /*cfb0*/  @P1 LDG.E.U16 R233, desc[UR16][R6.64] ;  /* 0x0000001006e91981 */ /* 0x0008e2000c1e1500 */
[----:B------:R-:W-:-:S05]  /*cfc0*/  ISETP.GT.AND P1, PT, R5, 0x2b, PT ;  /* 0x0000002b0500780c */ /* 0x000fca0003f24270 */
        /* <DEDUP_REMOVED lines=62> */
[----:B------:R-:W-:Y:S01]  /*d3b0*/  ISETP.GT.AND P0, PT, R5, 0x35, PT ;  /* 0x000000350500780c */ /* 0x000fe20003f04270 */
[----:B---3--:R-:W-:Y:S02]  /*d3c0*/  @P1 IMAD.MOV.U32 R6, RZ, RZ, R141 ;  /* 0x000000ffff061224 */ /* 0x008fe400078e008d */
[----:B------:R-:W3:Y:S01]  /*d3d0*/  LDL R141, [R1+0x5f0] ;  /* 0x0005f000018d7983 */ /* 0x000ee20000100800 */
[----:B------:R-:W-:-:S03]  /*d3e0*/  @P1 IMAD.MOV.U32 R7, RZ, RZ, R142 ;  /* 0x000000ffff071224 */ /* 0x000fc600078e008e */
[----:B------:R-:W3:Y:S04]  /*d3f0*/  LDL R142, [R1+0x5ec] ;  /* 0x0005ec00018e7983 */ /* 0x000ee80000100800 */
[----:B------:R0:W3:Y:S01]  /*d400*/  @P1 LDG.E.U16 R155, desc[UR16][R6.64] ;  /* 0x00000010069b1981 */ /* 0x0000e2000c1e1500 */
[C---:B------:R-:W-:Y:S02]  /*d410*/  ISETP.GT.AND P1, PT, R5.reuse, 0x36, PT ;  /* 0x000000360500780c */ /* 0x040fe40003f24270 */
[----:B------:R-:W-:Y:S02]  /*d420*/  PRMT R161, RZ, 0x7610, R161 ;  /* 0x00007610ffa17816 */ /* 0x000fe400000000a1 */
[----:B------:R-:W-:Y:S01]  /*d430*/  ISETP.GT.AND P2, PT, R5, 0x3b, PT ;  /* 0x0000003b0500780c */ /* 0x000fe20003f44270 */
[----:B0-----:R-:W-:-:S02]  /*d440*/  @P0 IMAD.MOV.U32 R6, RZ, RZ, R145 ;  /* 0x000000ffff060224 */ /* 0x001fc400078e0091 */
[----:B------:R-:W-:Y:S01]  /*d450*/  @P0 IMAD.MOV.U32 R7, RZ, RZ, R146 ;  /* 0x000000ffff070224 */ /* 0x000fe200078e0092 */
[----:B------:R-:W-:Y:S01]  /*d460*/  PRMT R167, RZ, 0x7610, R167 ;  /* 0x00007610ffa77816 */ /* 0x000fe200000000a7 */
[----:B------:R-:W3:Y:S04]  /*d470*/  LDL R146, [R1+0x5c4] ;  /* 0x0005c40001927983 */ /* 0x000ee80000100800 */
[----:B------:R4:W3:Y:S04]  /*d480*/  @P0 LDG.E.U16 R161, desc[UR16][R6.64] ;  /* 0x0000001006a10981 */ /* 0x0008e8000c1e1500 */
[----:B------:R-:W3:Y:S01]  /*d490*/  LDL R145, [R1+0x5c8] ;  /* 0x0005c80001917983 */ /* 0x000ee20000100800 */
[----:B----4-:R-:W-:-:S02]  /*d4a0*/  @P1 IMAD.MOV.U32 R6, RZ, RZ, R143 ;  /* 0x000000ffff061224 */ /* 0x010fc400078e008f */
[----:B------:R-:W-:Y:S01]  /*d4b0*/  @P1 IMAD.MOV.U32 R7, RZ, RZ, R144 ;  /* 0x000000ffff071224 */ /* 0x000fe200078e0090 */
[----:B------:R-:W-:Y:S01]  /*d4c0*/  ISETP.GT.AND P0, PT, R5, 0x37, PT ;  /* 0x000000370500780c */ /* 0x000fe20003f04270 */
[----:B------:R-:W4:Y:S04]  /*d4d0*/  LDL R144, [R1+0x5b4] ;  /* 0x0005b40001907983 */ /* 0x000f280000100800 */
[----:B------:R2:W4:Y:S01]  /*d4e0*/  @P1 LDG.E.U16 R167, desc[UR16][R6.64] ;  /* 0x0000001006a71981 */ /* 0x000522000c1e1500 */
[----:B------:R-:W-:-:S03]  /*d4f0*/  PRMT R19, RZ, 0x7610, R19 ;  /* 0x00007610ff137816 */ /* 0x000fc60000000013 */
[----:B------:R-:W4:Y:S01]  /*d500*/  LDL R143, [R1+0x5b8] ;  /* 0x0005b800018f7983 */ /* 0x000f220000100800 */
[----:B--2---:R-:W-:-:S03]  /*d510*/  @P2 IMAD.MOV.U32 R7, RZ, RZ, R25 ;  /* 0x000000ffff072224 */ /* 0x004fc600078e0019 */
[----:B------:R-:W2:Y:S01]  /*d520*/  LDL R25, [R1+0x5bc] ;  /* 0x0005bc0001197983 */ /* 0x000ea20000100800 */
[----:B------:R-:W-:-:S03]  /*d530*/  @P2 IMAD.MOV.U32 R6, RZ, RZ, R4 ;  /* 0x000000ffff062224 */ /* 0x000fc600078e0004 */
[----:B------:R-:W4:Y:S04]  /*d540*/  LDL R4, [R1+0x5c0] ;  /* 0x0005c00001047983 */ /* 0x000f280000100800 */
[----:B------:R3:W4:Y:S01]  /*d550*/  @P2 LDG.E.U16 R19, desc[UR16][R6.64] ;  /* 0x0000001006132981 */ /* 0x000722000c1e1500 */
[----:B------:R-:W-:Y:S02]  /*d560*/  PRMT R189, RZ, 0x7610, R189 ;  /* 0x00007610ffbd7816 */ /* 0x000fe400000000bd */
[----:B------:R-:W-:Y:S01]  /*d570*/  ISETP.GT.AND P1, PT, R5, 0x3c, PT ;  /* 0x0000003c0500780c */ /* 0x000fe20003f24270 */
[----:B---3--:R-:W-:Y:S02]  /*d580*/  @P0 IMAD.MOV.U32 R6, RZ, RZ, R141 ;  /* 0x000000ffff060224 */ /* 0x008fe400078e008d */
[----:B------:R-:W3:Y:S01]  /*d590*/  LDL R141, [R1+0x5b0] ;  /* 0x0005b000018d7983 */ /* 0x000ee20000100800 */
[----:B------:R-:W-:-:S03]  /*d5a0*/  @P0 IMAD.MOV.U32 R7, RZ, RZ, R142 ;  /* 0x000000ffff070224 */ /* 0x000fc600078e008e */
[----:B------:R-:W3:Y:S04]  /*d5b0*/  LDL R142, [R1+0x5ac] ;  /* 0x0005ac00018e7983 */ /* 0x000ee80000100800 */
[----:B------:R0:W3:Y:S01]  /*d5c0*/  @P0 LDG.E.U16 R189, desc[UR16][R6.64] ;  /* 0x0000001006bd0981 */ /* 0x0000e2000c1e1500 */
[----:B------:R-:W-:Y:S02]  /*d5d0*/  ISETP.GT.AND P0, PT, R5, 0x3d, PT ;  /* 0x0000003d0500780c */ /* 0x000fe40003f04270 */
[----:B------:R-:W-:Y:S01]  /*d5e0*/  PRMT R22, RZ, 0x7610, R22 ;  /* 0x00007610ff167816 */ /* 0x000fe20000000016 */
[----:B0-----:R-:W-:Y:S02]  /*d5f0*/  @P1 IMAD.MOV.U32 R7, RZ, RZ, R146 ;  /* 0x000000ffff071224 */ /* 0x001fe400078e0092 */
[----:B------:R-:W-:-:S05]  /*d600*/  @P1 IMAD.MOV.U32 R6, RZ, RZ, R145 ;  /* 0x000000ffff061224 */ /* 0x000fca00078e0091 */
[----:B------:R2:W3:Y:S01]  /*d610*/  @P1 LDG.E.U16 R22, desc[UR16][R6.64] ;  /* 0x0000001006161981 */ /* 0x0004e2000c1e1500 */
[----:B------:R-:W0:Y:S02]  /*d620*/  S2R R248, SR_TID.X ;  /* 0x0000000000f87919 */ /* 0x000e240000002100 */
[----:B--2---:R-:W-:Y:S02]  /*d630*/  @P0 IMAD.MOV.U32 R7, RZ, RZ, R25 ;  /* 0x000000ffff070224 */ /* 0x004fe400078e0019 */
[----:B------:R-:W2:Y:S01]  /*d640*/  LDL R25, [R1+0x7bc] ;  /* 0x0007bc0001197983 */ /* 0x000ea20000100800 */
[C---:B------:R-:W-:Y:S01]  /*d650*/  ISETP.GT.AND P1, PT, R5.reuse, 0x3e, PT ;  /* 0x0000003e0500780c */ /* 0x040fe20003f24270 */
[----:B----4-:R-:W-:Y:S01]  /*d660*/  @P0 IMAD.MOV.U32 R6, RZ, RZ, R4 ;  /* 0x000000ffff060224 */ /* 0x010fe200078e0004 */
[----:B------:R-:W-:Y:S01]  /*d670*/  PRMT R157, RZ, 0x7610, R157 ;  /* 0x00007610ff9d7816 */ /* 0x000fe2000000009d */
[----:B------:R-:W4:Y:S01]  /*d680*/  LDL R4, [R1+0x7c0] ;  /* 0x0007c00001047983 */ /* 0x000f220000100800 */
[----:B------:R-:W-:-:S02]  /*d690*/  ISETP.GT.AND P2, PT, R5, 0x3f, PT ;  /* 0x0000003f0500780c */ /* 0x000fc40003f44270 */
[----:B0-----:R-:W-:Y:S02]  /*d6a0*/  LOP3.LUT R248, R248, 0x3f, RZ, 0xc0, !PT ;  /* 0x0000003ff8f87812 */ /* 0x001fe400078ec0ff */
[----:B------:R0:W4:Y:S02]  /*d6b0*/  @P0 LDG.E.U16 R157, desc[UR16][R6.64] ;  /* 0x00000010069d0981 */ /* 0x000124000c1e1500 */
[----:B------:R-:W-:Y:S02]  /*d6c0*/  ISETP.GE.AND P0, PT, R248, R5, PT ;  /* 0x00000005f800720c */ /* 0x000fe40003f06270 */
[----:B------:R-:W-:Y:S01]  /*d6d0*/  PRMT R5, RZ, 0x7610, R5 ;  /* 0x00007610ff057816 */ /* 0x000fe20000000005 */
[----:B0-----:R-:W-:Y:S02]  /*d6e0*/  @P1 IMAD.MOV.U32 R6, RZ, RZ, R143 ;  /* 0x000000ffff061224 */ /* 0x001fe400078e008f */
[----:B------:R-:W-:Y:S01]  /*d6f0*/  @P1 IMAD.MOV.U32 R7, RZ, RZ, R144 ;  /* 0x000000ffff071224 */ /* 0x000fe200078e0090 */
[----:B------:R-:W-:Y:S01]  /*d700*/  PRMT R175, RZ, 0x7610, R175 ;  /* 0x00007610ffaf7816 */ /* 0x000fe200000000af */
[----:B------:R-:W4:Y:S04]  /*d710*/  LDL R144, [R1+0x564] ;  /* 0x0005640001907983 */ /* 0x000f280000100800 */
[----:B------:R3:W4:Y:S04]  /*d720*/  @P1 LDG.E.U16 R5, desc[UR16][R6.64] ;  /* 0x0000001006051981 */ /* 0x000728000c1e1500 */
[----:B------:R-:W4:Y:S01]  /*d730*/  LDL R143, [R1+0x568] ;  /* 0x00056800018f7983 */ /* 0x000f220000100800 */
[----:B---3--:R-:W-:-:S03]  /*d740*/  @P2 IMAD.MOV.U32 R6, RZ, RZ, R141 ;  /* 0x000000ffff062224 */ /* 0x008fc600078e008d */
[----:B------:R-:W3:Y:S01]  /*d750*/  LDL R141, [R1+0x7a4] ;  /* 0x0007a400018d7983 */ /* 0x000ee20000100800 */
[----:B------:R-:W-:-:S03]  /*d760*/  @P2 IMAD.MOV.U32 R7, RZ, RZ, R142 ;  /* 0x000000ffff072224 */ /* 0x000fc600078e008e */
[----:B------:R-:W3:Y:S04]  /*d770*/  LDL R142, [R1+0x5a4] ;  /* 0x0005a400018e7983 */ /* 0x000ee80000100800 */
[----:B------:R0:W3:Y:S01]  /*d780*/  @P2 LDG.E.U16 R175, desc[UR16][R6.64] ;  /* 0x0000001006af2981 */ /* 0x0000e2000c1e1500 */
[----:B------:R-:W-:Y:S01]  /*d790*/  BAR.SYNC.DEFER_BLOCKING 0x0 ;  /* 0x0000000000007b1d */ /* 0x000fe20000010000 */
[----:B------:R-:W-:Y:S01]  /*d7a0*/  PRMT R239, RZ, 0x7610, R239 ;  /* 0x00007610ffef7816 */ /* 0x000fe200000000ef */
[----:B0-----:R-:W-:-:S04]  /*d7b0*/  @!P0 IMAD.MOV.U32 R6, RZ, RZ, R241 ;  /* 0x000000ffff068224 */ /* 0x001fc800078e00f1 */
[----:B------:R-:W-:Y:S01]  /*d7c0*/  STL [R1+0x7fc], R241 ;  /* 0x0007fcf101007387 */ /* 0x000fe20000100800 */
[----:B------:R-:W-:-:S03]  /*d7d0*/  @!P0 IMAD.MOV.U32 R7, RZ, RZ, R240 ;  /* 0x000000ffff078224 */ /* 0x000fc600078e00f0 */
[----:B------:R-:W-:Y:S04]  /*d7e0*/  STL [R1+0x7f8], R240 ;  /* 0x0007f8f001007387 */ /* 0x000fe80000100800 */
[----:B------:R-:W3:Y:S04]  /*d7f0*/  LDL R146, [R1+0x544] ;  /* 0x0005440001927983 */ /* 0x000ee80000100800 */
[----:B------:R-:W3:Y:S04]  /*d800*/  LDL R145, [R1+0x548] ;  /* 0x0005480001917983 */ /* 0x000ee80000100800 */
[----:B------:R2:W3:Y:S02]  /*d810*/  @!P0 LDG.E.U16 R239, desc[UR16][R6.64] ;  /* 0x0000001006ef8981 */ /* 0x0004e4000c1e1500 */
[----:B--2---:R-:W-:-:S02]  /*d820*/  @!P0 IMAD.MOV.U32 R7, RZ, RZ, R25 ;  /* 0x000000ffff078224 */ /* 0x004fc400078e0019 */
[----:B------:R-:W2:Y:S01]  /*d830*/  LDL R25, [R1+0x524] ;  /* 0x0005240001197983 */ /* 0x000ea20000100800 */
[----:B------:R-:W-:Y:S01]  /*d840*/  PRMT R172, RZ, 0x7610, R172 ;  /* 0x00007610ffac7816 */ /* 0x000fe200000000ac */
[----:B----4-:R-:W-:Y:S02]  /*d850*/  @!P0 IMAD.MOV.U32 R6, RZ, RZ, R4 ;  /* 0x000000ffff068224 */ /* 0x010fe400078e0004 */
[----:B------:R-:W4:Y:S04]  /*d860*/  LDL R4, [R1+0x528] ;  /* 0x0005280001047983 */ /* 0x000f280000100800 */
[----:B------:R3:W4:Y:S01]  /*d870*/  @!P0 LDG.E.U16 R172, desc[UR16][R6.64] ;  /* 0x0000001006ac8981 */ /* 0x000722000c1e1500 */
[----:B------:R-:W-:Y:S02]  /*d880*/  PRMT R174, RZ, 0x7610, R174 ;  /* 0x00007610ffae7816 */ /* 0x000fe400000000ae */
[----:B------:R-:W-:Y:S01]  /*d890*/  PRMT R176, RZ, 0x7610, R176 ;  /* 0x00007610ffb07816 */ /* 0x000fe200000000b0 */
[----:B---3--:R-:W-:-:S02]  /*d8a0*/  @!P0 IMAD.MOV.U32 R6, RZ, RZ, R141 ;  /* 0x000000ffff068224 */ /* 0x008fc400078e008d */
[----:B------:R-:W3:Y:S01]  /*d8b0*/  LDL R141, [R1+0x508] ;  /* 0x00050800018d7983 */ /* 0x000ee20000100800 */
[----:B------:R-:W-:-:S03]  /*d8c0*/  @!P0 IMAD.MOV.U32 R7, RZ, RZ, R142 ;  /* 0x000000ffff078224 */ /* 0x000fc600078e008e */
[----:B------:R-:W3:Y:S04]  /*d8d0*/  LDL R142, [R1+0x504] ;  /* 0x00050400018e7983 */ /* 0x000ee80000100800 */
[----:B------:R0:W3:Y:S01]  /*d8e0*/  @!P0 LDG.E.U16 R174, desc[UR16][R6.64] ;  /* 0x0000001006ae8981 */ /* 0x0000e2000c1e1500 */
[----:B------:R-:W-:Y:S01]  /*d8f0*/  PRMT R178, RZ, 0x7610, R178 ;  /* 0x00007610ffb27816 */ /* 0x000fe200000000b2 */
[----:B0-----:R-:W-:Y:S02]  /*d900*/  @!P0 IMAD.MOV.U32 R6, RZ, RZ, R147 ;  /* 0x000000ffff068224 */ /* 0x001fe400078e0093 */
[----:B------:R-:W-:-:S05]  /*d910*/  @!P0 IMAD.MOV.U32 R7, RZ, RZ, R148 ;  /* 0x000000ffff078224 */ /* 0x000fca00078e0094 */
[----:B------:R0:W3:Y:S01]  /*d920*/  @!P0 LDG.E.U16 R176, desc[UR16][R6.64] ;  /* 0x0000001006b08981 */ /* 0x0000e2000c1e1500 */
[----:B------:R-:W-:Y:S01]  /*d930*/  PRMT R179, RZ, 0x7610, R179 ;  /* 0x00007610ffb37816 */ /* 0x000fe200000000b3 */
[----:B0-----:R-:W-:Y:S02]  /*d940*/  @!P0 IMAD.MOV.U32 R6, RZ, RZ, R143 ;  /* 0x000000ffff068224 */ /* 0x001fe400078e008f */
[----:B------:R-:W-:Y:S01]  /*d950*/  @!P0 IMAD.MOV.U32 R7, RZ, RZ, R144 ;  /* 0x000000ffff078224 */ /* 0x000fe200078e0090 */
[----:B------:R-:W3:Y:S04]  /*d960*/  LDL R143, [R1+0x4e8] ;  /* 0x0004e800018f7983 */ /* 0x000ee80000100800 */
[----:B------:R0:W3:Y:S04]  /*d970*/  @!P0 LDG.E.U16 R178, desc[UR16][R6.64] ;  /* 0x0000001006b28981 */ /* 0x0000e8000c1e1500 */
[----:B------:R-:W3:Y:S01]  /*d980*/  LDL R144, [R1+0x4e4] ;  /* 0x0004e40001907983 */ /* 0x000ee20000100800 */
[----:B0-----:R-:W-:-:S02]  /*d990*/  @!P0 IMAD.MOV.U32 R6, RZ, RZ, R145 ;  /* 0x000000ffff068224 */ /* 0x001fc400078e0091 */
[----:B------:R-:W-:Y:S01]  /*d9a0*/  @!P0 IMAD.MOV.U32 R7, RZ, RZ, R146 ;  /* 0x000000ffff078224 */ /* 0x000fe200078e0092 */
[----:B------:R-:W-:Y:S01]  /*d9b0*/  PRMT R181, RZ, 0x7610, R181 ;  /* 0x00007610ffb57816 */ /* 0x000fe200000000b5 */
[----:B------:R-:W3:Y:S04]  /*d9c0*/  LDL R146, [R1+0x484] ;  /* 0x0004840001927983 */ /* 0x000ee80000100800 */
[----:B------:R2:W3:Y:S01]  /*d9d0*/  @!P0 LDG.E.U16 R179, desc[UR16][R6.64] ;  /* 0x0000001006b38981 */ /* 0x0004e2000c1e1500 */
[----:B------:R-:W-:-:S03]  /*d9e0*/  PRMT R187, RZ, 0x7610, R187 ;  /* 0x00007610ffbb7816 */ /* 0x000fc600000000bb */
[----:B------:R-:W3:Y:S01]  /*d9f0*/  LDL R145, [R1+0x488] ;  /* 0x0004880001917983 */ /* 0x000ee20000100800 */
[----:B--2---:R-:W-:-:S03]  /*da00*/  @!P0 IMAD.MOV.U32 R7, RZ, RZ, R25 ;  /* 0x000000ffff078224 */ /* 0x004fc600078e0019 */
[----:B------:R-:W2:Y:S01]  /*da10*/  LDL R25, [R1+0x4c4] ;  /* 0x0004c40001197983 */ /* 0x000ea20000100800 */
[----:B----4-:R-:W-:-:S03]  /*da20*/  @!P0 IMAD.MOV.U32 R6, RZ, RZ, R4 ;  /* 0x000000ffff068224 */ /* 0x010fc600078e0004 */
[----:B------:R-:W4:Y:S04]  /*da30*/  LDL R4, [R1+0x4c8] ;  /* 0x0004c80001047983 */ /* 0x000f280000100800 */
[----:B------:R3:W4:Y:S02]  /*da40*/  @!P0 LDG.E.U16 R181, desc[UR16][R6.64] ;  /* 0x0000001006b58981 */ /* 0x000724000c1e1500 */
[----:B---3--:R-:W-:Y:S02]  /*da50*/  @!P0 IMAD.MOV.U32 R6, RZ, RZ, R141 ;  /* 0x000000ffff068224 */ /* 0x008fe400078e008d */
[----:B------:R-:W3:Y:S01]  /*da60*/  LDL R141, [R1+0x4a8] ;  /* 0x0004a800018d7983 */ /* 0x000ee20000100800 */
[----:B------:R-:W-:-:S03]  /*da70*/  @!P0 IMAD.MOV.U32 R7, RZ, RZ, R142 ;  /* 0x000000ffff078224 */ /* 0x000fc600078e008e */
[----:B------:R-:W3:Y:S01]  /*da80*/  LDL R142, [R1+0x4a4] ;  /* 0x0004a400018e7983 */ /* 0x000ee20000100800 */
[----:B------:R-:W-:-:S03]  /*da90*/  PRMT R186, RZ, 0x7610, R186 ;  /* 0x00007610ffba7816 */ /* 0x000fc600000000ba */
[----:B------:R0:W3:Y:S02]  /*daa0*/  @!P0 LDG.E.U16 R187, desc[UR16][R6.64] ;  /* 0x0000001006bb8981 */ /* 0x0000e4000c1e1500 */
[----:B0-----:R-:W-:Y:S02]  /*dab0*/  @!P0 IMAD.MOV.U32 R6, RZ, RZ, R143 ;  /* 0x000000ffff068224 */ /* 0x001fe400078e008f */
[----:B------:R-:W3:Y:S01]  /*dac0*/  LDL R143, [R1+0x468] ;  /* 0x00046800018f7983 */ /* 0x000ee20000100800 */
[----:B------:R-:W-:-:S03]  /*dad0*/  @!P0 IMAD.MOV.U32 R7, RZ, RZ, R144 ;  /* 0x000000ffff078224 */ /* 0x000fc600078e0090 */
[----:B------:R-:W3:Y:S04]  /*dae0*/  LDL R144, [R1+0x464] ;  /* 0x0004640001907983 */ /* 0x000ee80000100800 */
[----:B------:R2:W3:Y:S02]  /*daf0*/  @!P0 LDG.E.U16 R186, desc[UR16][R6.64] ;  /* 0x0000001006ba8981 */ /* 0x0004e4000c1e1500 */
[----:B--2---:R-:W-:Y:S02]  /*db00*/  @!P0 IMAD.MOV.U32 R7, RZ, RZ, R25 ;  /* 0x000000ffff078224 */ /* 0x004fe400078e0019 */
[----:B------:R-:W2:Y:S01]  /*db10*/  LDL R25, [R1+0x444] ;  /* 0x0004440001197983 */ /* 0x000ea20000100800 */
[----:B------:R-:W-:Y:S01]  /*db20*/  PRMT R185, RZ, 0x7610, R185 ;  /* 0x00007610ffb97816 */ /* 0x000fe200000000b9 */
[----:B----4-:R-:W-:-:S02]  /*db30*/  @!P0 IMAD.MOV.U32 R6, RZ, RZ, R4 ;  /* 0x000000ffff068224 */ /* 0x010fc400078e0004 */
[----:B------:R-:W4:Y:S04]  /*db40*/  LDL R4, [R1+0x448] ;  /* 0x0004480001047983 */ /* 0x000f280000100800 */
[----:B------:R3:W4:Y:S01]  /*db50*/  @!P0 LDG.E.U16 R185, desc[UR16][R6.64] ;  /* 0x0000001006b98981 */ /* 0x000722000c1e1500 */
[----:B------:R-:W-:Y:S01]  /*db60*/  PRMT R184, RZ, 0x7610, R184 ;  /* 0x00007610ffb87816 */ /* 0x000fe200000000b8 */
[----:B---3--:R-:W-:Y:S02]  /*db70*/  @!P0 IMAD.MOV.U32 R6, RZ, RZ, R141 ;  /* 0x000000ffff068224 */ /* 0x008fe400078e008d */
[----:B------:R-:W3:Y:S01]  /*db80*/  LDL R141, [R1+0x428] ;  /* 0x00042800018d7983 */ /* 0x000ee20000100800 */
[----:B------:R-:W-:-:S03]  /*db90*/  @!P0 IMAD.MOV.U32 R7, RZ, RZ, R142 ;  /* 0x000000ffff078224 */ /* 0x000fc600078e008e */
[----:B------:R-:W3:Y:S01]  /*dba0*/  LDL R142, [R1+0x424] ;  /* 0x00042400018e7983 */ /* 0x000ee20000100800 */
[----:B------:R-:W-:-:S03]  /*dbb0*/  PRMT R183, RZ, 0x7610, R183 ;  /* 0x00007610ffb77816 */ /* 0x000fc600000000b7 */
[----:B------:R0:W3:Y:S01]  /*dbc0*/  @!P0 LDG.E.U16 R184, desc[UR16][R6.64] ;  /* 0x0000001006b88981 */ /* 0x0000e2000c1e1500 */
[----:B------:R-:W-:Y:S01]  /*dbd0*/  PRMT R206, RZ, 0x7610, R206 ;  /* 0x00007610ffce7816 */ /* 0x000fe200000000ce */
[----:B0-----:R-:W-:Y:S02]  /*dbe0*/  @!P0 IMAD.MOV.U32 R6, RZ, RZ, R145 ;  /* 0x000000ffff068224 */ /* 0x001fe400078e0091 */
[----:B------:R-:W-:Y:S01]  /*dbf0*/  @!P0 IMAD.MOV.U32 R7, RZ, RZ, R146 ;  /* 0x000000ffff078224 */ /* 0x000fe200078e0092 */
[----:B------:R-:W3:Y:S04]  /*dc00*/  LDL R145, [R1+0x408] ;  /* 0x0004080001917983 */ /* 0x000ee80000100800 */
[----:B------:R0:W3:Y:S04]  /*dc10*/  @!P0 LDG.E.U16 R183, desc[UR16][R6.64] ;  /* 0x0000001006b78981 */ /* 0x0000e8000c1e1500 */
[----:B------:R-:W3:Y:S01]  /*dc20*/  LDL R146, [R1+0x404] ;  /* 0x0004040001927983 */ /* 0x000ee20000100800 */
[----:B0-----:R-:W-:Y:S01]  /*dc30*/  @!P0 IMAD.MOV.U32 R6, RZ, RZ, R143 ;  /* 0x000000ffff068224 */ /* 0x001fe200078e008f */
[----:B------:R-:W-:Y:S01]  /*dc40*/  PRMT R205, RZ, 0x7610, R205 ;  /* 0x00007610ffcd7816 */ /* 0x000fe200000000cd */
[----:B------:R-:W0:Y:S01]  /*dc50*/  S2R R153, SR_TID.X ;  /* 0x0000000000997919 */ /* 0x000e220000002100 */
[----:B------:R-:W3:Y:S01]  /*dc60*/  LDL R143, [R1+0x3c8] ;  /* 0x0003c800018f7983 */ /* 0x000ee20000100800 */
[----:B------:R-:W-:-:S03]  /*dc70*/  @!P0 IMAD.MOV.U32 R7, RZ, RZ, R144 ;  /* 0x000000ffff078224 */ /* 0x000fc600078e0090 */
[----:B------:R-:W3:Y:S04]  /*dc80*/  LDL R144, [R1+0x3c4] ;  /* 0x0003c40001907983 */ /* 0x000ee80000100800 */
[----:B------:R2:W3:Y:S02]  /*dc90*/  @!P0 LDG.E.U16 R206, desc[UR16][R6.64] ;  /* 0x0000001006ce8981 */ /* 0x0004e4000c1e1500 */
[----:B--2---:R-:W-:Y:S02]  /*dca0*/  @!P0 IMAD.MOV.U32 R7, RZ, RZ, R25 ;  /* 0x000000ffff078224 */ /* 0x004fe400078e0019 */
[----:B------:R-:W2:Y:S01]  /*dcb0*/  LDL R25, [R1+0x3e4] ;  /* 0x0003e40001197983 */ /* 0x000ea20000100800 */
[----:B----4-:R-:W-:-:S03]  /*dcc0*/  @!P0 IMAD.MOV.U32 R6, RZ, RZ, R4 ;  /* 0x000000ffff068224 */ /* 0x010fc600078e0004 */
[----:B------:R-:W4:Y:S04]  /*dcd0*/  LDL R4, [R1+0x3e8] ;  /* 0x0003e80001047983 */ /* 0x000f280000100800 */
[----:B------:R3:W4:Y:S01]  /*dce0*/  @!P0 LDG.E.U16 R205, desc[UR16][R6.64] ;  /* 0x0000001006cd8981 */ /* 0x000722000c1e1500 */
[----:B0-----:R-:W-:Y:S01]  /*dcf0*/  LOP3.LUT R153, R153, 0x3f, RZ, 0xc0, !PT ;  /* 0x0000003f99997812 */ /* 0x001fe200078ec0ff */
[----:B---3--:R-:W-:Y:S02]  /*dd00*/  @!P0 IMAD.MOV.U32 R6, RZ, RZ, R141 ;  /* 0x000000ffff068224 */ /* 0x008fe400078e008d */
[----:B------:R-:W0:Y:S01]  /*dd10*/  S2R R141, SR_TID.X ;  /* 0x00000000008d7919 */ /* 0x000e220000002100 */
[----:B------:R-:W-:Y:S02]  /*dd20*/  @!P0 IMAD.MOV.U32 R7, RZ, RZ, R142 ;  /* 0x000000ffff078224 */ /* 0x000fe400078e008e */
[----:B------:R-:W-:Y:S01]  /*dd30*/  IMAD.SHL.U32 R142, R153, 0x2, RZ ;  /* 0x00000002998e7824 */ /* 0x000fe200078e00ff */
[----:B------:R-:W-:Y:S01]  /*dd40*/  PRMT R204, RZ, 0x7610, R204 ;  /* 0x00007610ffcc7816 */ /* 0x000fe200000000cc */
[----:B------:R-:W-:Y:S04]  /*dd50*/  STS.U16 [R3+UR8+0x8000], R171 ;  /* 0x008000ab03007988 */ /* 0x000fe80008000408 */
[----:B------:R-:W-:Y:S04]  /*dd60*/  STS.U16 [R3+UR8+0x8400], R165 ;  /* 0x008400a503007988 */ /* 0x000fe80008000408 */
[----:B------:R-:W-:Y:S04]  /*dd70*/  STS.U16 [R3+UR8+0x8800], R158 ;  /* 0x0088009e03007988 */ /* 0x000fe80008000408 */
[----:B------:R-:W-:Y:S04]  /*dd80*/  STS.U16 [R3+UR8+0x8c00], R152 ;  /* 0x008c009803007988 */ /* 0x000fe80008000408 */
[----:B------:R-:W-:Y:S04]  /*dd90*/  STS.U16 [R3+UR8+0x9000], R18 ;  /* 0x0090001203007988 */ /* 0x000fe80008000408 */
[----:B------:R-:W-:Y:S04]  /*dda0*/  STS.U16 [R3+UR8+0x9400], R10 ;  /* 0x0094000a03007988 */ /* 0x000fe80008000408 */
[----:B------:R-:W-:Y:S01]  /*ddb0*/  STS.U16 [R3+UR8+0x9800], R9 ;  /* 0x0098000903007988 */ /* 0x000fe20008000408 */
[----:B0-----:R-:W-:-:S03]  /*ddc0*/  LOP3.LUT R141, R141, 0x40, RZ, 0xc0, !PT ;  /* 0x000000408d8d7812 */ /* 0x001fc600078ec0ff */
[----:B------:R-:W-:Y:S02]  /*ddd0*/  STS.U16 [R3+UR8+0x9c00], R8 ;  /* 0x009c000803007988 */ /* 0x000fe40008000408 */
[----:B------:R-:W-:Y:S02]  /*dde0*/  IMAD R141, R141, 0x80, R142 ;  /* 0x000000808d8d7824 */ /* 0x000fe400078e028e */
[----:B------:R0:W-:Y:S04]  /*ddf0*/  STL [R1+0x800], R3 ;  /* 0x0008000301007387 */ /* 0x0001e80000100800 */
[----:B------:R-:W3:Y:S01]  /*de00*/  LDL R142, [R1+0x3a4] ;  /* 0x0003a400018e7983 */ /* 0x000ee20000100800 */
[----:B------:R-:W-:-:S03]  /*de10*/  PRMT R203, RZ, 0x7610, R203 ;  /* 0x00007610ffcb7816 */ /* 0x000fc600000000cb */
[----:B------:R1:W3:Y:S04]  /*de20*/  @!P0 LDG.E.U16 R204, desc[UR16][R6.64] ;  /* 0x0000001006cc8981 */ /* 0x0002e8000c1e1500 */
[----:B0-----:R-:W3:Y:S01]  /*de30*/  LDL R3, [R1+0x3a8] ;  /* 0x0003a80001037983 */ /* 0x001ee20000100800 */
[----:B-1----:R-:W-:Y:S02]  /*de40*/  @!P0 IMAD.MOV.U32 R6, RZ, RZ, R145 ;  /* 0x000000ffff068224 */ /* 0x002fe400078e0091 */
[----:B------:R-:W-:Y:S01]  /*de50*/  @!P0 IMAD.MOV.U32 R7, RZ, RZ, R146 ;  /* 0x000000ffff078224 */ /* 0x000fe200078e0092 */
[----:B------:R-:W3:Y:S04]  /*de60*/  LDL R145, [R1+0x388] ;  /* 0x0003880001917983 */ /* 0x000ee80000100800 */
[----:B------:R-:W3:Y:S04]  /*de70*/  LDL R146, [R1+0x384] ;  /* 0x0003840001927983 */ /* 0x000ee80000100800 */
[----:B------:R2:W3:Y:S02]  /*de80*/  @!P0 LDG.E.U16 R203, desc[UR16][R6.64] ;  /* 0x0000001006cb8981 */ /* 0x0004e4000c1e1500 */
[----:B--2---:R-:W-:-:S02]  /*de90*/  @!P0 IMAD.MOV.U32 R7, RZ, RZ, R25 ;  /* 0x000000ffff078224 */ /* 0x004fc400078e0019 */
[----:B------:R-:W2:Y:S01]  /*dea0*/  LDL R25, [R1+0x364] ;  /* 0x0003640001197983 */ /* 0x000ea20000100800 */
[----:B----4-:R-:W-:-:S03]  /*deb0*/  @!P0 IMAD.MOV.U32 R6, RZ, RZ, R4 ;  /* 0x000000ffff068224 */ /* 0x010fc600078e0004 */
[----:B------:R-:W4:Y:S01]  /*dec0*/  LDL R4, [R1+0x368] ;  /* 0x0003680001047983 */ /* 0x000f220000100800 */
[----:B------:R-:W-:Y:S02]  /*ded0*/  PRMT R171, RZ, 0x7610, R171 ;  /* 0x00007610ffab7816 */ /* 0x000fe400000000ab */
[----:B------:R-:W-:-:S04]  /*dee0*/  PRMT R165, RZ, 0x7610, R165 ;  /* 0x00007610ffa57816 */ /* 0x000fc800000000a5 */
[----:B------:R0:W4:Y:S01]  /*def0*/  @!P0 LDG.E.U16 R171, desc[UR16][R6.64] ;  /* 0x0000001006ab8981 */ /* 0x000122000c1e1500 */
[----:B------:R-:W-:Y:S01]  /*df00*/  PRMT R158, RZ, 0x7610, R158 ;  /* 0x00007610ff9e7816 */ /* 0x000fe2000000009e */
[----:B0-----:R-:W-:Y:S02]  /*df10*/  @!P0 IMAD.MOV.U32 R6, RZ, RZ, R143 ;  /* 0x000000ffff068224 */ /* 0x001fe400078e008f */
[----:B------:R-:W-:Y:S01]  /*df20*/  @!P0 IMAD.MOV.U32 R7, RZ, RZ, R144 ;  /* 0x000000ffff078224 */ /* 0x000fe200078e0090 */
[----:B------:R-:W4:Y:S04]  /*df30*/  LDL R143, [R1+0x348] ;  /* 0x00034800018f7983 */ /* 0x000f280000100800 */
[----:B------:R3:W4:Y:S04]  /*df40*/  @!P0 LDG.E.U16 R165, desc[UR16][R6.64] ;  /* 0x0000001006a58981 */ /* 0x000728000c1e1500 */
[----:B------:R-:W4:Y:S01]  /*df50*/  LDL R144, [R1+0x344] ;  /* 0x0003440001907983 */ /* 0x000f220000100800 */
[----:B------:R-:W-:Y:S01]  /*df60*/  PRMT R152, RZ, 0x7610, R152 ;  /* 0x00007610ff987816 */ /* 0x000fe20000000098 */
[----:B---3--:R-:W-:-:S02]  /*df70*/  @!P0 IMAD.MOV.U32 R7, RZ, RZ, R142 ;  /* 0x000000ffff078224 */ /* 0x008fc400078e008e */
[----:B------:R-:W3:Y:S01]  /*df80*/  LDL R142, [R1+0x324] ;  /* 0x00032400018e7983 */ /* 0x000ee20000100800 */
[----:B------:R-:W-:-:S03]  /*df90*/  @!P0 IMAD.MOV.U32 R6, RZ, RZ, R3 ;  /* 0x000000ffff068224 */ /* 0x000fc600078e0003 */
[----:B------:R-:W3:Y:S04]  /*dfa0*/  LDL R3, [R1+0x328] ;  /* 0x0003280001037983 */ /* 0x000ee80000100800 */
[----:B------:R0:W3:Y:S02]  /*dfb0*/  @!P0 LDG.E.U16 R158, desc[UR16][R6.64] ;  /* 0x00000010069e8981 */ /* 0x0000e4000c1e1500 */
[----:B0-----:R-:W-:Y:S02]  /*dfc0*/  @!P0 IMAD.MOV.U32 R6, RZ, RZ, R145 ;  /* 0x000000ffff068224 */ /* 0x001fe400078e0091 */
[----:B------:R-:W-:-:S05]  /*dfd0*/  @!P0 IMAD.MOV.U32 R7, RZ, RZ, R146 ;  /* 0x000000ffff078224 */ /* 0x000fca00078e0092 */
[----:B------:R2:W3:Y:S02]  /*dfe0*/  @!P0 LDG.E.U16 R152, desc[UR16][R6.64] ;  /* 0x0000001006988981 */ /* 0x0004e4000c1e1500 */
[----:B--2---:R-:W-:Y:S02]  /*dff0*/  @!P0 IMAD.MOV.U32 R7, RZ, RZ, R25 ;  /* 0x000000ffff078224 */ /* 0x004fe400078e0019 */
[----:B------:R-:W2:Y:S01]  /*e000*/  LDL R25, [R1+0x304] ;  /* 0x0003040001197983 */ /* 0x000ea20000100800 */
[----:B----4-:R-:W-:-:S03]  /*e010*/  @!P0 IMAD.MOV.U32 R6, RZ, RZ, R4 ;  /* 0x000000ffff068224 */ /* 0x010fc600078e0004 */
[----:B------:R-:W4:Y:S01]  /*e020*/  LDL R4, [R1+0x308] ;  /* 0x0003080001047983 */ /* 0x000f220000100800 */
[----:B------:R-:W-:Y:S02]  /*e030*/  PRMT R18, RZ, 0x7610, R18 ;  /* 0x00007610ff127816 */ /* 0x000fe40000000012 */
[----:B------:R-:W-:Y:S01]  /*e040*/  PRMT R10, RZ, 0x7610, R10 ;  /* 0x00007610ff0a7816 */ /* 0x000fe2000000000a */
[----:B------:R-:W4:Y:S04]  /*e050*/  LDL.LU R151, [R1+0x2c4] ;  /* 0x0002c40001977983 */ /* 0x000f280000300800 */
[----:B------:R0:W4:Y:S01]  /*e060*/  @!P0 LDG.E.U16 R18, desc[UR16][R6.64] ;  /* 0x0000001006128981 */ /* 0x000122000c1e1500 */
[----:B------:R-:W-:Y:S01]  /*e070*/  PRMT R9, RZ, 0x7610, R9 ;  /* 0x00007610ff097816 */ /* 0x000fe20000000009 */
[----:B0-----:R-:W-:-:S02]  /*e080*/  @!P0 IMAD.MOV.U32 R6, RZ, RZ, R143 ;  /* 0x000000ffff068224 */ /* 0x001fc400078e008f */
[----:B------:R-:W4:Y:S01]  /*e090*/  LDL R143, [R1+0x2e8] ;  /* 0x0002e800018f7983 */ /* 0x000f220000100800 */
[----:B------:R-:W-:-:S03]  /*e0a0*/  @!P0 IMAD.MOV.U32 R7, RZ, RZ, R144 ;  /* 0x000000ffff078224 */ /* 0x000fc600078e0090 */
[----:B------:R-:W4:Y:S04]  /*e0b0*/  LDL R144, [R1+0x2e4] ;  /* 0x0002e40001907983 */ /* 0x000f280000100800 */
[----:B------:R3:W4:Y:S04]  /*e0c0*/  @!P0 LDG.E.U16 R10, desc[UR16][R6.64] ;  /* 0x00000010060a8981 */ /* 0x000728000c1e1500 */
[----:B------:R-:W4:Y:S01]  /*e0d0*/  LDL.LU R148, [R1+0x2a4] ;  /* 0x0002a40001947983 */ /* 0x000f220000300800 */
[----:B---3--:R-:W-:-:S03]  /*e0e0*/  @!P0 IMAD.MOV.U32 R7, RZ, RZ, R142 ;  /* 0x000000ffff078224 */ /* 0x008fc600078e008e */
[----:B------:R-:W3:Y:S01]  /*e0f0*/  LDL.LU R142, [R1+0x2a8] ;  /* 0x0002a800018e7983 */ /* 0x000ee20000300800 */
[----:B------:R-:W-:-:S03]  /*e100*/  @!P0 IMAD.MOV.U32 R6, RZ, RZ, R3 ;  /* 0x000000ffff068224 */ /* 0x000fc600078e0003 */
[----:B------:R-:W3:Y:S04]  /*e110*/  LDL.LU R3, [R1+0x224] ;  /* 0x0002240001037983 */ /* 0x000ee80000300800 */
[----:B------:R2:W3:Y:S02]  /*e120*/  @!P0 LDG.E.U16 R9, desc[UR16][R6.64] ;  /* 0x0000001006098981 */ /* 0x0004e4000c1e1500 */
[----:B--2---:R-:W-:Y:S02]  /*e130*/  @!P0 IMAD.MOV.U32 R7, RZ, RZ, R25 ;  /* 0x000000ffff078224 */ /* 0x004fe400078e0019 */
[----:B------:R-:W2:Y:S01]  /*e140*/  LDL R25, [R1+0x2c8] ;  /* 0x0002c80001197983 */ /* 0x000ea20000100800 */
[----:B------:R-:W0:Y:S01]  /*e150*/  S2R R153, SR_TID.X ;  /* 0x0000000000997919 */ /* 0x000e220000002100 */
[----:B----4-:R-:W-:-:S02]  /*e160*/  @!P0 IMAD.MOV.U32 R6, RZ, RZ, R4 ;  /* 0x000000ffff068224 */ /* 0x010fc400078e0004 */
[----:B------:R-:W1:Y:S01]  /*e170*/  S2R R4, SR_TID.X ;  /* 0x0000000000047919 */ /* 0x000e620000002100 */
[----:B------:R-:W-:Y:S02]  /*e180*/  LOP3.LUT R141, R141, 0x10, RZ, 0x3c, !PT ;  /* 0x000000108d8d7812 */ /* 0x000fe400078e3cff */
[----:B------:R-:W-:Y:S01]  /*e190*/  PRMT R8, RZ, 0x7610, R8 ;  /* 0x00007610ff087816 */ /* 0x000fe20000000008 */
[----:B------:R-:W4:Y:S04]  /*e1a0*/  LDL.LU R145, [R1+0x288] ;  /* 0x0002880001917983 */ /* 0x000f280000300800 */
[----:B------:R-:W-:Y:S04]  /*e1b0*/  STS.U16 [R141+UR8+0x8080], R182 ;  /* 0x008080b68d007988 */ /* 0x000fe80008000408 */
[----:B------:R-:W4:Y:S04]  /*e1c0*/  LDL.LU R147, [R1+0x284] ;  /* 0x0002840001937983 */ /* 0x000f280000300800 */
[----:B------:R0:W-:Y:S04]  /*e1d0*/  STS.U16 [R141+UR8+0x8480], R170 ;  /* 0x008480aa8d007988 */ /* 0x0001e80008000408 */
[----:B------:R-:W-:Y:S04]  /*e1e0*/  STS.U16 [R141+UR8+0x8880], R164 ;  /* 0x008880a48d007988 */ /* 0x000fe80008000408 */
[----:B------:R-:W-:Y:S01]  /*e1f0*/  STS.U16 [R141+UR8+0x8c80], R159 ;  /* 0x008c809f8d007988 */ /* 0x000fe20008000408 */
[----:B0-----:R-:W-:-:S02]  /*e200*/  PRMT R170, RZ, 0x7610, R170 ;  /* 0x00007610ffaa7816 */ /* 0x001fc400000000aa */
[----:B------:R-:W-:Y:S01]  /*e210*/  LOP3.LUT R153, R153, 0x3f, RZ, 0xc0, !PT ;  /* 0x0000003f99997812 */ /* 0x000fe200078ec0ff */
[----:B------:R0:W4:Y:S04]  /*e220*/  @!P0 LDG.E.U16 R8, desc[UR16][R6.64] ;  /* 0x0000001006088981 */ /* 0x000128000c1e1500 */
[----:B------:R-:W-:Y:S04]  /*e230*/  STS.U16 [R141+UR8+0x9080], R23 ;  /* 0x009080178d007988 */ /* 0x000fe80008000408 */
[----:B------:R-:W-:Y:S01]  /*e240*/  STS.U16 [R141+UR8+0x9480], R17 ;  /* 0x009480118d007988 */ /* 0x000fe20008000408 */
[----:B0-----:R-:W-:-:S02]  /*e250*/  @!P0 IMAD.MOV.U32 R6, RZ, RZ, R143 ;  /* 0x000000ffff068224 */ /* 0x001fc400078e008f */
[----:B------:R-:W-:Y:S01]  /*e260*/  @!P0 IMAD.MOV.U32 R7, RZ, RZ, R144 ;  /* 0x000000ffff078224 */ /* 0x000fe200078e0090 */
[----:B------:R-:W4:Y:S04]  /*e270*/  LDL.LU R240, [R1+0x264] ;  /* 0x0002640001f07983 */ /* 0x000f280000300800 */
[----:B------:R-:W-:Y:S04]  /*e280*/  STS.U16 [R141+UR8+0x9880], R16 ;  /* 0x009880108d007988 */ /* 0x000fe80008000408 */
[----:B------:R-:W4:Y:S04]  /*e290*/  LDL.LU R144, [R1+0x268] ;  /* 0x0002680001907983 */ /* 0x000f280000300800 */
[----:B------:R0:W-:Y:S04]  /*e2a0*/  STS.U16 [R141+UR8+0x9c80], R14 ;  /* 0x009c800e8d007988 */ /* 0x0001e80008000408 */
[----:B------:R2:W4:Y:S04]  /*e2b0*/  @!P0 LDG.E.U16 R170, desc[UR16][R6.64] ;  /* 0x0000001006aa8981 */ /* 0x000528000c1e1500 */
[----:B------:R-:W4:Y:S01]  /*e2c0*/  LDL R235, [R1+0x204] ;  /* 0x0002040001eb7983 */ /* 0x000f220000100800 */
[----:B0-----:R-:W-:-:S03]  /*e2d0*/  IMAD.SHL.U32 R141, R153, 0x2, RZ ;  /* 0x00000002998d7824 */ /* 0x001fc600078e00ff */
[----:B------:R-:W4:Y:S01]  /*e2e0*/  LDL R153, [R1+0x208] ;  /* 0x0002080001997983 */ /* 0x000f220000100800 */
[----:B-1----:R-:W-:-:S03]  /*e2f0*/  LOP3.LUT R4, R4, 0x40, RZ, 0xc0, !PT ;  /* 0x0000004004047812 */ /* 0x002fc600078ec0ff */
[----:B------:R-:W4:Y:S02]  /*e300*/  LDL.LU R143, [R1+0x244] ;  /* 0x00024400018f7983 */ /* 0x000f240000300800 */
[----:B------:R-:W-:-:S05]  /*e310*/  IMAD R4, R4, 0x80, R141 ;  /* 0x0000008004047824 */ /* 0x000fca00078e028d */
[----:B------:R-:W-:Y:S01]  /*e320*/  LOP3.LUT R4, R4, 0x20, RZ, 0x3c, !PT ;  /* 0x0000002004047812 */ /* 0x000fe200078e3cff */
[----:B------:R-:W0:Y:S04]  /*e330*/  S2R R249, SR_TID.X ;  /* 0x0000000000f97919 */ /* 0x000e280000002100 */
[----:B------:R-:W-:Y:S04]  /*e340*/  STS.U16 [R4+UR8+0x8100], R192 ;  /* 0x008100c004007988 */ /* 0x000fe80008000408 */
[----:B------:R-:W-:Y:S04]  /*e350*/  STS.U16 [R4+UR8+0x8500], R188 ;  /* 0x008500bc04007988 */ /* 0x000fe80008000408 */
[----:B------:R-:W-:Y:S04]  /*e360*/  STS.U16 [R4+UR8+0x8900], R177 ;  /* 0x008900b104007988 */ /* 0x000fe80008000408 */
[----:B------:R-:W-:Y:S04]  /*e370*/  STS.U16 [R4+UR8+0x8d00], R163 ;  /* 0x008d00a304007988 */ /* 0x000fe80008000408 */
[----:B------:R-:W-:Y:S04]  /*e380*/  STS.U16 [R4+UR8+0x9100], R156 ;  /* 0x0091009c04007988 */ /* 0x000fe80008000408 */
[----:B------:R-:W-:Y:S04]  /*e390*/  STS.U16 [R4+UR8+0x9500], R20 ;  /* 0x0095001404007988 */ /* 0x000fe80008000408 */
[----:B------:R-:W-:Y:S04]  /*e3a0*/  STS.U16 [R4+UR8+0x9900], R15 ;  /* 0x0099000f04007988 */ /* 0x000fe80008000408 */
[----:B------:R1:W-:Y:S02]  /*e3b0*/  STS.U16 [R4+UR8+0x9d00], R11 ;  /* 0x009d000b04007988 */ /* 0x0003e40008000408 */
[----:B-1----:R-:W1:Y:S01]  /*e3c0*/  S2R R4, SR_TID.X ;  /* 0x0000000000047919 */ /* 0x002e620000002100 */
[----:B0-----:R-:W-:-:S05]  /*e3d0*/  LOP3.LUT R249, R249, 0x3f, RZ, 0xc0, !PT ;  /* 0x0000003ff9f97812 */ /* 0x001fca00078ec0ff */
[----:B------:R-:W-:Y:S01]  /*e3e0*/  IMAD.SHL.U32 R141, R249, 0x2, RZ ;  /* 0x00000002f98d7824 */ /* 0x000fe200078e00ff */
[----:B-1----:R-:W-:-:S05]  /*e3f0*/  LOP3.LUT R4, R4, 0x40, RZ, 0xc0, !PT ;  /* 0x0000004004047812 */ /* 0x002fca00078ec0ff */
[----:B------:R-:W-:Y:S02]  /*e400*/  IMAD R4, R4, 0x80, R141 ;  /* 0x0000008004047824 */ /* 0x000fe400078e028d */
[----:B--2---:R-:W-:Y:S02]  /*e410*/  @!P0 IMAD.MOV.U32 R6, RZ, RZ, R25 ;  /* 0x000000ffff068224 */ /* 0x004fe400078e0019 */
[----:B------:R-:W2:Y:S04]  /*e420*/  LDL.LU R25, [R1+0x228] ;  /* 0x0002280001197983 */ /* 0x000ea80000300800 */
[----:B------:R-:W2:Y:S04]  /*e430*/  LDL.LU R146, [R1+0x248] ;  /* 0x0002480001927983 */ /* 0x000ea80000300800 */
[----:B---3--:R0:W-:Y:S04]  /*e440*/  STL [R1+0x804], R3 ;  /* 0x0008040301007387 */ /* 0x0081e80000100800 */
[----:B------:R-:W3:Y:S04]  /*e450*/  LDL R150, [R1+0x5a8] ;  /* 0x0005a80001967983 */ /* 0x000ee80000100800 */
[----:B------:R-:W3:Y:S04]  /*e460*/  LDL R149, [R1+0x7b8] ;  /* 0x0007b80001957983 */ /* 0x000ee80000100800 */
[----:B------:R-:W3:Y:S01]  /*e470*/  LDL R141, [R1+0x59c] ;  /* 0x00059c00018d7983 */ /* 0x000ee20000100800 */
[----:B------:R-:W-:Y:S01]  /*e480*/  PRMT R164, RZ, 0x7610, R164 ;  /* 0x00007610ffa47816 */ /* 0x000fe200000000a4 */
[----:B------:R-:W-:Y:S01]  /*e490*/  @!P0 IMAD.MOV.U32 R7, RZ, RZ, R151 ;  /* 0x000000ffff078224 */ /* 0x000fe200078e0097 */
[----:B------:R-:W-:Y:S01]  /*e4a0*/  PRMT R159, RZ, 0x7610, R159 ;  /* 0x00007610ff9f7816 */ /* 0x000fe2000000009f */
[----:B------:R-:W3:Y:S04]  /*e4b0*/  LDL R249, [R1+0x57c] ;  /* 0x00057c0001f97983 */ /* 0x000ee80000100800 */
[----:B------:R1:W3:Y:S01]  /*e4c0*/  @!P0 LDG.E.U16 R164, desc[UR16][R6.64] ;  /* 0x0000001006a48981 */ /* 0x0002e2000c1e1500 */
[----:B------:R-:W-:-:S02]  /*e4d0*/  PRMT R23, RZ, 0x7610, R23 ;  /* 0x00007610ff177816 */ /* 0x000fc40000000017 */
[----:B------:R-:W-:Y:S01]  /*e4e0*/  PRMT R17, RZ, 0x7610, R17 ;  /* 0x00007610ff117816 */ /* 0x000fe20000000011 */
[----:B------:R-:W3:Y:S01]  /*e4f0*/  LDL R241, [R1+0x580] ;  /* 0x0005800001f17983 */ /* 0x000ee20000100800 */
[----:B-1----:R-:W-:Y:S02]  /*e500*/  @!P0 IMAD.MOV.U32 R6, RZ, RZ, R142 ;  /* 0x000000ffff068224 */ /* 0x002fe400078e008e */
[----:B------:R-:W-:-:S05]  /*e510*/  @!P0 IMAD.MOV.U32 R7, RZ, RZ, R148 ;  /* 0x000000ffff078224 */ /* 0x000fca00078e0094 */
[----:B------:R4:W3:Y:S02]  /*e520*/  @!P0 LDG.E.U16 R159, desc[UR16][R6.64] ;  /* 0x00000010069f8981 */ /* 0x0008e4000c1e1500 */
[----:B----4-:R-:W-:Y:S02]  /*e530*/  @!P0 IMAD.MOV.U32 R6, RZ, RZ, R145 ;  /* 0x000000ffff068224 */ /* 0x010fe400078e0091 */
[----:B------:R-:W-:-:S05]  /*e540*/  @!P0 IMAD.MOV.U32 R7, RZ, RZ, R147 ;  /* 0x000000ffff078224 */ /* 0x000fca00078e0093 */
[----:B------:R1:W4:Y:S01]  /*e550*/  @!P0 LDG.E.U16 R23, desc[UR16][R6.64] ;  /* 0x0000001006178981 */ /* 0x000322000c1e1500 */
[----:B------:R-:W-:Y:S01]  /*e560*/  PRMT R16, RZ, 0x7610, R16 ;  /* 0x00007610ff107816 */ /* 0x000fe20000000010 */
[----:B-1----:R-:W-:Y:S02]  /*e570*/  @!P0 IMAD.MOV.U32 R6, RZ, RZ, R144 ;  /* 0x000000ffff068224 */ /* 0x002fe400078e0090 */
[----:B------:R-:W-:-:S05]  /*e580*/  @!P0 IMAD.MOV.U32 R7, RZ, RZ, R240 ;  /* 0x000000ffff078224 */ /* 0x000fca00078e00f0 */
[----:B------:R1:W4:Y:S02]  /*e590*/  @!P0 LDG.E.U16 R17, desc[UR16][R6.64] ;  /* 0x0000001006118981 */ /* 0x000324000c1e1500 */
[----:B-1----:R-:W-:Y:S01]  /*e5a0*/  @!P0 IMAD.MOV.U32 R7, RZ, RZ, R143 ;  /* 0x000000ffff078224 */ /* 0x002fe200078e008f */
[----:B------:R-:W-:Y:S02]  /*e5b0*/  PRMT R14, RZ, 0x7610, R14 ;  /* 0x00007610ff0e7816 */ /* 0x000fe4000000000e */
[----:B------:R-:W-:Y:S02]  /*e5c0*/  PRMT R11, RZ, 0x7610, R11 ;  /* 0x00007610ff0b7816 */ /* 0x000fe4000000000b */
[----:B------:R-:W-:Y:S02]  /*e5d0*/  PRMT R15, RZ, 0x7610, R15 ;  /* 0x00007610ff0f7816 */ /* 0x000fe4000000000f */
[----:B------:R-:W-:Y:S01]  /*e5e0*/  PRMT R211, RZ, 0x7610, R211 ;  /* 0x00007610ffd37816 */ /* 0x000fe200000000d3 */
[----:B--2---:R-:W-:-:S05]  /*e5f0*/  @!P0 IMAD.MOV.U32 R6, RZ, RZ, R146 ;  /* 0x000000ffff068224 */ /* 0x004fca00078e0092 */
[----:B------:R1:W2:Y:S02]  /*e600*/  @!P0 LDG.E.U16 R16, desc[UR16][R6.64] ;  /* 0x0000001006108981 */ /* 0x0002a4000c1e1500 */
[----:B-1----:R-:W-:Y:S02]  /*e610*/  @!P0 IMAD.MOV.U32 R7, RZ, RZ, R3 ;  /* 0x000000ffff078224 */ /* 0x002fe400078e0003 */
[----:B0-----:R-:W4:Y:S01]  /*e620*/  LDL R3, [R1+0x5a0] ;  /* 0x0005a00001037983 */ /* 0x001f220000100800 */
[----:B------:R-:W-:-:S05]  /*e630*/  @!P0 IMAD.MOV.U32 R6, RZ, RZ, R25 ;  /* 0x000000ffff068224 */ /* 0x000fca00078e0019 */
[----:B------:R0:W2:Y:S02]  /*e640*/  @!P0 LDG.E.U16 R14, desc[UR16][R6.64] ;  /* 0x00000010060e8981 */ /* 0x0000a4000c1e1500 */
[----:B0-----:R-:W-:Y:S02]  /*e650*/  @!P0 IMAD.MOV.U32 R6, RZ, RZ, R153 ;  /* 0x000000ffff068224 */ /* 0x001fe400078e0099 */
[----:B------:R-:W-:Y:S01]  /*e660*/  @!P0 IMAD.MOV.U32 R7, RZ, RZ, R235 ;  /* 0x000000ffff078224 */ /* 0x000fe200078e00eb */
[----:B------:R-:W2:Y:S04]  /*e670*/  LDL R153, [R1+0x560] ;  /* 0x0005600001997983 */ /* 0x000ea80000100800 */
[----:B------:R0:W2:Y:S04]  /*e680*/  @!P0 LDG.E.U16 R11, desc[UR16][R6.64] ;  /* 0x00000010060b8981 */ /* 0x0000a8000c1e1500 */
[----:B------:R-:W2:Y:S01]  /*e690*/  LDL R235, [R1+0x55c] ;  /* 0x00055c0001eb7983 */ /* 0x000ea20000100800 */
[----:B0-----:R-:W-:-:S02]  /*e6a0*/  @!P0 IMAD.MOV.U32 R6, RZ, RZ, R247 ;  /* 0x000000ffff068224 */ /* 0x001fc400078e00f7 */
[----:B------:R-:W-:Y:S01]  /*e6b0*/  @!P0 IMAD.MOV.U32 R7, RZ, RZ, R246 ;  /* 0x000000ffff078224 */ /* 0x000fe200078e00f6 */
[----:B------:R-:W-:Y:S04]  /*e6c0*/  STL [R1+0x80c], R247 ;  /* 0x00080cf701007387 */ /* 0x000fe80000100800 */
[----:B------:R3:W2:Y:S04]  /*e6d0*/  @!P0 LDG.E.U16 R15, desc[UR16][R6.64] ;  /* 0x00000010060f8981 */ /* 0x0006a8000c1e1500 */
[----:B------:R0:W-:Y:S01]  /*e6e0*/  STL [R1+0x808], R246 ;  /* 0x000808f601007387 */ /* 0x0001e20000100800 */
[----:B---3--:R-:W-:-:S03]  /*e6f0*/  @!P0 IMAD.MOV.U32 R7, RZ, RZ, R150 ;  /* 0x000000ffff078224 */ /* 0x008fc600078e0096 */
[----:B------:R-:W3:Y:S01]  /*e700*/  LDL R150, [R1+0x53c] ;  /* 0x00053c0001967983 */ /* 0x000ee20000100800 */
[----:B------:R-:W-:-:S03]  /*e710*/  @!P0 IMAD.MOV.U32 R6, RZ, RZ, R149 ;  /* 0x000000ffff068224 */ /* 0x000fc600078e0095 */
[----:B------:R-:W3:Y:S04]  /*e720*/  LDL R149, [R1+0x540] ;  /* 0x0005400001957983 */ /* 0x000ee80000100800 */
[----:B------:R1:W3:Y:S01]  /*e730*/  @!P0 LDG.E.U16 R211, desc[UR16][R6.64] ;  /* 0x0000001006d38981 */ /* 0x0002e2000c1e1500 */
[----:B------:R-:W-:Y:S02]  /*e740*/  PRMT R210, RZ, 0x7610, R210 ;  /* 0x00007610ffd27816 */ /* 0x000fe400000000d2 */
[----:B------:R-:W-:Y:S01]  /*e750*/  PRMT R209, RZ, 0x7610, R209 ;  /* 0x00007610ffd17816 */ /* 0x000fe200000000d1 */
[----:B0-----:R-:W3:Y:S01]  /*e760*/  LDL R246, [R1+0x47c] ;  /* 0x00047c0001f67983 */ /* 0x001ee20000100800 */
[----:B-1----:R-:W-:-:S03]  /*e770*/  @!P0 IMAD.MOV.U32 R7, RZ, RZ, R141 ;  /* 0x000000ffff078224 */ /* 0x002fc600078e008d */
[----:B------:R-:W3:Y:S01]  /*e780*/  LDL R141, [R1+0x51c] ;  /* 0x00051c00018d7983 */ /* 0x000ee20000100800 */
[----:B------:R-:W-:Y:S02]  /*e790*/  PRMT R156, RZ, 0x7610, R156 ;  /* 0x00007610ff9c7816 */ /* 0x000fe4000000009c */
[----:B------:R-:W-:-:S05]  /*e7a0*/  LOP3.LUT R4, R4, 0x30, RZ, 0x3c, !PT ;  /* 0x0000003004047812 */ /* 0x000fca00078e3cff */
[----:B------:R-:W-:Y:S04]  /*e7b0*/  STS.U16 [R4+UR8+0x8180], R196 ;  /* 0x008180c404007988 */ /* 0x000fe80008000408 */
[----:B------:R-:W-:Y:S04]  /*e7c0*/  STS.U16 [R4+UR8+0x8580], R194 ;  /* 0x008580c204007988 */ /* 0x000fe80008000408 */
[----:B------:R-:W-:Y:S04]  /*e7d0*/  STS.U16 [R4+UR8+0x8980], R191 ;  /* 0x008980bf04007988 */ /* 0x000fe80008000408 */
[----:B------:R-:W-:Y:S04]  /*e7e0*/  STS.U16 [R4+UR8+0x8d80], R169 ;  /* 0x008d80a904007988 */ /* 0x000fe80008000408 */
[----:B------:R-:W-:Y:S04]  /*e7f0*/  STS.U16 [R4+UR8+0x9180], R162 ;  /* 0x009180a204007988 */ /* 0x000fe80008000408 */
[----:B------:R0:W-:Y:S02]  /*e800*/  STS.U16 [R4+UR8+0x9580], R154 ;  /* 0x0095809a04007988 */ /* 0x0001e40008000408 */
[----:B0-----:R-:W-:Y:S01]  /*e810*/  PRMT R154, RZ, 0x7610, R154 ;  /* 0x00007610ff9a7816 */ /* 0x001fe2000000009a */
[----:B----4-:R-:W-:-:S02]  /*e820*/  @!P0 IMAD.MOV.U32 R6, RZ, RZ, R3 ;  /* 0x000000ffff068224 */ /* 0x010fc400078e0003 */
[----:B------:R-:W4:Y:S04]  /*e830*/  LDL R3, [R1+0x520] ;  /* 0x0005200001037983 */ /* 0x000f280000100800 */
[----:B------:R0:W4:Y:S02]  /*e840*/  @!P0 LDG.E.U16 R210, desc[UR16][R6.64] ;  /* 0x0000001006d28981 */ /* 0x000124000c1e1500 */
[----:B0-----:R-:W-:Y:S02]  /*e850*/  @!P0 IMAD.MOV.U32 R6, RZ, RZ, R241 ;  /* 0x000000ffff068224 */ /* 0x001fe400078e00f1 */
[----:B------:R-:W-:Y:S01]  /*e860*/  @!P0 IMAD.MOV.U32 R7, RZ, RZ, R249 ;  /* 0x000000ffff078224 */ /* 0x000fe200078e00f9 */
[----:B------:R-:W4:Y:S04]  /*e870*/  LDL R241, [R1+0x4fc] ;  /* 0x0004fc0001f17983 */ /* 0x000f280000100800 */
[----:B------:R2:W4:Y:S02]  /*e880*/  @!P0 LDG.E.U16 R209, desc[UR16][R6.64] ;  /* 0x0000001006d18981 */ /* 0x000524000c1e1500 */
[----:B--2---:R-:W-:-:S02]  /*e890*/  @!P0 IMAD.MOV.U32 R6, RZ, RZ, R153 ;  /* 0x000000ffff068224 */ /* 0x004fc400078e0099 */
[----:B------:R-:W-:Y:S01]  /*e8a0*/  @!P0 IMAD.MOV.U32 R7, RZ, RZ, R235 ;  /* 0x000000ffff078224 */ /* 0x000fe200078e00eb */
[----:B------:R-:W2:Y:S04]  /*e8b0*/  LDL R153, [R1+0x4e0] ;  /* 0x0004e00001997983 */ /* 0x000ea80000100800 */
[----:B------:R3:W2:Y:S04]  /*e8c0*/  @!P0 LDG.E.U16 R156, desc[UR16][R6.64] ;  /* 0x00000010069c8981 */ /* 0x0006a8000c1e1500 */
[----:B------:R-:W2:Y:S01]  /*e8d0*/  LDL R235, [R1+0x4dc] ;  /* 0x0004dc0001eb7983 */ /* 0x000ea20000100800 */
[----:B---3--:R-:W-:-:S03]  /*e8e0*/  @!P0 IMAD.MOV.U32 R7, RZ, RZ, R150 ;  /* 0x000000ffff078224 */ /* 0x008fc600078e0096 */
[----:B------:R-:W3:Y:S01]  /*e8f0*/  LDL R150, [R1+0x500] ;  /* 0x0005000001967983 */ /* 0x000ee20000100800 */
[----:B------:R-:W-:-:S03]  /*e900*/  @!P0 IMAD.MOV.U32 R6, RZ, RZ, R149 ;  /* 0x000000ffff068224 */ /* 0x000fc600078e0095 */
[----:B------:R-:W2:Y:S04]  /*e910*/  LDL R149, [R1+0x4bc] ;  /* 0x0004bc0001957983 */ /* 0x000ea80000100800 */
[----:B------:R0:W2:Y:S02]  /*e920*/  @!P0 LDG.E.U16 R154, desc[UR16][R6.64] ;  /* 0x00000010069a8981 */ /* 0x0000a4000c1e1500 */
[----:B0-----:R-:W-:Y:S02]  /*e930*/  @!P0 IMAD.MOV.U32 R7, RZ, RZ, R141 ;  /* 0x000000ffff078224 */ /* 0x001fe400078e008d */
[----:B------:R-:W2:Y:S01]  /*e940*/  LDL R141, [R1+0x4c0] ;  /* 0x0004c000018d7983 */ /* 0x000ea20000100800 */
[----:B------:R-:W0:Y:S01]  /*e950*/  S2R R249, SR_TID.X ;  /* 0x0000000000f97919 */ /* 0x000e220000002100 */
[----:B------:R-:W-:-:S02]  /*e960*/  PRMT R20, RZ, 0x7610, R20 ;  /* 0x00007610ff147816 */ /* 0x000fc40000000014 */
[----:B------:R-:W-:Y:S04]  /*e970*/  STS.U16 [R4+UR8+0x9980], R21 ;  /* 0x0099801504007988 */ /* 0x000fe80008000408 */
[----:B------:R1:W-:Y:S02]  /*e980*/  STS.U16 [R4+UR8+0x9d80], R19 ;  /* 0x009d801304007988 */ /* 0x0003e40008000408 */
[----:B-1----:R-:W-:Y:S02]  /*e990*/  PRMT R19, RZ, 0x7610, R19 ;  /* 0x00007610ff137816 */ /* 0x002fe40000000013 */
[----:B0-----:R-:W-:-:S05]  /*e9a0*/  LOP3.LUT R249, R249, 0x3f, RZ, 0xc0, !PT ;  /* 0x0000003ff9f97812 */ /* 0x001fca00078ec0ff */
[----:B------:R-:W-:Y:S01]  /*e9b0*/  IMAD.SHL.U32 R4, R249, 0x2, RZ ;  /* 0x00000002f9047824 */ /* 0x000fe200078e00ff */
[----:B------:R-:W-:Y:S01]  /*e9c0*/  PRMT R21, RZ, 0x7610, R21 ;  /* 0x00007610ff157816 */ /* 0x000fe20000000015 */
[----:B----4-:R-:W-:Y:S02]  /*e9d0*/  @!P0 IMAD.MOV.U32 R6, RZ, RZ, R3 ;  /* 0x000000ffff068224 */ /* 0x010fe400078e0003 */
[----:B------:R-:W0:Y:S03]  /*e9e0*/  S2R R3, SR_TID.X ;  /* 0x0000000000037919 */ /* 0x000e260000002100 */
[----:B------:R1:W4:Y:S02]  /*e9f0*/  @!P0 LDG.E.U16 R20, desc[UR16][R6.64] ;  /* 0x0000001006148981 */ /* 0x000324000c1e1500 */
[----:B-1----:R-:W-:Y:S02]  /*ea00*/  @!P0 IMAD.MOV.U32 R7, RZ, RZ, R241 ;  /* 0x000000ffff078224 */ /* 0x002fe400078e00f1 */
[----:B------:R-:W4:Y:S01]  /*ea10*/  LDL R241, [R1+0x480] ;  /* 0x0004800001f17983 */ /* 0x000f220000100800 */
[----:B0-----:R-:W-:-:S05]  /*ea20*/  LOP3.LUT R3, R3, 0x40, RZ, 0xc0, !PT ;  /* 0x0000004003037812 */ /* 0x001fca00078ec0ff */
[----:B------:R-:W-:Y:S02]  /*ea30*/  IMAD R3, R3, 0x80, R4 ;  /* 0x0000008003037824 */ /* 0x000fe400078e0204 */
[----:B------:R-:W4:Y:S01]  /*ea40*/  LDL R4, [R1+0x4a0] ;  /* 0x0004a00001047983 */ /* 0x000f220000100800 */
[----:B---3--:R-:W-:-:S03]  /*ea50*/  @!P0 IMAD.MOV.U32 R6, RZ, RZ, R150 ;  /* 0x000000ffff068224 */ /* 0x008fc600078e0096 */
[----:B------:R-:W3:Y:S04]  /*ea60*/  LDL R150, [R1+0x49c] ;  /* 0x00049c0001967983 */ /* 0x000ee80000100800 */
[----:B------:R2:W3:Y:S02]  /*ea70*/  @!P0 LDG.E.U16 R19, desc[UR16][R6.64] ;  /* 0x0000001006138981 */ /* 0x0004e4000c1e1500 */
[----:B--2---:R-:W-:Y:S02]  /*ea80*/  @!P0 IMAD.MOV.U32 R7, RZ, RZ, R235 ;  /* 0x000000ffff078224 */ /* 0x004fe400078e00eb */
[----:B------:R-:W-:Y:S01]  /*ea90*/  @!P0 IMAD.MOV.U32 R6, RZ, RZ, R153 ;  /* 0x000000ffff068224 */ /* 0x000fe200078e0099 */
[----:B------:R-:W2:Y:S04]  /*eaa0*/  LDL R235, [R1+0x45c] ;  /* 0x00045c0001eb7983 */ /* 0x000ea80000100800 */
[----:B------:R-:W2:Y:S04]  /*eab0*/  LDL.LU R153, [R1+0x460] ;  /* 0x0004600001997983 */ /* 0x000ea80000300800 */
[----:B------:R0:W2:Y:S01]  /*eac0*/  @!P0 LDG.E.U16 R21, desc[UR16][R6.64] ;  /* 0x0000001006158981 */ /* 0x0000a2000c1e1500 */
[----:B------:R-:W-:-:S02]  /*ead0*/  PRMT R213, RZ, 0x7610, R213 ;  /* 0x00007610ffd57816 */ /* 0x000fc400000000d5 */
[----:B------:R-:W-:Y:S02]  /*eae0*/  PRMT R219, RZ, 0x7610, R219 ;  /* 0x00007610ffdb7816 */ /* 0x000fe400000000db */
[----:B------:R-:W-:Y:S02]  /*eaf0*/  PRMT R218, RZ, 0x7610, R218 ;  /* 0x00007610ffda7816 */ /* 0x000fe400000000da */
[----:B------:R-:W-:Y:S01]  /*eb00*/  PRMT R217, RZ, 0x7610, R217 ;  /* 0x00007610ffd97816 */ /* 0x000fe200000000d9 */
[----:B------:R-:W1:Y:S01]  /*eb10*/  S2R R249, SR_TID.X ;  /* 0x0000000000f97919 */ /* 0x000e620000002100 */
[----:B0-----:R-:W-:Y:S02]  /*eb20*/  @!P0 IMAD.MOV.U32 R6, RZ, RZ, R141 ;  /* 0x000000ffff068224 */ /* 0x001fe400078e008d */
[----:B------:R-:W-:Y:S01]  /*eb30*/  @!P0 IMAD.MOV.U32 R7, RZ, RZ, R149 ;  /* 0x000000ffff078224 */ /* 0x000fe200078e0095 */
[----:B------:R-:W2:Y:S04]  /*eb40*/  LDL R141, [R1+0x440] ;  /* 0x00044000018d7983 */ /* 0x000ea80000100800 */
[----:B------:R-:W2:Y:S04]  /*eb50*/  LDL R149, [R1+0x43c] ;  /* 0x00043c0001957983 */ /* 0x000ea80000100800 */
[----:B------:R4:W2:Y:S01]  /*eb60*/  @!P0 LDG.E.U16 R213, desc[UR16][R6.64] ;  /* 0x0000001006d58981 */ /* 0x0008a2000c1e1500 */
[----:B------:R-:W-:-:S02]  /*eb70*/  PRMT R216, RZ, 0x7610, R216 ;  /* 0x00007610ffd87816 */ /* 0x000fc400000000d8 */
[----:B------:R-:W-:Y:S01]  /*eb80*/  PRMT R215, RZ, 0x7610, R215 ;  /* 0x00007610ffd77816 */ /* 0x000fe200000000d7 */
[----:B------:R-:W2:Y:S01]  /*eb90*/  LDL R247, [R1+0x37c] ;  /* 0x00037c0001f77983 */ /* 0x000ea20000100800 */
[----:B----4-:R-:W-:-:S03]  /*eba0*/  @!P0 IMAD.MOV.U32 R6, RZ, RZ, R4 ;  /* 0x000000ffff068224 */ /* 0x010fc600078e0004 */
[----:B------:R-:W4:Y:S01]  /*ebb0*/  LDL R4, [R1+0x420] ;  /* 0x0004200001047983 */ /* 0x000f220000100800 */
[----:B---3--:R-:W-:-:S03]  /*ebc0*/  @!P0 IMAD.MOV.U32 R7, RZ, RZ, R150 ;  /* 0x000000ffff078224 */ /* 0x008fc600078e0096 */
[----:B------:R-:W3:Y:S04]  /*ebd0*/  LDL R150, [R1+0x41c] ;  /* 0x00041c0001967983 */ /* 0x000ee80000100800 */
[----:B------:R0:W3:Y:S02]  /*ebe0*/  @!P0 LDG.E.U16 R219, desc[UR16][R6.64] ;  /* 0x0000001006db8981 */ /* 0x0000e4000c1e1500 */
[----:B0-----:R-:W-:Y:S02]  /*ebf0*/  @!P0 IMAD.MOV.U32 R6, RZ, RZ, R241 ;  /* 0x000000ffff068224 */ /* 0x001fe400078e00f1 */
[----:B------:R-:W-:Y:S01]  /*ec00*/  @!P0 IMAD.MOV.U32 R7, RZ, RZ, R246 ;  /* 0x000000ffff078224 */ /* 0x000fe200078e00f6 */
[----:B------:R-:W3:Y:S04]  /*ec10*/  LDL R241, [R1+0x3dc] ;  /* 0x0003dc0001f17983 */ /* 0x000ee80000100800 */
[----:B------:R2:W3:Y:S01]  /*ec20*/  @!P0 LDG.E.U16 R218, desc[UR16][R6.64] ;  /* 0x0000001006da8981 */ /* 0x0004e2000c1e1500 */
[----:B-1----:R-:W-:-:S02]  /*ec30*/  LOP3.LUT R249, R249, 0x3f, RZ, 0xc0, !PT ;  /* 0x0000003ff9f97812 */ /* 0x002fc400078ec0ff */
[----:B------:R-:W-:Y:S01]  /*ec40*/  LOP3.LUT R3, R3, 0x40, RZ, 0x3c, !PT ;  /* 0x0000004003037812 */ /* 0x000fe200078e3cff */
[----:B------:R-:W3:Y:S01]  /*ec50*/  LDL R246, [R1+0x380] ;  /* 0x0003800001f67983 */ /* 0x000ee20000100800 */
[----:B--2---:R-:W-:Y:S02]  /*ec60*/  @!P0 IMAD.MOV.U32 R6, RZ, RZ, R153 ;  /* 0x000000ffff068224 */ /* 0x004fe400078e0099 */
[----:B------:R-:W-:Y:S02]  /*ec70*/  @!P0 IMAD.MOV.U32 R7, RZ, RZ, R235 ;  /* 0x000000ffff078224 */ /* 0x000fe400078e00eb */
[----:B------:R-:W2:Y:S04]  /*ec80*/  LDL R235, [R1+0x3e0] ;  /* 0x0003e00001eb7983 */ /* 0x000ea80000100800 */
[----:B------:R0:W2:Y:S02]  /*ec90*/  @!P0 LDG.E.U16 R217, desc[UR16][R6.64] ;  /* 0x0000001006d98981 */ /* 0x0000a4000c1e1500 */
[----:B0-----:R-:W-:-:S02]  /*eca0*/  @!P0 IMAD.MOV.U32 R6, RZ, RZ, R141 ;  /* 0x000000ffff068224 */ /* 0x001fc400078e008d */
[----:B------:R-:W-:Y:S01]  /*ecb0*/  @!P0 IMAD.MOV.U32 R7, RZ, RZ, R149 ;  /* 0x000000ffff078224 */ /* 0x000fe200078e0095 */
[----:B------:R-:W2:Y:S04]  /*ecc0*/  LDL R141, [R1+0x400] ;  /* 0x00040000018d7983 */ /* 0x000ea80000100800 */
[----:B------:R-:W2:Y:S04]  /*ecd0*/  LDL R149, [R1+0x3fc] ;  /* 0x0003fc0001957983 */ /* 0x000ea80000100800 */
[----:B------:R4:W2:Y:S02]  /*ece0*/  @!P0 LDG.E.U16 R216, desc[UR16][R6.64] ;  /* 0x0000001006d88981 */ /* 0x0008a4000c1e1500 */
[----:B----4-:R-:W-:-:S02]  /*ecf0*/  @!P0 IMAD.MOV.U32 R6, RZ, RZ, R4 ;  /* 0x000000ffff068224 */ /* 0x010fc400078e0004 */
[----:B------:R-:W4:Y:S01]  /*ed00*/  LDL R4, [R1+0x3c0] ;  /* 0x0003c00001047983 */ /* 0x000f220000100800 */
[----:B---3--:R-:W-:Y:S02]  /*ed10*/  @!P0 IMAD.MOV.U32 R7, RZ, RZ, R150 ;  /* 0x000000ffff078224 */ /* 0x008fe400078e0096 */
[----:B------:R-:W-:Y:S02]  /*ed20*/  IMAD.SHL.U32 R150, R249, 0x2, RZ ;  /* 0x00000002f9967824 */ /* 0x000fe400078e00ff */
[----:B------:R-:W3:Y:S04]  /*ed30*/  LDL R249, [R1+0x3bc] ;  /* 0x0003bc0001f97983 */ /* 0x000ee80000100800 */
[----:B------:R2:W3:Y:S02]  /*ed40*/  @!P0 LDG.E.U16 R215, desc[UR16][R6.64] ;  /* 0x0000001006d78981 */ /* 0x0004e4000c1e1500 */
[----:B--2---:R-:W-:-:S02]  /*ed50*/  @!P0 IMAD.MOV.U32 R6, RZ, RZ, R141 ;  /* 0x000000ffff068224 */ /* 0x004fc400078e008d */
[----:B------:R-:W2:Y:S01]  /*ed60*/  LDL R141, [R1+0x3a0] ;  /* 0x0003a000018d7983 */ /* 0x000ea20000100800 */
[----:B------:R-:W-:-:S03]  /*ed70*/  @!P0 IMAD.MOV.U32 R7, RZ, RZ, R149 ;  /* 0x000000ffff078224 */ /* 0x000fc600078e0095 */
[----:B------:R-:W2:Y:S04]  /*ed80*/  LDL R149, [R1+0x39c] ;  /* 0x00039c0001957983 */ /* 0x000ea80000100800 */
        /* <DEDUP_REMOVED lines=8> */
[----:B0-----:R-:W0:Y:S01]  /*ee10*/  S2R R3, SR_TID.X ;  /* 0x0000000000037919 */ /* 0x001e220000002100 */
[----:B------:R-:W-:-:S02]  /*ee20*/  PRMT R214, RZ, 0x7610, R214 ;  /* 0x00007610ffd67816 */ /* 0x000fc400000000d6 */
[----:B------:R-:W-:-:S04]  /*ee30*/  PRMT R220, RZ, 0x7610, R220 ;  /* 0x00007610ffdc7816 */ /* 0x000fc800000000dc */
[----:B------:R1:W2:Y:S01]  /*ee40*/  @!P0 LDG.E.U16 R214, desc[UR16][R6.64] ;  /* 0x0000001006d68981 */ /* 0x0002a2000c1e1500 */
[----:B------:R-:W-:Y:S01]  /*ee50*/  PRMT R222, RZ, 0x7610, R222 ;  /* 0x00007610ffde7816 */ /* 0x000fe200000000de */
[----:B-1----:R-:W-:Y:S02]  /*ee60*/  @!P0 IMAD.MOV.U32 R6, RZ, RZ, R235 ;  /* 0x000000ffff068224 */ /* 0x002fe400078e00eb */
[----:B------:R-:W-:Y:S01]  /*ee70*/  @!P0 IMAD.MOV.U32 R7, RZ, RZ, R241 ;  /* 0x000000ffff078224 */ /* 0x000fe200078e00f1 */
[----:B------:R-:W2:Y:S04]  /*ee80*/  LDL R235, [R1+0x360] ;  /* 0x0003600001eb7983 */ /* 0x000ea80000100800 */
[----:B------:R-:W2:Y:S04]  /*ee90*/  LDL R241, [R1+0x35c] ;  /* 0x00035c0001f17983 */ /* 0x000ea80000100800 */
[----:B------:R4:W2:Y:S01]  /*eea0*/  @!P0 LDG.E.U16 R220, desc[UR16][R6.64] ;  /* 0x0000001006dc8981 */ /* 0x0008a2000c1e1500 */
[----:B0-----:R-:W-:-:S05]  /*eeb0*/  LOP3.LUT R3, R3, 0x40, RZ, 0xc0, !PT ;  /* 0x0000004003037812 */ /* 0x001fca00078ec0ff */
[----:B------:R-:W-:Y:S02]  /*eec0*/  IMAD R3, R3, 0x80, R150 ;  /* 0x0000008003037824 */ /* 0x000fe400078e0296 */
[----:B------:R-:W2:Y:S01]  /*eed0*/  LDL R150, [R1+0x33c] ;  /* 0x00033c0001967983 */ /* 0x000ea20000100800 */
[----:B----4-:R-:W-:-:S03]  /*eee0*/  @!P0 IMAD.MOV.U32 R6, RZ, RZ, R4 ;  /* 0x000000ffff068224 */ /* 0x010fc600078e0004 */
[----:B------:R-:W4:Y:S01]  /*eef0*/  LDL R4, [R1+0x340] ;  /* 0x0003400001047983 */ /* 0x000f220000100800 */
[----:B---3--:R-:W-:-:S05]  /*ef00*/  @!P0 IMAD.MOV.U32 R7, RZ, RZ, R249 ;  /* 0x000000ffff078224 */ /* 0x008fca00078e00f9 */
[----:B------:R2:W3:Y:S02]  /*ef10*/  @!P0 LDG.E.U16 R222, desc[UR16][R6.64] ;  /* 0x0000001006de8981 */ /* 0x0004e4000c1e1500 */
[----:B--2---:R-:W-:Y:S02]  /*ef20*/  @!P0 IMAD.MOV.U32 R6, RZ, RZ, R141 ;  /* 0x000000ffff068224 */ /* 0x004fe400078e008d */
[----:B------:R-:W2:Y:S01]  /*ef30*/  LDL R141, [R1+0x320] ;  /* 0x00032000018d7983 */ /* 0x000ea20000100800 */
[----:B------:R-:W-:-:S03]  /*ef40*/  @!P0 IMAD.MOV.U32 R7, RZ, RZ, R149 ;  /* 0x000000ffff078224 */ /* 0x000fc600078e0095 */
[----:B------:R-:W3:Y:S01]  /*ef50*/  LDL R149, [R1+0x31c] ;  /* 0x00031c0001957983 */ /* 0x000ee20000100800 */
[----:B------:R-:W-:Y:S02]  /*ef60*/  PRMT R223, RZ, 0x7610, R223 ;  /* 0x00007610ffdf7816 */ /* 0x000fe400000000df */
[----:B------:R-:W-:-:S04]  /*ef70*/  PRMT R229, RZ, 0x7610, R229 ;  /* 0x00007610ffe57816 */ /* 0x000fc800000000e5 */
[----:B------:R0:W3:Y:S01]  /*ef80*/  @!P0 LDG.E.U16 R223, desc[UR16][R6.64] ;  /* 0x0000001006df8981 */ /* 0x0000e2000c1e1500 */
[----:B------:R-:W-:Y:S01]  /*ef90*/  PRMT R228, RZ, 0x7610, R228 ;  /* 0x00007610ffe47816 */ /* 0x000fe200000000e4 */
[----:B0-----:R-:W-:Y:S02]  /*efa0*/  @!P0 IMAD.MOV.U32 R6, RZ, RZ, R246 ;  /* 0x000000ffff068224 */ /* 0x001fe400078e00f6 */
[----:B------:R-:W-:-:S05]  /*efb0*/  @!P0 IMAD.MOV.U32 R7, RZ, RZ, R247 ;  /* 0x000000ffff078224 */ /* 0x000fca00078e00f7 */
[----:B------:R0:W3:Y:S01]  /*efc0*/  @!P0 LDG.E.U16 R229, desc[UR16][R6.64] ;  /* 0x0000001006e58981 */ /* 0x0000e2000c1e1500 */
[----:B------:R-:W-:Y:S02]  /*efd0*/  PRMT R227, RZ, 0x7610, R227 ;  /* 0x00007610ffe37816 */ /* 0x000fe400000000e3 */
[----:B------:R-:W-:Y:S01]  /*efe0*/  PRMT R226, RZ, 0x7610, R226 ;  /* 0x00007610ffe27816 */ /* 0x000fe200000000e2 */
[----:B0-----:R-:W-:Y:S02]  /*eff0*/  @!P0 IMAD.MOV.U32 R6, RZ, RZ, R235 ;  /* 0x000000ffff068224 */ /* 0x001fe400078e00eb */
[----:B------:R-:W3:Y:S01]  /*f000*/  LDL.LU R235, [R1+0x2dc] ;  /* 0x0002dc0001eb7983 */ /* 0x000ee20000300800 */
[----:B------:R-:W-:-:S03]  /*f010*/  @!P0 IMAD.MOV.U32 R7, RZ, RZ, R241 ;  /* 0x000000ffff078224 */ /* 0x000fc600078e00f1 */
[----:B------:R-:W3:Y:S04]  /*f020*/  LDL R249, [R1+0x2e0] ;  /* 0x0002e00001f97983 */ /* 0x000ee80000100800 */
[----:B------:R0:W3:Y:S02]  /*f030*/  @!P0 LDG.E.U16 R228, desc[UR16][R6.64] ;  /* 0x0000001006e48981 */ /* 0x0000e4000c1e1500 */
[----:B0-----:R-:W-:Y:S02]  /*f040*/  @!P0 IMAD.MOV.U32 R7, RZ, RZ, R150 ;  /* 0x000000ffff078224 */ /* 0x001fe400078e0096 */
[----:B----4-:R-:W-:Y:S02]  /*f050*/  @!P0 IMAD.MOV.U32 R6, RZ, RZ, R4 ;  /* 0x000000ffff068224 */ /* 0x010fe400078e0004 */
[----:B------:R-:W4:Y:S04]  /*f060*/  LDL R4, [R1+0x300] ;  /* 0x0003000001047983 */ /* 0x000f280000100800 */
[----:B------:R2:W4:Y:S02]  /*f070*/  @!P0 LDG.E.U16 R227, desc[UR16][R6.64] ;  /* 0x0000001006e38981 */ /* 0x000524000c1e1500 */
[----:B--2---:R-:W-:-:S02]  /*f080*/  @!P0 IMAD.MOV.U32 R6, RZ, RZ, R141 ;  /* 0x000000ffff068224 */ /* 0x004fc400078e008d */
[----:B---3--:R-:W-:Y:S02]  /*f090*/  @!P0 IMAD.MOV.U32 R7, RZ, RZ, R149 ;  /* 0x000000ffff078224 */ /* 0x008fe400078e0095 */
[----:B------:R-:W2:Y:S04]  /*f0a0*/  LDL R149, [R1+0x2c0] ;  /* 0x0002c00001957983 */ /* 0x000ea80000100800 */
[----:B------:R-:W3:Y:S04]  /*f0b0*/  LDL.LU R141, [R1+0x2bc] ;  /* 0x0002bc00018d7983 */ /* 0x000ee80000300800 */
[----:B------:R4:W3:Y:S04]  /*f0c0*/  @!P0 LDG.E.U16 R226, desc[UR16][R6.64] ;  /* 0x0000001006e28981 */ /* 0x0008e8000c1e1500 */
[----:B------:R-:W2:Y:S01]  /*f0d0*/  LDL R7, [R1+0x2fc] ;  /* 0x0002fc0001077983 */ /* 0x000ea20000100800 */
[----:B------:R-:W0:Y:S01]  /*f0e0*/  S2R R246, SR_TID.X ;  /* 0x0000000000f67919 */ /* 0x000e220000002100 */
[----:B------:R-:W-:Y:S01]  /*f0f0*/  LOP3.LUT R3, R3, 0x50, RZ, 0x3c, !PT ;  /* 0x0000005003037812 */ /* 0x000fe200078e3cff */
[----:B------:R-:W-:Y:S01]  /*f100*/  IMAD.SHL.U32 R248, R248, 0x2, RZ ;  /* 0x00000002f8f87824 */ /* 0x000fe200078e00ff */
[----:B------:R-:W-:Y:S01]  /*f110*/  PRMT R225, RZ, 0x7610, R225 ;  /* 0x00007610ffe17816 */ /* 0x000fe200000000e1 */
[----:B------:R-:W3:Y:S01]  /*f120*/  LDL.LU R150, [R1+0x29c] ;  /* 0x00029c0001967983 */ /* 0x000ee20000300800 */
[----:B------:R-:W-:-:S03]  /*f130*/  PRMT R230, RZ, 0x7610, R230 ;  /* 0x00007610ffe67816 */ /* 0x000fc600000000e6 */
        /* <DEDUP_REMOVED lines=8> */
[----:B------:R-:W-:Y:S01]  /*f1c0*/  STS.U16 [R3+UR8+0x9a80], R161 ;  /* 0x009a80a103007988 */ /* 0x000fe20008000408 */
[----:B------:R-:W-:Y:S02]  /*f1d0*/  PRMT R231, RZ, 0x7610, R231 ;  /* 0x00007610ffe77816 */ /* 0x000fe400000000e7 */
[----:B------:R-:W-:Y:S01]  /*f1e0*/  LOP3.LUT R246, R246, 0x60, RZ, 0x3c, !PT ;  /* 0x00000060f6f67812 */ /* 0x000fe200078e3cff */
[----:B------:R0:W-:Y:S04]  /*f1f0*/  STS.U16 [R3+UR8+0x9e80], R157 ;  /* 0x009e809d03007988 */ /* 0x0001e80008000408 */
[----:B------:R-:W3:Y:S04]  /*f200*/  LDL.LU R247, [R1+0x280] ;  /* 0x0002800001f77983 */ /* 0x000ee80000300800 */
[----:B0-----:R-:W3:Y:S04]  /*f210*/  LDL.LU R3, [R1+0x200] ;  /* 0x0002000001037983 */ /* 0x001ee80000300800 */
[----:B------:R-:W3:Y:S04]  /*f220*/  LDL.LU R241, [R1+0x21c] ;  /* 0x00021c0001f17983 */ /* 0x000ee80000300800 */
[----:B------:R-:W-:Y:S04]  /*f230*/  STS.U16 [R246+UR8+0x8300], R221 ;  /* 0x008300ddf6007988 */ /* 0x000fe80008000408 */
[----:B------:R0:W-:Y:S02]  /*f240*/  STS.U16 [R246+UR8+0x8700], R212 ;  /* 0x008700d4f6007988 */ /* 0x0001e40008000408 */
[----:B0-----:R-:W-:-:S02]  /*f250*/  IMAD.MOV.U32 R246, RZ, RZ, R143 ;  /* 0x000000fffff67224 */ /* 0x001fc400078e008f */
[----:B----4-:R-:W-:Y:S02]  /*f260*/  @!P0 IMAD.MOV.U32 R6, RZ, RZ, R4 ;  /* 0x000000ffff068224 */ /* 0x010fe400078e0004 */
[----:B------:R-:W4:Y:S04]  /*f270*/  LDL R4, [R1+0x2a0] ;  /* 0x0002a00001047983 */ /* 0x000f280000100800 */
[----:B--2---:R0:W2:Y:S02]  /*f280*/  @!P0 LDG.E.U16 R225, desc[UR16][R6.64] ;  /* 0x0000001006e18981 */ /* 0x0040a4000c1e1500 */
[----:B0-----:R-:W-:Y:S02]  /*f290*/  @!P0 IMAD.MOV.U32 R6, RZ, RZ, R249 ;  /* 0x000000ffff068224 */ /* 0x001fe400078e00f9 */
[----:B------:R-:W-:Y:S01]  /*f2a0*/  @!P0 IMAD.MOV.U32 R7, RZ, RZ, R235 ;  /* 0x000000ffff078224 */ /* 0x000fe200078e00eb */
[----:B------:R-:W2:Y:S04]  /*f2b0*/  LDL.LU R249, [R1+0x27c] ;  /* 0x00027c0001f97983 */ /* 0x000ea80000300800 */
[----:B------:R0:W2:Y:S04]  /*f2c0*/  @!P0 LDG.E.U16 R230, desc[UR16][R6.64] ;  /* 0x0000001006e68981 */ /* 0x0000a8000c1e1500 */
[----:B------:R-:W2:Y:S01]  /*f2d0*/  LDL.LU R248, [R1+0x25c] ;  /* 0x00025c0001f87983 */ /* 0x000ea20000300800 */
[----:B0-----:R-:W-:-:S02]  /*f2e0*/  @!P0 IMAD.MOV.U32 R6, RZ, RZ, R149 ;  /* 0x000000ffff068224 */ /* 0x001fc400078e0095 */
[----:B---3--:R-:W-:Y:S01]  /*f2f0*/  @!P0 IMAD.MOV.U32 R7, RZ, RZ, R141 ;  /* 0x000000ffff078224 */ /* 0x008fe200078e008d */
[----:B------:R-:W3:Y:S04]  /*f300*/  LDL.LU R149, [R1+0x23c] ;  /* 0x00023c0001957983 */ /* 0x000ee80000300800 */
[----:B------:R-:W3:Y:S04]  /*f310*/  LDL.LU R143, [R1+0x240] ;  /* 0x00024000018f7983 */ /* 0x000ee80000300800 */
[----:B------:R4:W3:Y:S04]  /*f320*/  @!P0 LDG.E.U16 R231, desc[UR16][R6.64] ;  /* 0x0000001006e78981 */ /* 0x0008e8000c1e1500 */
[----:B------:R-:W2:Y:S01]  /*f330*/  LDL R7, [R1+0x7d8] ;  /* 0x0007d80001077983 */ /* 0x000ea20000100800 */
[----:B------:R-:W-:Y:S01]  /*f340*/  PRMT R224, RZ, 0x7610, R224 ;  /* 0x00007610ffe07816 */ /* 0x000fe200000000e0 */
[----:B----4-:R-:W-:-:S02]  /*f350*/  @!P0 IMAD.MOV.U32 R6, RZ, RZ, R4 ;  /* 0x000000ffff068224 */ /* 0x010fc400078e0004 */
[----:B------:R-:W4:Y:S04]  /*f360*/  LDL.LU R4, [R1+0x220] ;  /* 0x0002200001047983 */ /* 0x000f280000300800 */
[----:B--2---:R0:W-:Y:S02]  /*f370*/  STS.U16 [R7+UR8+0x8b00], R207 ;  /* 0x008b00cf07007988 */ /* 0x0041e40008000408 */
[----:B0-----:R-:W-:-:S05]  /*f380*/  @!P0 IMAD.MOV.U32 R7, RZ, RZ, R150 ;  /* 0x000000ffff078224 */ /* 0x001fca00078e0096 */
[----:B------:R0:W2:Y:S04]  /*f390*/  @!P0 LDG.E.U16 R224, desc[UR16][R6.64] ;  /* 0x0000001006e08981 */ /* 0x0000a8000c1e1500 */
[----:B------:R-:W3:Y:S01]  /*f3a0*/  LDL R7, [R1+0x7d8] ;  /* 0x0007d80001077983 */ /* 0x000ee20000100800 */
[----:B------:R-:W-:Y:S01]  /*f3b0*/  PRMT R221, RZ, 0x7610, R221 ;  /* 0x00007610ffdd7816 */ /* 0x000fe200000000dd */
[----:B0-----:R-:W-:Y:S02]  /*f3c0*/  @!P0 IMAD.MOV.U32 R6, RZ, RZ, R247 ;  /* 0x000000ffff068224 */ /* 0x001fe400078e00f7 */
[----:B------:R0:W-:Y:S02]  /*f3d0*/  STL [R1+0x880], R247 ;  /* 0x000880f701007387 */ /* 0x0001e40000100800 */
[----:B0-----:R-:W-:-:S02]  /*f3e0*/  IMAD.MOV.U32 R247, RZ, RZ, R25 ;  /* 0x000000fffff77224 */ /* 0x001fc400078e0019 */
[----:B------:R-:W2:Y:S04]  /*f3f0*/  LDL.LU R25, [R1+0xae8] ;  /* 0x000ae80001197983 */ /* 0x000ea80000300800 */
[----:B---3--:R0:W-:Y:S02]  /*f400*/  STS.U16 [R7+UR8+0x8f00], R201 ;  /* 0x008f00c907007988 */ /* 0x0081e40008000408 */
[----:B0-----:R-:W-:-:S05]  /*f410*/  @!P0 IMAD.MOV.U32 R7, RZ, RZ, R249 ;  /* 0x000000ffff078224 */ /* 0x001fca00078e00f9 */
[----:B------:R0:W3:Y:S04]  /*f420*/  @!P0 LDG.E.U16 R221, desc[UR16][R6.64] ;  /* 0x0000001006dd8981 */ /* 0x0000e8000c1e1500 */
[----:B------:R-:W4:Y:S04]  /*f430*/  LDL R6, [R1+0x7d8] ;  /* 0x0007d80001067983 */ /* 0x000f280000100800 */
[----:B------:R-:W0:Y:S01]  /*f440*/  LDL R7, [R1+0x260] ;  /* 0x0002600001077983 */ /* 0x000e220000100800 */
[----:B------:R-:W-:-:S03]  /*f450*/  PRMT R212, RZ, 0x7610, R212 ;  /* 0x00007610ffd47816 */ /* 0x000fc600000000d4 */
[----:B----4-:R0:W-:Y:S02]  /*f460*/  STS.U16 [R6+UR8+0x9300], R193 ;  /* 0x009300c106007988 */ /* 0x0101e40008000408 */
[----:B0-----:R-:W-:Y:S02]  /*f470*/  @!P0 IMAD.MOV.U32 R6, RZ, RZ, R7 ;  /* 0x000000ffff068224 */ /* 0x001fe400078e0007 */
[----:B------:R-:W-:-:S05]  /*f480*/  @!P0 IMAD.MOV.U32 R7, RZ, RZ, R248 ;  /* 0x000000ffff078224 */ /* 0x000fca00078e00f8 */
[----:B------:R0:W4:Y:S04]  /*f490*/  @!P0 LDG.E.U16 R212, desc[UR16][R6.64] ;  /* 0x0000001006d48981 */ /* 0x000128000c1e1500 */
[----:B------:R-:W2:Y:S01]  /*f4a0*/  LDL R7, [R1+0x7d8] ;  /* 0x0007d80001077983 */ /* 0x000ea20000100800 */
[----:B------:R-:W-:Y:S01]  /*f4b0*/  PRMT R208, RZ, 0x7610, R208 ;  /* 0x00007610ffd07816 */ /* 0x000fe200000000d0 */
[----:B0-----:R-:W-:Y:S02]  /*f4c0*/  @!P0 IMAD.MOV.U32 R6, RZ, RZ, R143 ;  /* 0x000000ffff068224 */ /* 0x001fe400078e008f */
[----:B--2---:R0:W-:Y:S02]  /*f4d0*/  STS.U16 [R7+UR8+0x9700], R173 ;  /* 0x009700ad07007988 */ /* 0x0041e40008000408 */
[----:B0-----:R-:W-:-:S05]  /*f4e0*/  @!P0 IMAD.MOV.U32 R7, RZ, RZ, R149 ;  /* 0x000000ffff078224 */ /* 0x001fca00078e0095 */
[----:B------:R0:W2:Y:S04]  /*f4f0*/  @!P0 LDG.E.U16 R208, desc[UR16][R6.64] ;  /* 0x0000001006d08981 */ /* 0x0000a8000c1e1500 */
[----:B------:R-:W3:Y:S01]  /*f500*/  LDL R7, [R1+0x7d8] ;  /* 0x0007d80001077983 */ /* 0x000ee20000100800 */
[----:B------:R-:W-:Y:S01]  /*f510*/  PRMT R207, RZ, 0x7610, R207 ;  /* 0x00007610ffcf7816 */ /* 0x000fe200000000cf */
[----:B0-----:R-:W-:Y:S02]  /*f520*/  @!P0 IMAD.MOV.U32 R6, RZ, RZ, R4 ;  /* 0x000000ffff068224 */ /* 0x001fe400078e0004 */
[----:B------:R-:W-:Y:S04]  /*f530*/  STL [R1+0x810], R241 ;  /* 0x000810f101007387 */ /* 0x000fe80000100800 */
[----:B---3--:R0:W-:Y:S02]  /*f540*/  STS.U16 [R7+UR8+0x9b00], R167 ;  /* 0x009b00a707007988 */ /* 0x0081e40008000408 */
[----:B0-----:R-:W-:-:S02]  /*f550*/  @!P0 IMAD.MOV.U32 R7, RZ, RZ, R241 ;  /* 0x000000ffff078224 */ /* 0x001fc400078e00f1 */
[----:B------:R-:W-:Y:S02]  /*f560*/  IMAD.MOV.U32 R241, RZ, RZ, R249 ;  /* 0x000000fffff17224 */ /* 0x000fe400078e00f9 */
[----:B------:R-:W3:Y:S04]  /*f570*/  LDL.LU R249, [R1+0xae4] ;  /* 0x000ae40001f97983 */ /* 0x000ee80000300800 */
[----:B------:R0:W2:Y:S04]  /*f580*/  @!P0 LDG.E.U16 R207, desc[UR16][R6.64] ;  /* 0x0000001006cf8981 */ /* 0x0000a8000c1e1500 */
[----:B------:R-:W4:Y:S01]  /*f590*/  LDL R7, [R1+0x7d8] ;  /* 0x0007d80001077983 */ /* 0x000f220000100800 */
[----:B0-----:R-:W-:-:S03]  /*f5a0*/  @!P0 IMAD.MOV.U32 R6, RZ, RZ, R3 ;  /* 0x000000ffff068224 */ /* 0x001fc600078e0003 */
[----:B------:R0:W-:Y:S02]  /*f5b0*/  STL [R1+0x818], R3 ;  /* 0x0008180301007387 */ /* 0x0001e40000100800 */
[----:B0-----:R-:W-:Y:S02]  /*f5c0*/  IMAD.MOV.U32 R3, RZ, RZ, R248 ;  /* 0x000000ffff037224 */ /* 0x001fe400078e00f8 */
[----:B------:R-:W2:Y:S04]  /*f5d0*/  LDL.LU R248, [R1+0xae0] ;  /* 0x000ae00001f87983 */ /* 0x000ea80000300800 */
[----:B------:R-:W-:Y:S04]  /*f5e0*/  STL [R1+0x814], R252 ;  /* 0x000814fc01007387 */ /* 0x000fe80000100800 */
[----:B----4-:R0:W-:Y:S02]  /*f5f0*/  STS.U16 [R7+UR8+0x9f00], R5 ;  /* 0x009f000507007988 */ /* 0x0101e40008000408 */
[----:B0-----:R-:W-:-:S02]  /*f600*/  @!P0 IMAD.MOV.U32 R7, RZ, RZ, R252 ;  /* 0x000000ffff078224 */ /* 0x001fc400078e00fc */
[----:B------:R-:W4:Y:S01]  /*f610*/  LDL R252, [R1+0x7d4] ;  /* 0x0007d40001fc7983 */ /* 0x000f220000100800 */
[----:B------:R-:W-:-:S06]  /*f620*/  PRMT R202, RZ, 0x7610, R202 ;  /* 0x00007610ffca7816 */ /* 0x000fcc00000000ca */
[----:B------:R0:W2:Y:S02]  /*f630*/  @!P0 LDG.E.U16 R202, desc[UR16][R6.64] ;  /* 0x0000001006ca8981 */ /* 0x0000a4000c1e1500 */
[----:B0-----:R-:W-:Y:S02]  /*f640*/  @!P0 IMAD.MOV.U32 R6, RZ, RZ, R245 ;  /* 0x000000ffff068224 */ /* 0x001fe400078e00f5 */
[----:B----4-:R0:W-:Y:S04]  /*f650*/  STS.U16 [R252+UR8+0x8380], R238 ;  /* 0x008380eefc007988 */ /* 0x0101e80008000408 */
[----:B0-----:R-:W4:Y:S04]  /*f660*/  LDL R238, [R1+0x7b4] ;  /* 0x0007b40001ee7983 */ /* 0x001f280000100800 */
[----:B------:R0:W-:Y:S04]  /*f670*/  STL [R1+0x820], R245 ;  /* 0x000820f501007387 */ /* 0x0001e80000100800 */
[----:B0-----:R-:W3:Y:S01]  /*f680*/  LDL R245, [R1+0x7b0] ;  /* 0x0007b00001f57983 */ /* 0x001ee20000100800 */
[----:B------:R-:W-:Y:S01]  /*f690*/  PRMT R201, RZ, 0x7610, R201 ;  /* 0x00007610ffc97816 */ /* 0x000fe200000000c9 */
[----:B------:R-:W-:Y:S01]  /*f6a0*/  @!P0 IMAD.MOV.U32 R7, RZ, RZ, R244 ;  /* 0x000000ffff078224 */ /* 0x000fe200078e00f4 */
[----:B------:R-:W-:-:S04]  /*f6b0*/  PRMT R200, RZ, 0x7610, R200 ;  /* 0x00007610ffc87816 */ /* 0x000fc800000000c8 */
[----:B------:R4:W2:Y:S04]  /*f6c0*/  @!P0 LDG.E.U16 R201, desc[UR16][R6.64] ;  /* 0x0000001006c98981 */ /* 0x0008a8000c1e1500 */
[----:B------:R-:W-:Y:S01]  /*f6d0*/  STL [R1+0x81c], R244 ;  /* 0x00081cf401007387 */ /* 0x000fe20000100800 */
[----:B------:R-:W-:-:S03]  /*f6e0*/  PRMT R199, RZ, 0x7610, R199 ;  /* 0x00007610ffc77816 */ /* 0x000fc600000000c7 */
[----:B------:R-:W-:Y:S01]  /*f6f0*/  STS.U16 [R252+UR8+0x8780], R237 ;  /* 0x008780edfc007988 */ /* 0x000fe20008000408 */
[----:B----4-:R-:W-:Y:S02]  /*f700*/  @!P0 IMAD.MOV.U32 R6, RZ, RZ, R238 ;  /* 0x000000ffff068224 */ /* 0x010fe400078e00ee */
[----:B---3--:R-:W-:Y:S01]  /*f710*/  @!P0 IMAD.MOV.U32 R7, RZ, RZ, R245 ;  /* 0x000000ffff078224 */ /* 0x008fe200078e00f5 */
[----:B------:R0:W-:Y:S04]  /*f720*/  STS.U16 [R252+UR8+0x8b80], R236 ;  /* 0x008b80ecfc007988 */ /* 0x0001e80008000408 */
[----:B------:R1:W3:Y:S04]  /*f730*/  @!P0 LDG.E.U16 R200, desc[UR16][R6.64] ;  /* 0x0000001006c88981 */ /* 0x0002e8000c1e1500 */
[----:B------:R-:W4:Y:S04]  /*f740*/  LDL R245, [R1+0x534] ;  /* 0x0005340001f57983 */ /* 0x000f280000100800 */
[----:B0-----:R-:W2:Y:S04]  /*f750*/  LDL R236, [R1+0x558] ;  /* 0x0005580001ec7983 */ /* 0x001ea80000100800 */
[----:B------:R-:W1:Y:S04]  /*f760*/  LDL R6, [R1+0x594] ;  /* 0x0005940001067983 */ /* 0x000e680000100800 */
[----:B------:R-:W1:Y:S04]  /*f770*/  LDL R7, [R1+0x598] ;  /* 0x0005980001077983 */ /* 0x000e680000100800 */
[----:B------:R0:W-:Y:S04]  /*f780*/  STS.U16 [R252+UR8+0x8f80], R234 ;  /* 0x008f80eafc007988 */ /* 0x0001e80008000408 */
[----:B------:R-:W3:Y:S04]  /*f790*/  LDL R244, [R1+0x538] ;  /* 0x0005380001f47983 */ /* 0x000ee80000100800 */
[----:B------:R-:W4:Y:S04]  /*f7a0*/  LDL R238, [R1+0x514] ;  /* 0x0005140001ee7983 */ /* 0x000f280000100800 */
[----:B0-----:R-:W3:Y:S04]  /*f7b0*/  LDL R234, [R1+0x554] ;  /* 0x0005540001ea7983 */ /* 0x001ee80000100800 */
[----:B------:R-:W4:Y:S01]  /*f7c0*/  LDL R237, [R1+0x518] ;  /* 0x0005180001ed7983 */ /* 0x000f220000100800 */
[----:B-1----:R-:W-:-:S04]  /*f7d0*/  @!P0 LOP3.LUT R7, R7, R6, RZ, 0x3c, !PT ;  /* 0x0000000607078212 */ /* 0x002fc800078e3cff */
[----:B------:R-:W-:-:S04]  /*f7e0*/  @!P0 LOP3.LUT R6, R7, R6, RZ, 0x3c, !PT ;  /* 0x0000000607068212 */ /* 0x000fc800078e3cff */
[----:B------:R-:W-:-:S05]  /*f7f0*/  @!P0 LOP3.LUT R7, R7, R6, RZ, 0x3c, !PT ;  /* 0x0000000607078212 */ /* 0x000fca00078e3cff */
[----:B------:R0:W4:Y:S04]  /*f800*/  @!P0 LDG.E.U16 R199, desc[UR16][R6.64] ;  /* 0x0000001006c78981 */ /* 0x000128000c1e1500 */
[----:B------:R-:W0:Y:S04]  /*f810*/  LDL R6, [R1+0x574] ;  /* 0x0005740001067983 */ /* 0x000e280000100800 */
[----:B------:R-:W0:Y:S01]  /*f820*/  LDL R7, [R1+0x578] ;  /* 0x0005780001077983 */ /* 0x000e220000100800 */
[----:B------:R-:W-:Y:S02]  /*f830*/  PRMT R198, RZ, 0x7610, R198 ;  /* 0x00007610ffc67816 */ /* 0x000fe400000000c6 */
[----:B------:R-:W-:-:S02]  /*f840*/  PRMT R197, RZ, 0x7610, R197 ;  /* 0x00007610ffc57816 */ /* 0x000fc400000000c5 */
[----:B------:R-:W-:Y:S02]  /*f850*/  PRMT R196, RZ, 0x7610, R196 ;  /* 0x00007610ffc47816 */ /* 0x000fe400000000c4 */
[----:B------:R-:W-:Y:S02]  /*f860*/  PRMT R195, RZ, 0x7610, R195 ;  /* 0x00007610ffc37816 */ /* 0x000fe400000000c3 */
[----:B0-----:R-:W-:-:S04]  /*f870*/  @!P0 LOP3.LUT R7, R7, R6, RZ, 0x3c, !PT ;  /* 0x0000000607078212 */ /* 0x001fc800078e3cff */
[----:B------:R-:W-:-:S04]  /*f880*/  @!P0 LOP3.LUT R6, R7, R6, RZ, 0x3c, !PT ;  /* 0x0000000607068212 */ /* 0x000fc800078e3cff */
[----:B------:R-:W-:-:S05]  /*f890*/  @!P0 LOP3.LUT R7, R7, R6, RZ, 0x3c, !PT ;  /* 0x0000000607078212 */ /* 0x000fca00078e3cff */
[----:B------:R2:W4:Y:S02]  /*f8a0*/  @!P0 LDG.E.U16 R198, desc[UR16][R6.64] ;  /* 0x0000001006c68981 */ /* 0x000524000c1e1500 */
[----:B--2---:R-:W-:Y:S02]  /*f8b0*/  @!P0 IMAD.MOV.U32 R6, RZ, RZ, R236 ;  /* 0x000000ffff068224 */ /* 0x004fe400078e00ec */
[----:B---3--:R-:W-:Y:S02]  /*f8c0*/  @!P0 IMAD.MOV.U32 R7, RZ, RZ, R234 ;  /* 0x000000ffff078224 */ /* 0x008fe400078e00ea */
[----:B------:R-:W2:Y:S04]  /*f8d0*/  LDL R234, [R1+0x4f8] ;  /* 0x0004f80001ea7983 */ /* 0x000ea80000100800 */
[----:B------:R0:W3:Y:S02]  /*f8e0*/  @!P0 LDG.E.U16 R197, desc[UR16][R6.64] ;  /* 0x0000001006c58981 */ /* 0x0000e4000c1e1500 */
[----:B0-----:R-:W-:-:S02]  /*f8f0*/  @!P0 IMAD.MOV.U32 R6, RZ, RZ, R244 ;  /* 0x000000ffff068224 */ /* 0x001fc400078e00f4 */
[----:B----4-:R-:W-:-:S05]  /*f900*/  @!P0 IMAD.MOV.U32 R7, RZ, RZ, R245 ;  /* 0x000000ffff078224 */ /* 0x010fca00078e00f5 */
[----:B------:R0:W4:Y:S02]  /*f910*/  @!P0 LDG.E.U16 R196, desc[UR16][R6.64] ;  /* 0x0000001006c48981 */ /* 0x000124000c1e1500 */
[----:B0-----:R-:W-:Y:S02]  /*f920*/  @!P0 IMAD.MOV.U32 R6, RZ, RZ, R237 ;  /* 0x000000ffff068224 */ /* 0x001fe400078e00ed */
[----:B------:R-:W-:-:S05]  /*f930*/  @!P0 IMAD.MOV.U32 R7, RZ, RZ, R238 ;  /* 0x000000ffff078224 */ /* 0x000fca00078e00ee */
[----:B------:R2:W4:Y:S04]  /*f940*/  @!P0 LDG.E.U16 R195, desc[UR16][R6.64] ;  /* 0x0000001006c38981 */ /* 0x000528000c1e1500 */
[----:B------:R-:W3:Y:S01]  /*f950*/  LDL R7, [R1+0x4f4] ;  /* 0x0004f40001077983 */ /* 0x000ee20000100800 */
[----:B------:R-:W-:-:S03]  /*f960*/  PRMT R194, RZ, 0x7610, R194 ;  /* 0x00007610ffc27816 */ /* 0x000fc600000000c2 */
[----:B------:R0:W-:Y:S01]  /*f970*/  STS.U16 [R252+UR8+0x9380], R233 ;  /* 0x009380e9fc007988 */ /* 0x0001e20008000408 */
[----:B------:R-:W-:-:S03]  /*f980*/  IMAD.MOV.U32 R236, RZ, RZ, R241 ;  /* 0x000000ffffec7224 */ /* 0x000fc600078e00f1 */
[----:B------:R1:W-:Y:S01]  /*f990*/  STS.U16 [R252+UR8+0x9780], R232 ;  /* 0x009780e8fc007988 */ /* 0x0003e20008000408 */
[----:B------:R-:W-:-:S03]  /*f9a0*/  IMAD.MOV.U32 R245, RZ, RZ, R246 ;  /* 0x000000fffff57224 */ /* 0x000fc600078e00f6 */
[----:B------:R-:W-:Y:S04]  /*f9b0*/  STS.U16 [R252+UR8+0x9b80], R189 ;  /* 0x009b80bdfc007988 */ /* 0x000fe80008000408 */
[----:B0-----:R-:W4:Y:S04]  /*f9c0*/  LDL R233, [R1+0x494] ;  /* 0x0004940001e97983 */ /* 0x001f280000100800 */
[----:B-1----:R-:W4:Y:S01]  /*f9d0*/  LDL R232, [R1+0x498] ;  /* 0x0004980001e87983 */ /* 0x002f220000100800 */
[----:B------:R-:W-:-:S03]  /*f9e0*/  IMAD.MOV.U32 R237, RZ, RZ, R3 ;  /* 0x000000ffffed7224 */ /* 0x000fc600078e0003 */
[----:B------:R0:W-:Y:S01]  /*f9f0*/  STS.U16 [R252+UR8+0x9f80], R175 ;  /* 0x009f80affc007988 */ /* 0x0001e20008000408 */
[----:B------:R-:W-:-:S03]  /*fa00*/  IMAD.MOV.U32 R238, RZ, RZ, R240 ;  /* 0x000000ffffee7224 */ /* 0x000fc600078e00f0 */
[----:B------:R-:W4:Y:S01]  /*fa10*/  LDL.LU R244, [R1+0x218] ;  /* 0x0002180001f47983 */ /* 0x000f220000300800 */
[----:B------:R-:W-:-:S03]  /*fa20*/  IMAD.MOV.U32 R3, RZ, RZ, R4 ;  /* 0x000000ffff037224 */ /* 0x000fc600078e0004 */
[----:B0-----:R-:W4:Y:S04]  /*fa30*/  LDL.LU R252, [R1+0x210] ;  /* 0x0002100001fc7983 */ /* 0x001f280000300800 */
[----:B------:R-:W4:Y:S04]  /*fa40*/  LDL.LU R241, [R1+0x234] ;  /* 0x0002340001f17983 */ /* 0x000f280000300800 */
[----:B------:R-:W4:Y:S04]  /*fa50*/  LDL.LU R246, [R1+0x22c] ;  /* 0x00022c0001f67983 */ /* 0x000f280000300800 */
[----:B------:R-:W4:Y:S04]  /*fa60*/  LDL.LU R240, [R1+0x214] ;  /* 0x0002140001f07983 */ /* 0x000f280000300800 */
[----:B------:R-:W4:Y:S01]  /*fa70*/  LDL.LU R4, [R1+0x20c] ;  /* 0x00020c0001047983 */ /* 0x000f220000300800 */
[----:B--2---:R-:W-:Y:S01]  /*fa80*/  @!P0 IMAD.MOV.U32 R6, RZ, RZ, R234 ;  /* 0x000000ffff068224 */ /* 0x004fe200078e00ea */
[----:B------:R-:W-:-:S02]  /*fa90*/  PRMT R193, RZ, 0x7610, R193 ;  /* 0x00007610ffc17816 */ /* 0x000fc400000000c1 */
[----:B------:R-:W2:Y:S04]  /*faa0*/  LDL R234, [R1+0x478] ;  /* 0x0004780001ea7983 */ /* 0x000ea80000100800 */
[----:B---3--:R0:W3:Y:S04]  /*fab0*/  @!P0 LDG.E.U16 R194, desc[UR16][R6.64] ;  /* 0x0000001006c28981 */ /* 0x0080e8000c1e1500 */
[----:B------:R-:W0:Y:S04]  /*fac0*/  LDL R6, [R1+0x4d4] ;  /* 0x0004d40001067983 */ /* 0x000e280000100800 */
[----:B------:R-:W0:Y:S02]  /*fad0*/  LDL R7, [R1+0x4d8] ;  /* 0x0004d80001077983 */ /* 0x000e240000100800 */
[----:B0-----:R-:W-:-:S04]  /*fae0*/  @!P0 LOP3.LUT R7, R7, R6, RZ, 0x3c, !PT ;  /* 0x0000000607078212 */ /* 0x001fc800078e3cff */
[----:B------:R-:W-:-:S04]  /*faf0*/  @!P0 LOP3.LUT R6, R7, R6, RZ, 0x3c, !PT ;  /* 0x0000000607068212 */ /* 0x000fc800078e3cff */
[----:B------:R-:W-:-:S05]  /*fb00*/  @!P0 LOP3.LUT R7, R7, R6, RZ, 0x3c, !PT ;  /* 0x0000000607078212 */ /* 0x000fca00078e3cff */
[----:B------:R0:W3:Y:S04]  /*fb10*/  @!P0 LDG.E.U16 R193, desc[UR16][R6.64] ;  /* 0x0000001006c18981 */ /* 0x0000e8000c1e1500 */
[----:B------:R-:W0:Y:S04]  /*fb20*/  LDL R6, [R1+0x4b4] ;  /* 0x0004b40001067983 */ /* 0x000e280000100800 */
[----:B------:R-:W0:Y:S01]  /*fb30*/  LDL R7, [R1+0x4b8] ;  /* 0x0004b80001077983 */ /* 0x000e220000100800 */
[----:B------:R-:W-:Y:S02]  /*fb40*/  PRMT R192, RZ, 0x7610, R192 ;  /* 0x00007610ffc07816 */ /* 0x000fe400000000c0 */
[----:B------:R-:W-:-:S02]  /*fb50*/  PRMT R191, RZ, 0x7610, R191 ;  /* 0x00007610ffbf7816 */ /* 0x000fc400000000bf */
[----:B0-----:R-:W-:-:S04]  /*fb60*/  @!P0 LOP3.LUT R7, R7, R6, RZ, 0x3c, !PT ;  /* 0x0000000607078212 */ /* 0x001fc800078e3cff */
[----:B------:R-:W-:-:S04]  /*fb70*/  @!P0 LOP3.LUT R6, R7, R6, RZ, 0x3c, !PT ;  /* 0x0000000607068212 */ /* 0x000fc800078e3cff */
[----:B------:R-:W-:-:S05]  /*fb80*/  @!P0 LOP3.LUT R7, R7, R6, RZ, 0x3c, !PT ;  /* 0x0000000607078212 */ /* 0x000fca00078e3cff */
[----:B------:R4:W3:Y:S02]  /*fb90*/  @!P0 LDG.E.U16 R192, desc[UR16][R6.64] ;  /* 0x0000001006c08981 */ /* 0x0008e4000c1e1500 */
[----:B----4-:R-:W-:Y:S02]  /*fba0*/  @!P0 IMAD.MOV.U32 R6, RZ, RZ, R232 ;  /* 0x000000ffff068224 */ /* 0x010fe400078e00e8 */
[----:B------:R-:W-:Y:S01]  /*fbb0*/  @!P0 IMAD.MOV.U32 R7, RZ, RZ, R233 ;  /* 0x000000ffff078224 */ /* 0x000fe200078e00e9 */
[----:B------:R-:W-:Y:S01]  /*fbc0*/  PRMT R190, RZ, 0x7610, R190 ;  /* 0x00007610ffbe7816 */ /* 0x000fe200000000be */
[----:B------:R-:W4:Y:S04]  /*fbd0*/  LDL R233, [R1+0x434] ;  /* 0x0004340001e97983 */ /* 0x000f280000100800 */
[----:B------:R2:W3:Y:S04]  /*fbe0*/  @!P0 LDG.E.U16 R191, desc[UR16][R6.64] ;  /* 0x0000001006bf8981 */ /* 0x0004e8000c1e1500 */
[----:B------:R-:W4:Y:S04]  /*fbf0*/  LDL R232, [R1+0x438] ;  /* 0x0004380001e87983 */ /* 0x000f280000100800 */
[----:B------:R-:W3:Y:S01]  /*fc00*/  LDL R7, [R1+0x474] ;  /* 0x0004740001077983 */ /* 0x000ee20000100800 */
[----:B--2---:R-:W-:Y:S01]  /*fc10*/  @!P0 IMAD.MOV.U32 R6, RZ, RZ, R234 ;  /* 0x000000ffff068224 */ /* 0x004fe200078e00ea */
[----:B------:R-:W-:-:S02]  /*fc20*/  PRMT R189, RZ, 0x7610, R189 ;  /* 0x00007610ffbd7816 */ /* 0x000fc400000000bd */
[----:B------:R-:W-:Y:S01]  /*fc30*/  PRMT R188, RZ, 0x7610, R188 ;  /* 0x00007610ffbc7816 */ /* 0x000fe200000000bc */
[----:B------:R0:W-:Y:S04]  /*fc40*/  STS.U16 [R2+UR8+0x1800], R187 ;  /* 0x001800bb02007988 */ /* 0x0001e80008000408 */
[----:B------:R-:W2:Y:S04]  /*fc50*/  LDL R234, [R1+0x3f8] ;  /* 0x0003f80001ea7983 */ /* 0x000ea80000100800 */
[----:B---3--:R1:W3:Y:S04]  /*fc60*/  @!P0 LDG.E.U16 R190, desc[UR16][R6.64] ;  /* 0x0000001006be8981 */ /* 0x0082e8000c1e1500 */
[----:B------:R-:W1:Y:S04]  /*fc70*/  LDL R6, [R1+0x454] ;  /* 0x0004540001067983 */ /* 0x000e680000100800 */
[----:B------:R-:W1:Y:S02]  /*fc80*/  LDL R7, [R1+0x458] ;  /* 0x0004580001077983 */ /* 0x000e640000100800 */
[----:B-1----:R-:W-:-:S04]  /*fc90*/  @!P0 LOP3.LUT R7, R7, R6, RZ, 0x3c, !PT ;  /* 0x0000000607078212 */ /* 0x002fc800078e3cff */
[----:B------:R-:W-:-:S04]  /*fca0*/  @!P0 LOP3.LUT R6, R7, R6, RZ, 0x3c, !PT ;  /* 0x0000000607068212 */ /* 0x000fc800078e3cff */
[----:B------:R-:W-:-:S05]  /*fcb0*/  @!P0 LOP3.LUT R7, R7, R6, RZ, 0x3c, !PT ;  /* 0x0000000607078212 */ /* 0x000fca00078e3cff */
[----:B------:R4:W3:Y:S02]  /*fcc0*/  @!P0 LDG.E.U16 R189, desc[UR16][R6.64] ;  /* 0x0000001006bd8981 */ /* 0x0008e4000c1e1500 */
[----:B----4-:R-:W-:Y:S02]  /*fcd0*/  @!P0 IMAD.MOV.U32 R6, RZ, RZ, R232 ;  /* 0x000000ffff068224 */ /* 0x010fe400078e00e8 */
[----:B------:R-:W-:Y:S01]  /*fce0*/  @!P0 IMAD.MOV.U32 R7, RZ, RZ, R233 ;  /* 0x000000ffff078224 */ /* 0x000fe200078e00e9 */
[----:B0-----:R-:W-:Y:S01]  /*fcf0*/  PRMT R187, RZ, 0x7610, R187 ;  /* 0x00007610ffbb7816 */ /* 0x001fe200000000bb */
[----:B------:R0:W-:Y:S04]  /*fd00*/  STS.U16 [R2+UR8+0x1c00], R186 ;  /* 0x001c00ba02007988 */ /* 0x0001e80008000408 */
[----:B------:R1:W4:Y:S04]  /*fd10*/  @!P0 LDG.E.U16 R188, desc[UR16][R6.64] ;  /* 0x0000001006bc8981 */ /* 0x000328000c1e1500 */
[----:B------:R-:W3:Y:S04]  /*fd20*/  LDL R233, [R1+0x3b4] ;  /* 0x0003b40001e97983 */ /* 0x000ee80000100800 */
[----:B------:R-:W4:Y:S04]  /*fd30*/  LDL R232, [R1+0x3b8] ;  /* 0x0003b80001e87983 */ /* 0x000f280000100800 */
[----:B------:R-:W1:Y:S04]  /*fd40*/  LDL R6, [R1+0x414] ;  /* 0x0004140001067983 */ /* 0x000e680000100800 */
[----:B------:R-:W1:Y:S02]  /*fd50*/  LDL R7, [R1+0x418] ;  /* 0x0004180001077983 */ /* 0x000e640000100800 */
[----:B-1----:R-:W-:-:S04]  /*fd60*/  @!P0 LOP3.LUT R7, R7, R6, RZ, 0x3c, !PT ;  /* 0x0000000607078212 */ /* 0x002fc800078e3cff */
[----:B------:R-:W-:-:S04]  /*fd70*/  @!P0 LOP3.LUT R6, R7, R6, RZ, 0x3c, !PT ;  /* 0x0000000607068212 */ /* 0x000fc800078e3cff */
[----:B------:R-:W-:-:S05]  /*fd80*/  @!P0 LOP3.LUT R7, R7, R6, RZ, 0x3c, !PT ;  /* 0x0000000607078212 */ /* 0x000fca00078e3cff */
[----:B------:R2:W3:Y:S04]  /*fd90*/  @!P0 LDG.E.U16 R187, desc[UR16][R6.64] ;  /* 0x0000001006bb8981 */ /* 0x0004e8000c1e1500 */
[----:B------:R-:W4:Y:S01]  /*fda0*/  LDL R7, [R1+0x3f4] ;  /* 0x0003f40001077983 */ /* 0x000f220000100800 */
[----:B0-----:R-:W-:Y:S01]  /*fdb0*/  PRMT R186, RZ, 0x7610, R186 ;  /* 0x00007610ffba7816 */ /* 0x001fe200000000ba */
[----:B--2---:R-:W-:Y:S02]  /*fdc0*/  @!P0 IMAD.MOV.U32 R6, RZ, RZ, R234 ;  /* 0x000000ffff068224 */ /* 0x004fe400078e00ea */
[----:B------:R0:W-:Y:S04]  /*fdd0*/  STS.U16 [R2+UR8+0x2000], R185 ;  /* 0x002000b902007988 */ /* 0x0001e80008000408 */
[----:B------:R1:W-:Y:S04]  /*fde0*/  STS.U16 [R2+UR8+0x2400], R184 ;  /* 0x002400b802007988 */ /* 0x0003e80008000408 */
[----:B------:R-:W2:Y:S04]  /*fdf0*/  LDL R234, [R1+0x398] ;  /* 0x0003980001ea7983 */ /* 0x000ea80000100800 */
[----:B----4-:R4:W2:Y:S04]  /*fe00*/  @!P0 LDG.E.U16 R186, desc[UR16][R6.64] ;  /* 0x0000001006ba8981 */ /* 0x0108a8000c1e1500 */
[----:B------:R-:W4:Y:S04]  /*fe10*/  LDL R6, [R1+0x3d4] ;  /* 0x0003d40001067983 */ /* 0x000f280000100800 */
[----:B------:R-:W4:Y:S01]  /*fe20*/  LDL R7, [R1+0x3d8] ;  /* 0x0003d80001077983 */ /* 0x000f220000100800 */
[----:B0-----:R-:W-:-:S02]  /*fe30*/  PRMT R185, RZ, 0x7610, R185 ;  /* 0x00007610ffb97816 */ /* 0x001fc400000000b9 */
[----:B-1----:R-:W-:Y:S02]  /*fe40*/  PRMT R184, RZ, 0x7610, R184 ;  /* 0x00007610ffb87816 */ /* 0x002fe400000000b8 */
[----:B----4-:R-:W-:-:S04]  /*fe50*/  @!P0 LOP3.LUT R7, R7, R6, RZ, 0x3c, !PT ;  /* 0x0000000607078212 */ /* 0x010fc800078e3cff */
[----:B------:R-:W-:-:S04]  /*fe60*/  @!P0 LOP3.LUT R6, R7, R6, RZ, 0x3c, !PT ;  /* 0x0000000607068212 */ /* 0x000fc800078e3cff */
[----:B------:R-:W-:-:S05]  /*fe70*/  @!P0 LOP3.LUT R7, R7, R6, RZ, 0x3c, !PT ;  /* 0x0000000607078212 */ /* 0x000fca00078e3cff */
[----:B------:R0:W4:Y:S02]  /*fe80*/  @!P0 LDG.E.U16 R185, desc[UR16][R6.64] ;  /* 0x0000001006b98981 */ /* 0x000124000c1e1500 */
[----:B0-----:R-:W-:Y:S02]  /*fe90*/  @!P0 IMAD.MOV.U32 R6, RZ, RZ, R232 ;  /* 0x000000ffff068224 */ /* 0x001fe400078e00e8 */
[----:B---3--:R-:W-:Y:S01]  /*fea0*/  @!P0 IMAD.MOV.U32 R7, RZ, RZ, R233 ;  /* 0x000000ffff078224 */ /* 0x008fe200078e00e9 */
[----:B------:R-:W3:Y:S04]  /*feb0*/  LDL R232, [R1+0x378] ;  /* 0x0003780001e87983 */ /* 0x000ee80000100800 */
[----:B------:R2:W4:Y:S04]  /*fec0*/  @!P0 LDG.E.U16 R184, desc[UR16][R6.64] ;  /* 0x0000001006b88981 */ /* 0x000528000c1e1500 */
[----:B------:R-:W4:Y:S04]  /*fed0*/  LDL R233, [R1+0x374] ;  /* 0x0003740001e97983 */ /* 0x000f280000100800 */
[----:B------:R-:W3:Y:S01]  /*fee0*/  LDL R7, [R1+0x394] ;  /* 0x0003940001077983 */ /* 0x000ee20000100800 */
[----:B--2---:R-:W-:-:S03]  /*fef0*/  @!P0 IMAD.MOV.U32 R6, RZ, RZ, R234 ;  /* 0x000000ffff068224 */ /* 0x004fc600078e00ea */
[----:B------:R0:W-:Y:S01]  /*ff00*/  STS.U16 [R2+UR8+0x2800], R183 ;  /* 0x002800b702007988 */ /* 0x0001e20008000408 */
[----:B------:R-:W-:Y:S02]  /*ff10*/  PRMT R182, RZ, 0x7610, R182 ;  /* 0x00007610ffb67816 */ /* 0x000fe400000000b6 */
[----:B0-----:R-:W-:-:S06]  /*ff20*/  PRMT R183, RZ, 0x7610, R183 ;  /* 0x00007610ffb77816 */ /* 0x001fcc00000000b7 */
[----:B---3--:R0:W2:Y:S02]  /*ff30*/  @!P0 LDG.E.U16 R183, desc[UR16][R6.64] ;  /* 0x0000001006b78981 */ /* 0x0080a4000c1e1500 */
[----:B0-----:R-:W-:Y:S02]  /*ff40*/  @!P0 IMAD.MOV.U32 R6, RZ, RZ, R232 ;  /* 0x000000ffff068224 */ /* 0x001fe400078e00e8 */
[----:B----4-:R-:W-:Y:S01]  /*ff50*/  @!P0 IMAD.MOV.U32 R7, RZ, RZ, R233 ;  /* 0x000000ffff078224 */ /* 0x010fe200078e00e9 */
[----:B------:R0:W-:Y:S04]  /*ff60*/  STS.U16 [R2+UR8+0x1400], R181 ;  /* 0x001400b502007988 */ /* 0x0001e80008000408 */
[----:B------:R1:W3:Y:S04]  /*ff70*/  @!P0 LDG.E.U16 R182, desc[UR16][R6.64] ;  /* 0x0000001006b68981 */ /* 0x0002e8000c1e1500 */
[----:B------:R4:W-:Y:S04]  /*ff80*/  STS.U16 [R2+UR8+0x3000], R205 ;  /* 0x003000cd02007988 */ /* 0x0009e80008000408 */
[----:B------:R1:W-:Y:S04]  /*ff90*/  STS.U16 [R2+UR8+0x2c00], R206 ;  /* 0x002c00ce02007988 */ /* 0x0003e80008000408 */
[----:B------:R-:W2:Y:S04]  /*ffa0*/  LDL R6, [R1+0x354] ;  /* 0x0003540001067983 */ /* 0x000ea80000100800 */
[----:B------:R-:W2:Y:S01]  /*ffb0*/  LDL R7, [R1+0x358] ;  /* 0x0003580001077983 */ /* 0x000ea20000100800 */
[----:B0-----:R-:W-:-:S03]  /*ffc0*/  PRMT R181, RZ, 0x7610, R181 ;  /* 0x00007610ffb57816 */ /* 0x001fc600000000b5 */
[----:B----4-:R-:W4:Y:S04]  /*ffd0*/  LDL R205, [R1+0x338] ;  /* 0x0003380001cd7983 */ /* 0x010f280000100800 */
[----:B-1----:R-:W3:Y:S01]  /*ffe0*/  LDL R206, [R1+0x314] ;  /* 0x0003140001ce7983 */ /* 0x002ee20000100800 */
[----:B------:R-:W-:Y:S02]  /*fff0*/  IMAD.MOV.U32 R234, RZ, RZ, R237 ;  /* 0x000000ffffea7224 */ /* 0x000fe400078e00ed */
[----:B------:R-:W-:Y:S01]  /*10000*/  IMAD.MOV.U32 R237, RZ, RZ, R3 ;  /* 0x000000ffffed7224 */ /* 0x000fe200078e0003 */
[----:B------:R-:W-:Y:S01]  /*10010*/  PRMT R180, RZ, 0x7610, R180 ;  /* 0x00007610ffb47816 */ /* 0x000fe200000000b4 */
[----:B------:R-:W-:Y:S01]  /*10020*/  IMAD.MOV.U32 R3, RZ, RZ, R145 ;  /* 0x000000ffff037224 */ /* 0x000fe200078e0091 */
[----:B------:R-:W3:Y:S04]  /*10030*/  LDL R233, [R1+0x2f4] ;  /* 0x0002f40001e97983 */ /* 0x000ee80000100800 */
[----:B------:R-:W3:Y:S04]  /*10040*/  LDL R145, [R1+0x318] ;  /* 0x0003180001917983 */ /* 0x000ee80000100800 */
[----:B------:R-:W3:Y:S01]  /*10050*/  LDL R232, [R1+0x2f8] ;  /* 0x0002f80001e87983 */ /* 0x000ee20000100800 */
[----:B--2---:R-:W-:-:S04]  /*10060*/  @!P0 LOP3.LUT R7, R7, R6, RZ, 0x3c, !PT ;  /* 0x0000000607078212 */ /* 0x004fc800078e3cff */
[----:B------:R-:W-:-:S04]  /*10070*/  @!P0 LOP3.LUT R6, R7, R6, RZ, 0x3c, !PT ;  /* 0x0000000607068212 */ /* 0x000fc800078e3cff */
[----:B------:R-:W-:-:S05]  /*10080*/  @!P0 LOP3.LUT R7, R7, R6, RZ, 0x3c, !PT ;  /* 0x0000000607078212 */ /* 0x000fca00078e3cff */
[----:B------:R4:W2:Y:S04]  /*10090*/  @!P0 LDG.E.U16 R181, desc[UR16][R6.64] ;  /* 0x0000001006b58981 */ /* 0x0008a8000c1e1500 */
[----:B------:R-:W3:Y:S01]  /*100a0*/  LDL R7, [R1+0x334] ;  /* 0x0003340001077983 */ /* 0x000ee20000100800 */
[----:B----4-:R-:W-:-:S03]  /*100b0*/  @!P0 IMAD.MOV.U32 R6, RZ, RZ, R205 ;  /* 0x000000ffff068224 */ /* 0x010fc600078e00cd */
[----:B------:R-:W4:Y:S04]  /*100c0*/  LDL R205, [R1+0x2d8] ;  /* 0x0002d80001cd7983 */ /* 0x000f280000100800 */
[----:B------:R0:W-:Y:S04]  /*100d0*/  STS.U16 [R2+UR8+0x3800], R203 ;  /* 0x003800cb02007988 */ /* 0x0001e80008000408 */
[----:B------:R1:W-:Y:S04]  /*100e0*/  STS.U16 [R2+UR8+0x1000], R179 ;  /* 0x001000b302007988 */ /* 0x0003e80008000408 */
[----:B---3--:R3:W2:Y:S02]  /*100f0*/  @!P0 LDG.E.U16 R180, desc[UR16][R6.64] ;  /* 0x0000001006b48981 */ /* 0x0086a4000c1e1500 */
[----:B---3--:R-:W-:-:S02]  /*10100*/  @!P0 IMAD.MOV.U32 R7, RZ, RZ, R206 ;  /* 0x000000ffff078224 */ /* 0x008fc400078e00ce */
[----:B------:R-:W3:Y:S01]  /*10110*/  LDL R206, [R1+0x2d4] ;  /* 0x0002d40001ce7983 */ /* 0x000ee20000100800 */
[----:B------:R-:W-:-:S03]  /*10120*/  @!P0 IMAD.MOV.U32 R6, RZ, RZ, R145 ;  /* 0x000000ffff068224 */ /* 0x000fc600078e0091 */
[----:B------:R-:W2:Y:S04]  /*10130*/  LDL.LU R145, [R1+0x294] ;  /* 0x0002940001917983 */ /* 0x000ea80000300800 */
[----:B0-----:R-:W2:Y:S01]  /*10140*/  LDL R203, [R1+0x2b8] ;  /* 0x0002b80001cb7983 */ /* 0x001ea20000100800 */
[----:B-1----:R-:W-:-:S03]  /*10150*/  PRMT R179, RZ, 0x7610, R179 ;  /* 0x00007610ffb37816 */ /* 0x002fc600000000b3 */
[----:B------:R0:W-:Y:S04]  /*10160*/  STS.U16 [R2+UR8+0xc00], R178 ;  /* 0x000c00b202007988 */ /* 0x0001e80008000408 */
[----:B------:R1:W2:Y:S01]  /*10170*/  @!P0 LDG.E.U16 R179, desc[UR16][R6.64] ;  /* 0x0000001006b38981 */ /* 0x0002a2000c1e1500 */
[----:B0-----:R-:W-:Y:S01]  /*10180*/  PRMT R178, RZ, 0x7610, R178 ;  /* 0x00007610ffb27816 */ /* 0x001fe200000000b2 */
[----:B-1----:R-:W-:Y:S02]  /*10190*/  @!P0 IMAD.MOV.U32 R6, RZ, RZ, R232 ;  /* 0x000000ffff068224 */ /* 0x002fe400078e00e8 */
[----:B------:R-:W-:Y:S01]  /*101a0*/  @!P0 IMAD.MOV.U32 R7, RZ, RZ, R233 ;  /* 0x000000ffff078224 */ /* 0x000fe200078e00e9 */
[----:B------:R-:W-:Y:S01]  /*101b0*/  PRMT R177, RZ, 0x7610, R177 ;  /* 0x00007610ffb17816 */ /* 0x000fe200000000b1 */
[----:B------:R-:W-:Y:S01]  /*101c0*/  IMAD.MOV.U32 R233, RZ, RZ, R234 ;  /* 0x000000ffffe97224 */ /* 0x000fe200078e00ea */
[----:B------:R0:W-:Y:S01]  /*101d0*/  STS.U16 [R2+UR8+0x3400], R204 ;  /* 0x003400cc02007988 */ /* 0x0001e20008000408 */
[----:B------:R-:W-:-:S03]  /*101e0*/  IMAD.MOV.U32 R234, RZ, RZ, R3 ;  /* 0x000000ffffea7224 */ /* 0x000fc600078e0003 */
[----:B------:R4:W2:Y:S01]  /*101f0*/  @!P0 LDG.E.U16 R178, desc[UR16][R6.64] ;  /* 0x0000001006b28981 */ /* 0x0008a2000c1e1500 */
[----:B------:R-:W-:-:S03]  /*10200*/  IMAD.MOV.U32 R3, RZ, RZ, R149 ;  /* 0x000000ffff037224 */ /* 0x000fc600078e0095 */
[----:B------:R-:W2:Y:S04]  /*10210*/  LDL R232, [R1+0x298] ;  /* 0x0002980001e87983 */ /* 0x000ea80000100800 */
[----:B0-----:R-:W2:Y:S01]  /*10220*/  LDL.LU R204, [R1+0x274] ;  /* 0x0002740001cc7983 */ /* 0x001ea20000300800 */
[----:B----4-:R-:W-:-:S03]  /*10230*/  @!P0 IMAD.MOV.U32 R6, RZ, RZ, R205 ;  /* 0x000000ffff068224 */ /* 0x010fc600078e00cd */
[----:B------:R-:W4:Y:S04]  /*10240*/  LDL.LU R149, [R1+0x278] ;  /* 0x0002780001957983 */ /* 0x000f280000300800 */
[----:B------:R-:W4:Y:S01]  /*10250*/  LDL R205, [R1+0x258] ;  /* 0x0002580001cd7983 */ /* 0x000f220000100800 */
[----:B---3--:R-:W-:-:S03]  /*10260*/  @!P0 IMAD.MOV.U32 R7, RZ, RZ, R206 ;  /* 0x000000ffff078224 */ /* 0x008fc600078e00ce */
[----:B------:R-:W3:Y:S04]  /*10270*/  LDL.LU R206, [R1+0x254] ;  /* 0x0002540001ce7983 */ /* 0x000ee80000300800 */
[----:B------:R2:W3:Y:S04]  /*10280*/  @!P0 LDG.E.U16 R177, desc[UR16][R6.64] ;  /* 0x0000001006b18981 */ /* 0x0004e8000c1e1500 */
[----:B------:R-:W4:Y:S01]  /*10290*/  LDL R7, [R1+0x2b4] ;  /* 0x0002b40001077983 */ /* 0x000f220000100800 */
[----:B--2---:R-:W-:-:S03]  /*102a0*/  @!P0 IMAD.MOV.U32 R6, RZ, RZ, R203 ;  /* 0x000000ffff068224 */ /* 0x004fc600078e00cb */
[----:B------:R-:W2:Y:S04]  /*102b0*/  LDL.LU R203, [R1+0x238] ;  /* 0x0002380001cb7983 */ /* 0x000ea80000300800 */
[----:B------:R0:W-:Y:S01]  /*102c0*/  STS.U16 [R2+UR8+0x800], R176 ;  /* 0x000800b002007988 */ /* 0x0001e20008000408 */
[----:B------:R-:W-:Y:S02]  /*102d0*/  PRMT R175, RZ, 0x7610, R175 ;  /* 0x00007610ffaf7816 */ /* 0x000fe400000000af */
[----:B0-----:R-:W-:Y:S01]  /*102e0*/  PRMT R176, RZ, 0x7610, R176 ;  /* 0x00007610ffb07816 */ /* 0x001fe200000000b0 */
[----:B------:R0:W-:Y:S01]  /*102f0*/  STS.U16 [R2+UR8+0x400], R174 ;  /* 0x000400ae02007988 */ /* 0x0001e20008000408 */
[----:B------:R-:W-:Y:S02]  /*10300*/  PRMT R173, RZ, 0x7610, R173 ;  /* 0x00007610ffad7816 */ /* 0x000fe400000000ad */
[----:B0-----:R-:W-:Y:S01]  /*10310*/  PRMT R174, RZ, 0x7610, R174 ;  /* 0x00007610ffae7816 */ /* 0x001fe200000000ae */
[----:B------:R0:W-:Y:S04]  /*10320*/  STS.U16 [R2+UR8], R172 ;  /* 0x000000ac02007988 */ /* 0x0001e80008000408 */
[----:B------:R1:W-:Y:S01]  /*10330*/  STS.U16 [R2+UR8+0x3c00], R171 ;  /* 0x003c00ab02007988 */ /* 0x0003e20008000408 */
[----:B0-----:R-:W-:-:S02]  /*10340*/  PRMT R172, RZ, 0x7610, R172 ;  /* 0x00007610ffac7816 */ /* 0x001fc400000000ac */
[----:B-1----:R-:W-:Y:S01]  /*10350*/  PRMT R171, RZ, 0x7610, R171 ;  /* 0x00007610ffab7816 */ /* 0x002fe200000000ab */
[----:B------:R0:W-:Y:S02]  /*10360*/  STS.U16 [R2+UR8+0x5c00], R170 ;  /* 0x005c00aa02007988 */ /* 0x0001e40008000408 */
[----:B0-----:R-:W-:Y:S02]  /*10370*/  PRMT R170, RZ, 0x7610, R170 ;  /* 0x00007610ffaa7816 */ /* 0x001fe400000000aa */
[----:B----4-:R0:W4:Y:S02]  /*10380*/  @!P0 LDG.E.U16 R176, desc[UR16][R6.64] ;  /* 0x0000001006b08981 */ /* 0x010124000c1e1500 */
[----:B0-----:R-:W-:Y:S02]  /*10390*/  @!P0 IMAD.MOV.U32 R6, RZ, RZ, R232 ;  /* 0x000000ffff068224 */ /* 0x001fe400078e00e8 */
[----:B------:R-:W-:-:S05]  /*103a0*/  @!P0 IMAD.MOV.U32 R7, RZ, RZ, R145 ;  /* 0x000000ffff078224 */ /* 0x000fca00078e0091 */
[----:B------:R0:W4:Y:S02]  /*103b0*/  @!P0 LDG.E.U16 R175, desc[UR16][R6.64] ;  /* 0x0000001006af8981 */ /* 0x000124000c1e1500 */
[----:B0-----:R-:W-:Y:S02]  /*103c0*/  @!P0 IMAD.MOV.U32 R6, RZ, RZ, R149 ;  /* 0x000000ffff068224 */ /* 0x001fe400078e0095 */
[----:B------:R-:W-:-:S05]  /*103d0*/  @!P0 IMAD.MOV.U32 R7, RZ, RZ, R204 ;  /* 0x000000ffff078224 */ /* 0x000fca00078e00cc */
[----:B------:R0:W4:Y:S02]  /*103e0*/  @!P0 LDG.E.U16 R174, desc[UR16][R6.64] ;  /* 0x0000001006ae8981 */ /* 0x000124000c1e1500 */
[----:B0-----:R-:W-:Y:S02]  /*103f0*/  @!P0 IMAD.MOV.U32 R6, RZ, RZ, R205 ;  /* 0x000000ffff068224 */ /* 0x001fe400078e00cd */
[----:B---3--:R-:W-:Y:S01]  /*10400*/  @!P0 IMAD.MOV.U32 R7, RZ, RZ, R206 ;  /* 0x000000ffff078224 */ /* 0x008fe200078e00ce */
[----:B------:R-:W3:Y:S04]  /*10410*/  LDL R205, [R1+0x590] ;  /* 0x0005900001cd7983 */ /* 0x000ee80000100800 */
[----:B------:R2:W4:Y:S01]  /*10420*/  @!P0 LDG.E.U16 R173, desc[UR16][R6.64] ;  /* 0x0000001006ad8981 */ /* 0x000522000c1e1500 */
[----:B------:R-:W-:-:S02]  /*10430*/  IMAD.MOV.U32 R232, RZ, RZ, R233 ;  /* 0x000000ffffe87224 */ /* 0x000fc400078e00e9 */
[----:B------:R-:W-:Y:S02]  /*10440*/  IMAD.MOV.U32 R233, RZ, RZ, R234 ;  /* 0x000000ffffe97224 */ /* 0x000fe400078e00ea */
[----:B--2---:R-:W-:Y:S02]  /*10450*/  @!P0 IMAD.MOV.U32 R6, RZ, RZ, R203 ;  /* 0x000000ffff068224 */ /* 0x004fe400078e00cb */
[----:B------:R-:W-:Y:S02]  /*10460*/  @!P0 IMAD.MOV.U32 R7, RZ, RZ, R241 ;  /* 0x000000ffff078224 */ /* 0x000fe400078e00f1 */
[----:B------:R-:W-:Y:S02]  /*10470*/  IMAD.MOV.U32 R234, RZ, RZ, R247 ;  /* 0x000000ffffea7224 */ /* 0x000fe400078e00f7 */
[----:B------:R-:W2:Y:S04]  /*10480*/  LDL.LU R247, [R1+0x2ac] ;  /* 0x0002ac0001f77983 */ /* 0x000ea80000300800 */
[----:B------:R0:W4:Y:S04]  /*10490*/  @!P0 LDG.E.U16 R172, desc[UR16][R6.64] ;  /* 0x0000001006ac8981 */ /* 0x000128000c1e1500 */
[----:B------:R1:W-:Y:S01]  /*104a0*/  STL [R1+0x824], R241 ;  /* 0x000824f101007387 */ /* 0x0003e20000100800 */
[----:B0-----:R-:W-:-:S02]  /*104b0*/  @!P0 IMAD.MOV.U32 R6, RZ, RZ, R244 ;  /* 0x000000ffff068224 */ /* 0x001fc400078e00f4 */
[----:B------:R-:W-:Y:S01]  /*104c0*/  @!P0 IMAD.MOV.U32 R7, RZ, RZ, R240 ;  /* 0x000000ffff078224 */ /* 0x000fe200078e00f0 */
[----:B-1----:R-:W2:Y:S04]  /*104d0*/  LDL R241, [R1+0x58c] ;  /* 0x00058c0001f17983 */ /* 0x002ea80000100800 */
[----:B------:R0:W-:Y:S04]  /*104e0*/  STL [R1+0x82c], R244 ;  /* 0x00082cf401007387 */ /* 0x0001e80000100800 */
[----:B------:R1:W4:Y:S04]  /*104f0*/  @!P0 LDG.E.U16 R171, desc[UR16][R6.64] ;  /* 0x0000001006ab8981 */ /* 0x000328000c1e1500 */
[----:B0-----:R-:W4:Y:S04]  /*10500*/  LDL R244, [R1+0x570] ;  /* 0x0005700001f47983 */ /* 0x001f280000100800 */
[----:B------:R0:W-:Y:S01]  /*10510*/  STL [R1+0x828], R240 ;  /* 0x000828f001007387 */ /* 0x0001e20000100800 */
[----:B-1----:R-:W-:-:S02]  /*10520*/  @!P0 IMAD.MOV.U32 R6, RZ, RZ, R251 ;  /* 0x000000ffff068224 */ /* 0x002fc400078e00fb */
[----:B------:R-:W-:-:S05]  /*10530*/  @!P0 IMAD.MOV.U32 R7, RZ, RZ, R250 ;  /* 0x000000ffff078224 */ /* 0x000fca00078e00fa */
[----:B------:R1:W4:Y:S04]  /*10540*/  @!P0 LDG.E.U16 R170, desc[UR16][R6.64] ;  /* 0x0000001006aa8981 */ /* 0x000328000c1e1500 */
[----:B0-----:R-:W4:Y:S04]  /*10550*/  LDL.LU R240, [R1+0x24c] ;  /* 0x00024c0001f07983 */ /* 0x001f280000300800 */
[----:B------:R0:W-:Y:S01]  /*10560*/  STL [R1+0x834], R251 ;  /* 0x000834fb01007387 */ /* 0x0001e20000100800 */
[----:B-1----:R-:W-:Y:S02]  /*10570*/  @!P0 IMAD.MOV.U32 R6, RZ, RZ, R243 ;  /* 0x000000ffff068224 */ /* 0x002fe400078e00f3 */
[----:B------:R-:W-:Y:S01]  /*10580*/  @!P0 IMAD.MOV.U32 R7, RZ, RZ, R242 ;  /* 0x000000ffff078224 */ /* 0x000fe200078e00f2 */
[----:B0-----:R-:W4:Y:S04]  /*10590*/  LDL.LU R251, [R1+0x230] ;  /* 0x0002300001fb7983 */ /* 0x001f280000300800 */
[----:B------:R0:W-:Y:S04]  /*105a0*/  STL [R1+0x830], R250 ;  /* 0x000830fa01007387 */ /* 0x0001e80000100800 */
[----:B0-----:R-:W4:Y:S04]  /*105b0*/  LDL R250, [R1+0x56c] ;  /* 0x00056c0001fa7983 */ /* 0x001f280000100800 */
[----:B------:R0:W-:Y:S04]  /*105c0*/  STL [R1+0x83c], R243 ;  /* 0x00083cf301007387 */ /* 0x0001e80000100800 */
[----:B0-----:R-:W3:Y:S04]  /*105d0*/  LDL R243, [R1+0x7ac] ;  /* 0x0007ac0001f37983 */ /* 0x001ee80000100800 */
[----:B------:R0:W-:Y:S04]  /*105e0*/  STL [R1+0x838], R242 ;  /* 0x000838f201007387 */ /* 0x0001e80000100800 */
[----:B0-----:R-:W2:Y:S01]  /*105f0*/  LDL R242, [R1+0x7a8] ;  /* 0x0007a80001f27983 */ /* 0x001ea20000100800 */
[----:B------:R-:W-:-:S02]  /*10600*/  PRMT R169, RZ, 0x7610, R169 ;  /* 0x00007610ffa97816 */ /* 0x000fc400000000a9 */
[----:B------:R-:W-:-:S04]  /*10610*/  PRMT R168, RZ, 0x7610, R168 ;  /* 0x00007610ffa87816 */ /* 0x000fc800000000a8 */
[----:B------:R3:W4:Y:S01]  /*10620*/  @!P0 LDG.E.U16 R169, desc[UR16][R6.64] ;  /* 0x0000001006a98981 */ /* 0x000722000c1e1500 */
[----:B------:R-:W-:Y:S02]  /*10630*/  PRMT R167, RZ, 0x7610, R167 ;  /* 0x00007610ffa77816 */ /* 0x000fe400000000a7 */
[----:B------:R-:W-:Y:S01]  /*10640*/  PRMT R166, RZ, 0x7610, R166 ;  /* 0x00007610ffa67816 */ /* 0x000fe200000000a6 */
[----:B---3--:R-:W-:Y:S02]  /*10650*/  @!P0 IMAD.MOV.U32 R6, RZ, RZ, R243 ;  /* 0x000000ffff068224 */ /* 0x008fe400078e00f3 */
[----:B------:R-:W3:Y:S01]  /*10660*/  LDL R243, [R1+0x550] ;  /* 0x0005500001f37983 */ /* 0x000ee20000100800 */
[----:B--2---:R-:W-:-:S03]  /*10670*/  @!P0 IMAD.MOV.U32 R7, RZ, RZ, R242 ;  /* 0x000000ffff078224 */ /* 0x004fc600078e00f2 */
[----:B------:R0:W-:Y:S04]  /*10680*/  STS.U16 [R2+UR8+0x4000], R165 ;  /* 0x004000a502007988 */ /* 0x0001e80008000408 */
[----:B------:R1:W2:Y:S04]  /*10690*/  @!P0 LDG.E.U16 R168, desc[UR16][R6.64] ;  /* 0x0000001006a88981 */ /* 0x0002a8000c1e1500 */
[----:B------:R0:W-:Y:S01]  /*106a0*/  STS.U16 [R2+UR8+0x6000], R164 ;  /* 0x006000a402007988 */ /* 0x0001e20008000408 */
[----:B------:R-:W-:-:S03]  /*106b0*/  PRMT R163, RZ, 0x7610, R163 ;  /* 0x00007610ffa37816 */ /* 0x000fc600000000a3 */
[----:B------:R-:W2:Y:S01]  /*106c0*/  LDL R242, [R1+0x7cc] ;  /* 0x0007cc0001f27983 */ /* 0x000ea20000100800 */
[----:B-1----:R-:W-:Y:S02]  /*106d0*/  @!P0 IMAD.MOV.U32 R6, RZ, RZ, R205 ;  /* 0x000000ffff068224 */ /* 0x002fe400078e00cd */
[----:B------:R-:W-:Y:S01]  /*106e0*/  @!P0 IMAD.MOV.U32 R7, RZ, RZ, R241 ;  /* 0x000000ffff078224 */ /* 0x000fe200078e00f1 */
[----:B------:R-:W2:Y:S04]  /*106f0*/  LDL R205, [R1+0x530] ;  /* 0x0005300001cd7983 */ /* 0x000ea80000100800 */
[----:B------:R4:W2:Y:S04]  /*10700*/  @!P0 LDG.E.U16 R167, desc[UR16][R6.64] ;  /* 0x0000001006a78981 */ /* 0x0008a8000c1e1500 */
[----:B------:R-:W2:Y:S01]  /*10710*/  LDL R241, [R1+0x52c] ;  /* 0x00052c0001f17983 */ /* 0x000ea20000100800 */
[----:B----4-:R-:W-:-:S02]  /*10720*/  @!P0 IMAD.MOV.U32 R6, RZ, RZ, R244 ;  /* 0x000000ffff068224 */ /* 0x010fc400078e00f4 */
[----:B------:R-:W-:Y:S01]  /*10730*/  @!P0 IMAD.MOV.U32 R7, RZ, RZ, R250 ;  /* 0x000000ffff078224 */ /* 0x000fe200078e00fa */
[----:B------:R-:W4:Y:S04]  /*10740*/  LDL R244, [R1+0x510] ;  /* 0x0005100001f47983 */ /* 0x000f280000100800 */
[----:B------:R3:W4:Y:S04]  /*10750*/  @!P0 LDG.E.U16 R166, desc[UR16][R6.64] ;  /* 0x0000001006a68981 */ /* 0x000728000c1e1500 */
[----:B------:R-:W4:Y:S04]  /*10760*/  LDL R250, [R1+0x50c] ;  /* 0x00050c0001fa7983 */ /* 0x000f280000100800 */
[----:B------:R-:W2:Y:S01]  /*10770*/  LDL R7, [R1+0x54c] ;  /* 0x00054c0001077983 */ /* 0x000ea20000100800 */
[----:B0-----:R-:W-:-:S02]  /*10780*/  PRMT R165, RZ, 0x7610, R165 ;  /* 0x00007610ffa57816 */ /* 0x001fc400000000a5 */
[----:B------:R-:W-:Y:S01]  /*10790*/  PRMT R164, RZ, 0x7610, R164 ;  /* 0x00007610ffa47816 */ /* 0x000fe200000000a4 */
[----:B------:R-:W-:Y:S04]  /*107a0*/  STS.U16 [R2+UR8+0x4400], R158 ;  /* 0x0044009e02007988 */ /* 0x000fe80008000408 */
        /* <DEDUP_REMOVED lines=11> */
[----:B------:R-:W-:Y:S01]  /*10860*/  STS.U16 [R2+UR8+0x7c00], R15 ;  /* 0x007c000f02007988 */ /* 0x000fe20008000408 */
[----:B---3--:R-:W-:-:S03]  /*10870*/  @!P0 IMAD.MOV.U32 R6, RZ, RZ, R243 ;  /* 0x000000ffff068224 */ /* 0x008fc600078e00f3 */
[----:B------:R-:W3:Y:S04]  /*10880*/  LDL R243, [R1+0x4f0] ;  /* 0x0004f00001f37983 */ /* 0x000ee80000100800 */
[----:B--2---:R0:W2:Y:S02]  /*10890*/  @!P0 LDG.E.U16 R165, desc[UR16][R6.64] ;  /* 0x0000001006a58981 */ /* 0x0040a4000c1e1500 */
[----:B0-----:R-:W-:Y:S02]  /*108a0*/  @!P0 IMAD.MOV.U32 R6, RZ, RZ, R205 ;  /* 0x000000ffff068224 */ /* 0x001fe400078e00cd */
        /* <DEDUP_REMOVED lines=9> */
[----:B------:R-:W2:Y:S04]  /*10940*/  LDL R7, [R1+0x4ec] ;  /* 0x0004ec0001077983 */ /* 0x000ea80000100800 */
[----:B------:R0:W-:Y:S04]  /*10950*/  STL [R1+0x840], R2 ;  /* 0x0008400201007387 */ /* 0x0001e80000100800 */
[----:B0-----:R-:W4:Y:S01]  /*10960*/  LDL R2, [R1+0x490] ;  /* 0x0004900001027983 */ /* 0x001f220000100800 */
[----:B------:R-:W-:-:S02]  /*10970*/  PRMT R162, RZ, 0x7610, R162 ;  /* 0x00007610ffa27816 */ /* 0x000fc400000000a2 */
[----:B------:R-:W-:Y:S01]  /*10980*/  PRMT R161, RZ, 0x7610, R161 ;  /* 0x00007610ffa17816 */ /* 0x000fe200000000a1 */
[----:B------:R0:W-:Y:S01]  /*10990*/  STS.U16 [R242+UR8+0x100], R211 ;  /* 0x000100d3f2007988 */ /* 0x0001e20008000408 */
[----:B------:R-:W-:-:S03]  /*109a0*/  PRMT R160, RZ, 0x7610, R160 ;  /* 0x00007610ffa07816 */ /* 0x000fc600000000a0 */
[----:B------:R1:W-:Y:S04]  /*109b0*/  STS.U16 [R242+UR8+0x500], R210 ;  /* 0x000500d2f2007988 */ /* 0x0003e80008000408 */
[----:B0-----:R-:W4:Y:S04]  /*109c0*/  LDL R211, [R1+0x44c] ;  /* 0x00044c0001d37983 */ /* 0x001f280000100800 */
[----:B-1----:R-:W4:Y:S04]  /*109d0*/  LDL R210, [R1+0x450] ;  /* 0x0004500001d27983 */ /* 0x002f280000100800 */
[----:B------:R0:W-:Y:S04]  /*109e0*/  STS.U16 [R242+UR8+0x900], R209 ;  /* 0x000900d1f2007988 */ /* 0x0001e80008000408 */
[----:B0-----:R-:W4:Y:S01]  /*109f0*/  LDL R209, [R1+0x42c] ;  /* 0x00042c0001d17983 */ /* 0x001f220000100800 */
[----:B---3--:R-:W-:-:S03]  /*10a00*/  @!P0 IMAD.MOV.U32 R6, RZ, RZ, R243 ;  /* 0x000000ffff068224 */ /* 0x008fc600078e00f3 */
[----:B------:R-:W3:Y:S04]  /*10a10*/  LDL R243, [R1+0x48c] ;  /* 0x00048c0001f37983 */ /* 0x000ee80000100800 */
[----:B--2---:R0:W2:Y:S02]  /*10a20*/  @!P0 LDG.E.U16 R162, desc[UR16][R6.64] ;  /* 0x0000001006a28981 */ /* 0x0040a4000c1e1500 */
[----:B0-----:R-:W-:Y:S02]  /*10a30*/  @!P0 IMAD.MOV.U32 R7, RZ, RZ, R241 ;  /* 0x000000ffff078224 */ /* 0x001fe400078e00f1 */
[----:B------:R-:W-:Y:S02]  /*10a40*/  IMAD.MOV.U32 R241, RZ, RZ, R232 ;  /* 0x000000fffff17224 */ /* 0x000fe400078e00e8 */
[----:B------:R-:W-:Y:S01]  /*10a50*/  @!P0 IMAD.MOV.U32 R6, RZ, RZ, R205 ;  /* 0x000000ffff068224 */ /* 0x000fe200078e00cd */
[----:B------:R-:W2:Y:S01]  /*10a60*/  LDL R232, [R1+0x470] ;  /* 0x0004700001e87983 */ /* 0x000ea20000100800 */
[----:B------:R-:W-:-:S03]  /*10a70*/  IMAD.MOV.U32 R205, RZ, RZ, R233 ;  /* 0x000000ffffcd7224 */ /* 0x000fc600078e00e9 */
[----:B------:R-:W2:Y:S04]  /*10a80*/  LDL R233, [R1+0x46c] ;  /* 0x00046c0001e97983 */ /* 0x000ea80000100800 */
[----:B------:R4:W2:Y:S02]  /*10a90*/  @!P0 LDG.E.U16 R161, desc[UR16][R6.64] ;  /* 0x0000001006a18981 */ /* 0x0008a4000c1e1500 */
[----:B----4-:R-:W-:Y:S02]  /*10aa0*/  @!P0 IMAD.MOV.U32 R6, RZ, RZ, R244 ;  /* 0x000000ffff068224 */ /* 0x010fe400078e00f4 */
[----:B------:R-:W-:Y:S01]  /*10ab0*/  @!P0 IMAD.MOV.U32 R7, RZ, RZ, R250 ;  /* 0x000000ffff078224 */ /* 0x000fe200078e00fa */
[----:B------:R-:W-:Y:S01]  /*10ac0*/  PRMT R159, RZ, 0x7610, R159 ;  /* 0x00007610ff9f7816 */ /* 0x000fe2000000009f */
[----:B------:R-:W4:Y:S04]  /*10ad0*/  LDL R244, [R1+0x40c] ;  /* 0x00040c0001f47983 */ /* 0x000f280000100800 */
[----:B------:R0:W4:Y:S02]  /*10ae0*/  @!P0 LDG.E.U16 R160, desc[UR16][R6.64] ;  /* 0x0000001006a08981 */ /* 0x000124000c1e1500 */
[----:B0-----:R-:W-:-:S02]  /*10af0*/  @!P0 IMAD.MOV.U32 R6, RZ, RZ, R2 ;  /* 0x000000ffff068224 */ /* 0x001fc400078e0002 */
[----:B------:R-:W4:Y:S01]  /*10b00*/  LDL R2, [R1+0x430] ;  /* 0x0004300001027983 */ /* 0x000f220000100800 */
[----:B------:R-:W-:Y:S02]  /*10b10*/  PRMT R158, RZ, 0x7610, R158 ;  /* 0x00007610ff9e7816 */ /* 0x000fe4000000009e */
[----:B------:R-:W-:Y:S01]  /*10b20*/  PRMT R157, RZ, 0x7610, R157 ;  /* 0x00007610ff9d7816 */ /* 0x000fe2000000009d */
[----:B---3--:R-:W-:Y:S02]  /*10b30*/  @!P0 IMAD.MOV.U32 R7, RZ, RZ, R243 ;  /* 0x000000ffff078224 */ /* 0x008fe400078e00f3 */
[----:B------:R-:W3:Y:S04]  /*10b40*/  LDL R243, [R1+0x410] ;  /* 0x0004100001f37983 */ /* 0x000ee80000100800 */
[----:B------:R2:W3:Y:S02]  /*10b50*/  @!P0 LDG.E.U16 R159, desc[UR16][R6.64] ;  /* 0x00000010069f8981 */ /* 0x0004e4000c1e1500 */
[----:B--2---:R-:W-:-:S02]  /*10b60*/  @!P0 IMAD.MOV.U32 R6, RZ, RZ, R232 ;  /* 0x000000ffff068224 */ /* 0x004fc400078e00e8 */
[----:B------:R-:W-:Y:S02]  /*10b70*/  IMAD.MOV.U32 R232, RZ, RZ, R234 ;  /* 0x000000ffffe87224 */ /* 0x000fe400078e00ea */
[----:B------:R-:W-:Y:S01]  /*10b80*/  @!P0 IMAD.MOV.U32 R7, RZ, RZ, R233 ;  /* 0x000000ffff078224 */ /* 0x000fe200078e00e9 */
[----:B------:R-:W2:Y:S04]  /*10b90*/  LDL R234, [R1+0x3ec] ;  /* 0x0003ec0001ea7983 */ /* 0x000ea80000100800 */
        /* <DEDUP_REMOVED lines=9> */
[----:B------:R-:W-:-:S03]  /*10c30*/  @!P0 IMAD.MOV.U32 R7, RZ, RZ, R209 ;  /* 0x000000ffff078224 */ /* 0x000fc600078e00d1 */
[----:B------:R-:W4:Y:S04]  /*10c40*/  LDL R209, [R1+0x3ac] ;  /* 0x0003ac0001d17983 */ /* 0x000f280000100800 */
[----:B------:R0:W-:Y:S01]  /*10c50*/  STS.U16 [R242+UR8+0xd00], R156 ;  /* 0x000d009cf2007988 */ /* 0x0001e20008000408 */
[----:B------:R-:W-:Y:S02]  /*10c60*/  PRMT R155, RZ, 0x7610, R155 ;  /* 0x00007610ff9b7816 */ /* 0x000fe4000000009b */
[----:B0-----:R-:W-:-:S06]  /*10c70*/  PRMT R156, RZ, 0x7610, R156 ;  /* 0x00007610ff9c7816 */ /* 0x001fcc000000009c */
[----:B------:R0:W4:Y:S02]  /*10c80*/  @!P0 LDG.E.U16 R156, desc[UR16][R6.64] ;  /* 0x00000010069c8981 */ /* 0x000124000c1e1500 */
[----:B0-----:R-:W-:Y:S02]  /*10c90*/  @!P0 IMAD.MOV.U32 R7, RZ, RZ, R244 ;  /* 0x000000ffff078224 */ /* 0x001fe400078e00f4 */
[----:B------:R0:W-:Y:S04]  /*10ca0*/  STS.U16 [R242+UR8+0x1100], R154 ;  /* 0x0011009af2007988 */ /* 0x0001e80008000408 */
[----:B------:R-:W-:Y:S04]  /*10cb0*/  STS.U16 [R242+UR8+0x1500], R20 ;  /* 0x00150014f2007988 */ /* 0x000fe80008000408 */
[----:B------:R-:W-:Y:S01]  /*10cc0*/  STS.U16 [R242+UR8+0x1900], R19 ;  /* 0x00190013f2007988 */ /* 0x000fe20008000408 */
[----:B0-----:R-:W-:-:S03]  /*10cd0*/  PRMT R154, RZ, 0x7610, R154 ;  /* 0x00007610ff9a7816 */ /* 0x001fc6000000009a */
[----:B------:R-:W-:Y:S04]  /*10ce0*/  STS.U16 [R242+UR8+0x1d00], R21 ;  /* 0x001d0015f2007988 */ /* 0x000fe80008000408 */
[----:B------:R0:W-:Y:S04]  /*10cf0*/  STS.U16 [R242+UR8+0x2100], R213 ;  /* 0x002100d5f2007988 */ /* 0x0001e80008000408 */
[----:B------:R1:W-:Y:S01]  /*10d00*/  STS.U16 [R242+UR8+0x2500], R219 ;  /* 0x002500dbf2007988 */ /* 0x0003e20008000408 */
[----:B------:R-:W-:-:S03]  /*10d10*/  PRMT R152, RZ, 0x7610, R152 ;  /* 0x00007610ff987816 */ /* 0x000fc60000000098 */
[----:B0-----:R-:W4:Y:S04]  /*10d20*/  LDL R213, [R1+0x370] ;  /* 0x0003700001d57983 */ /* 0x001f280000100800 */
[----:B-1----:R-:W4:Y:S01]  /*10d30*/  LDL R219, [R1+0x36c] ;  /* 0x00036c0001db7983 */ /* 0x002f220000100800 */
[----:B---3--:R-:W-:-:S05]  /*10d40*/  @!P0 IMAD.MOV.U32 R6, RZ, RZ, R243 ;  /* 0x000000ffff068224 */ /* 0x008fca00078e00f3 */
[----:B------:R2:W3:Y:S02]  /*10d50*/  @!P0 LDG.E.U16 R155, desc[UR16][R6.64] ;  /* 0x00000010069b8981 */ /* 0x0004e4000c1e1500 */
[----:B--2---:R-:W-:Y:S02]  /*10d60*/  @!P0 IMAD.MOV.U32 R7, RZ, RZ, R234 ;  /* 0x000000ffff078224 */ /* 0x004fe400078e00ea */
[----:B------:R-:W-:Y:S02]  /*10d70*/  IMAD.MOV.U32 R234, RZ, RZ, R236 ;  /* 0x000000ffffea7224 */ /* 0x000fe400078e00ec */
[----:B------:R-:W-:Y:S01]  /*10d80*/  @!P0 IMAD.MOV.U32 R6, RZ, RZ, R233 ;  /* 0x000000ffff068224 */ /* 0x000fe200078e00e9 */
[----:B------:R-:W2:Y:S04]  /*10d90*/  LDL R236, [R1+0x38c] ;  /* 0x00038c0001ec7983 */ /* 0x000ea80000100800 */
[----:B------:R-:W3:Y:S04]  /*10da0*/  LDL R233, [R1+0x390] ;  /* 0x0003900001e97983 */ /* 0x000ee80000100800 */
[----:B------:R0:W3:Y:S02]  /*10db0*/  @!P0 LDG.E.U16 R154, desc[UR16][R6.64] ;  /* 0x00000010069a8981 */ /* 0x0000e4000c1e1500 */
[----:B0-----:R-:W-:-:S02]  /*10dc0*/  @!P0 IMAD.MOV.U32 R6, RZ, RZ, R210 ;  /* 0x000000ffff068224 */ /* 0x001fc400078e00d2 */
[----:B------:R-:W-:Y:S01]  /*10dd0*/  @!P0 IMAD.MOV.U32 R7, RZ, RZ, R211 ;  /* 0x000000ffff078224 */ /* 0x000fe200078e00d3 */
[----:B------:R-:W3:Y:S04]  /*10de0*/  LDL R210, [R1+0x350] ;  /* 0x0003500001d27983 */ /* 0x000ee80000100800 */
[----:B------:R-:W3:Y:S04]  /*10df0*/  LDL R211, [R1+0x34c] ;  /* 0x00034c0001d37983 */ /* 0x000ee80000100800 */
[----:B------:R4:W3:Y:S02]  /*10e00*/  @!P0 LDG.E.U16 R152, desc[UR16][R6.64] ;  /* 0x0000001006988981 */ /* 0x0008e4000c1e1500 */
[----:B----4-:R-:W-:-:S02]  /*10e10*/  @!P0 IMAD.MOV.U32 R6, RZ, RZ, R2 ;  /* 0x000000ffff068224 */ /* 0x010fc400078e0002 */
[----:B------:R-:W4:Y:S01]  /*10e20*/  LDL R2, [R1+0x330] ;  /* 0x0003300001027983 */ /* 0x000f220000100800 */
[----:B------:R-:W-:-:S03]  /*10e30*/  @!P0 IMAD.MOV.U32 R7, RZ, RZ, R209 ;  /* 0x000000ffff078224 */ /* 0x000fc600078e00d1 */
[----:B------:R-:W4:Y:S01]  /*10e40*/  LDL R209, [R1+0x32c] ;  /* 0x00032c0001d17983 */ /* 0x000f220000100800 */
[----:B------:R-:W-:Y:S02]  /*10e50*/  PRMT R23, RZ, 0x7610, R23 ;  /* 0x00007610ff177816 */ /* 0x000fe40000000017 */
[----:B------:R-:W-:-:S04]  /*10e60*/  PRMT R22, RZ, 0x7610, R22 ;  /* 0x00007610ff167816 */ /* 0x000fc80000000016 */
[----:B------:R2:W4:Y:S01]  /*10e70*/  @!P0 LDG.E.U16 R23, desc[UR16][R6.64] ;  /* 0x0000001006178981 */ /* 0x000522000c1e1500 */
[----:B------:R-:W-:Y:S01]  /*10e80*/  PRMT R21, RZ, 0x7610, R21 ;  /* 0x00007610ff157816 */ /* 0x000fe20000000015 */
[----:B------:R-:W-:Y:S01]  /*10e90*/  IMAD.MOV.U32 R244, RZ, RZ, R241 ;  /* 0x000000fffff47224 */ /* 0x000fe200078e00f1 */
[----:B------:R-:W-:Y:S01]  /*10ea0*/  PRMT R20, RZ, 0x7610, R20 ;  /* 0x00007610ff147816 */ /* 0x000fe20000000014 */
[----:B------:R-:W-:Y:S02]  /*10eb0*/  IMAD.MOV.U32 R241, RZ, RZ, R237 ;  /* 0x000000fffff17224 */ /* 0x000fe400078e00ed */
[----:B------:R-:W-:Y:S02]  /*10ec0*/  IMAD.MOV.U32 R237, RZ, RZ, R143 ;  /* 0x000000ffffed7224 */ /* 0x000fe400078e008f */
[----:B------:R-:W4:Y:S01]  /*10ed0*/  LDL R143, [R1+0x310] ;  /* 0x00031000018f7983 */ /* 0x000f220000100800 */
[----:B--2---:R-:W-:Y:S02]  /*10ee0*/  @!P0 IMAD.MOV.U32 R7, RZ, RZ, R236 ;  /* 0x000000ffff078224 */ /* 0x004fe400078e00ec */
[----:B---3--:R-:W-:-:S05]  /*10ef0*/  @!P0 IMAD.MOV.U32 R6, RZ, RZ, R233 ;  /* 0x000000ffff068224 */ /* 0x008fca00078e00e9 */
[----:B------:R0:W2:Y:S01]  /*10f00*/  @!P0 LDG.E.U16 R22, desc[UR16][R6.64] ;  /* 0x0000001006168981 */ /* 0x0000a2000c1e1500 */
[----:B------:R-:W-:-:S03]  /*10f10*/  IMAD.MOV.U32 R236, RZ, RZ, R146 ;  /* 0x000000ffffec7224 */ /* 0x000fc600078e0092 */
[----:B------:R-:W3:Y:S01]  /*10f20*/  LDL R146, [R1+0x30c] ;  /* 0x00030c0001927983 */ /* 0x000ee20000100800 */
[----:B0-----:R-:W-:Y:S02]  /*10f30*/  @!P0 IMAD.MOV.U32 R6, RZ, RZ, R213 ;  /* 0x000000ffff068224 */ /* 0x001fe400078e00d5 */
[----:B------:R-:W-:-:S05]  /*10f40*/  @!P0 IMAD.MOV.U32 R7, RZ, RZ, R219 ;  /* 0x000000ffff078224 */ /* 0x000fca00078e00db */
[----:B------:R0:W2:Y:S01]  /*10f50*/  @!P0 LDG.E.U16 R21, desc[UR16][R6.64] ;  /* 0x0000001006158981 */ /* 0x0000a2000c1e1500 */
[----:B------:R-:W-:-:S03]  /*10f60*/  IMAD.MOV.U32 R233, RZ, RZ, R147 ;  /* 0x000000ffffe97224 */ /* 0x000fc600078e0093 */
[----:B------:R-:W2:Y:S01]  /*10f70*/  LDL R147, [R1+0x2ec] ;  /* 0x0002ec0001937983 */ /* 0x000ea20000100800 */
[----:B0-----:R-:W-:Y:S02]  /*10f80*/  @!P0 IMAD.MOV.U32 R6, RZ, RZ, R210 ;  /* 0x000000ffff068224 */ /* 0x001fe400078e00d2 */
[----:B------:R-:W-:Y:S01]  /*10f90*/  @!P0 IMAD.MOV.U32 R7, RZ, RZ, R211 ;  /* 0x000000ffff078224 */ /* 0x000fe200078e00d3 */
[----:B------:R-:W2:Y:S04]  /*10fa0*/  LDL R210, [R1+0x2d0] ;  /* 0x0002d00001d27983 */ /* 0x000ea80000100800 */
[----:B------:R4:W2:Y:S04]  /*10fb0*/  @!P0 LDG.E.U16 R20, desc[UR16][R6.64] ;  /* 0x0000001006148981 */ /* 0x0008a8000c1e1500 */
[----:B------:R-:W2:Y:S01]  /*10fc0*/  LDL R211, [R1+0x2cc] ;  /* 0x0002cc0001d37983 */ /* 0x000ea20000100800 */
[----:B----4-:R-:W-:-:S03]  /*10fd0*/  @!P0 IMAD.MOV.U32 R6, RZ, RZ, R2 ;  /* 0x000000ffff068224 */ /* 0x010fc600078e0002 */
[----:B------:R-:W4:Y:S01]  /*10fe0*/  LDL R2, [R1+0x2f0] ;  /* 0x0002f00001027983 */ /* 0x000f220000100800 */
[----:B------:R-:W-:-:S03]  /*10ff0*/  @!P0 IMAD.MOV.U32 R7, RZ, RZ, R209 ;  /* 0x000000ffff078224 */ /* 0x000fc600078e00d1 */
[----:B------:R-:W4:Y:S01]  /*11000*/  LDL R209, [R1+0x2b0] ;  /* 0x0002b00001d17983 */ /* 0x000f220000100800 */
[----:B------:R-:W-:Y:S02]  /*11010*/  PRMT R19, RZ, 0x7610, R19 ;  /* 0x00007610ff137816 */ /* 0x000fe40000000013 */
[----:B------:R-:W-:-:S04]  /*11020*/  PRMT R18, RZ, 0x7610, R18 ;  /* 0x00007610ff127816 */ /* 0x000fc80000000012 */
[----:B------:R0:W4:Y:S02]  /*11030*/  @!P0 LDG.E.U16 R19, desc[UR16][R6.64] ;  /* 0x0000001006138981 */ /* 0x000124000c1e1500 */
[----:B0-----:R-:W-:Y:S02]  /*11040*/  @!P0 IMAD.MOV.U32 R6, RZ, RZ, R143 ;  /* 0x000000ffff068224 */ /* 0x001fe400078e008f */
[----:B------:R-:W4:Y:S01]  /*11050*/  LDL.LU R143, [R1+0x28c] ;  /* 0x00028c00018f7983 */ /* 0x000f220000300800 */
[----:B------:R-:W-:Y:S02]  /*11060*/  PRMT R17, RZ, 0x7610, R17 ;  /* 0x00007610ff117816 */ /* 0x000fe40000000011 */
[----:B------:R-:W-:Y:S01]  /*11070*/  PRMT R16, RZ, 0x7610, R16 ;  /* 0x00007610ff107816 */ /* 0x000fe20000000010 */
[----:B------:R-:W-:Y:S02]  /*11080*/  IMAD.MOV.U32 R250, RZ, RZ, R205 ;  /* 0x000000fffffa7224 */ /* 0x000fe400078e00cd */
[----:B---3--:R-:W-:-:S02]  /*11090*/  @!P0 IMAD.MOV.U32 R7, RZ, RZ, R146 ;  /* 0x000000ffff078224 */ /* 0x008fc400078e0092 */
[----:B------:R-:W3:Y:S04]  /*110a0*/  LDL.LU R146, [R1+0x290] ;  /* 0x0002900001927983 */ /* 0x000ee80000300800 */
[----:B------:R2:W3:Y:S02]  /*110b0*/  @!P0 LDG.E.U16 R18, desc[UR16][R6.64] ;  /* 0x0000001006128981 */ /* 0x0004e4000c1e1500 */
[----:B--2---:R-:W-:Y:S02]  /*110c0*/  @!P0 IMAD.MOV.U32 R7, RZ, RZ, R147 ;  /* 0x000000ffff078224 */ /* 0x004fe400078e0093 */
[----:B----4-:R-:W-:Y:S02]  /*110d0*/  @!P0 IMAD.MOV.U32 R6, RZ, RZ, R2 ;  /* 0x000000ffff068224 */ /* 0x010fe400078e0002 */
[----:B------:R-:W2:Y:S04]  /*110e0*/  LDL.LU R2, [R1+0x26c] ;  /* 0x00026c0001027983 */ /* 0x000ea80000300800 */
[----:B------:R-:W4:Y:S04]  /*110f0*/  LDL.LU R147, [R1+0x270] ;  /* 0x0002700001937983 */ /* 0x000f280000300800 */
[----:B------:R0:W2:Y:S02]  /*11100*/  @!P0 LDG.E.U16 R17, desc[UR16][R6.64] ;  /* 0x0000001006118981 */ /* 0x0000a4000c1e1500 */
[----:B0-----:R-:W-:-:S02]  /*11110*/  @!P0 IMAD.MOV.U32 R6, RZ, RZ, R210 ;  /* 0x000000ffff068224 */ /* 0x001fc400078e00d2 */
[----:B------:R-:W-:-:S05]  /*11120*/  @!P0 IMAD.MOV.U32 R7, RZ, RZ, R211 ;  /* 0x000000ffff078224 */ /* 0x000fca00078e00d3 */
[----:B------:R0:W2:Y:S02]  /*11130*/  @!P0 LDG.E.U16 R16, desc[UR16][R6.64] ;  /* 0x0000001006108981 */ /* 0x0000a4000c1e1500 */
[----:B0-----:R-:W-:Y:S02]  /*11140*/  @!P0 IMAD.MOV.U32 R6, RZ, RZ, R209 ;  /* 0x000000ffff068224 */ /* 0x001fe400078e00d1 */
[----:B------:R-:W2:Y:S04]  /*11150*/  LDL R209, [R1+0x7c8] ;  /* 0x0007c80001d17983 */ /* 0x000ea80000100800 */
[----:B------:R-:W2:Y:S04]  /*11160*/  LDL.LU R205, [R1+0x250] ;  /* 0x0002500001cd7983 */ /* 0x000ea80000300800 */
[----:B------:R-:W-:Y:S04]  /*11170*/  STL [R1+0x884], R247 ;  /* 0x000884f701007387 */ /* 0x000fe80000100800 */
[----:B------:R-:W-:Y:S04]  /*11180*/  STL.64 [R1+0xad8], R150 ;  /* 0x000ad89601007387 */ /* 0x000fe80000100a00 */
[----:B------:R-:W-:Y:S01]  /*11190*/  STL.64 [R1+0xad0], R148 ;  /* 0x000ad09401007387 */ /* 0x000fe20000100a00 */
[----:B------:R-:W-:Y:S01]  /*111a0*/  PRMT R15, RZ, 0x7610, R15 ;  /* 0x00007610ff0f7816 */ /* 0x000fe2000000000f */
[----:B------:R-:W-:Y:S01]  /*111b0*/  @!P0 IMAD.MOV.U32 R7, RZ, RZ, R247 ;  /* 0x000000ffff078224 */ /* 0x000fe200078e00f7 */
[----:B------:R-:W-:-:S04]  /*111c0*/  PRMT R14, RZ, 0x7610, R14 ;  /* 0x00007610ff0e7816 */ /* 0x000fc8000000000e */
[----:B------:R0:W2:Y:S01]  /*111d0*/  @!P0 LDG.E.U16 R15, desc[UR16][R6.64] ;  /* 0x00000010060f8981 */ /* 0x0000a2000c1e1500 */
[----:B------:R-:W-:Y:S01]  /*111e0*/  PRMT R11, RZ, 0x7610, R11 ;  /* 0x00007610ff0b7816 */ /* 0x000fe2000000000b */
[----:B0-----:R-:W-:Y:S01]  /*111f0*/  @!P0 IMAD.MOV.U32 R7, RZ, RZ, R143 ;  /* 0x000000ffff078224 */ /* 0x001fe200078e008f */
[----:B------:R-:W-:Y:S02]  /*11200*/  PRMT R10, RZ, 0x7610, R10 ;  /* 0x00007610ff0a7816 */ /* 0x000fe4000000000a */
[----:B------:R-:W-:Y:S02]  /*11210*/  PRMT R9, RZ, 0x7610, R9 ;  /* 0x00007610ff097816 */ /* 0x000fe40000000009 */
[----:B------:R-:W-:Y:S02]  /*11220*/  PRMT R8, RZ, 0x7610, R8 ;  /* 0x00007610ff087816 */ /* 0x000fe40000000008 */
[----:B------:R-:W-:Y:S01]  /*11230*/  PRMT R5, RZ, 0x7610, R5 ;  /* 0x00007610ff057816 */ /* 0x000fe20000000005 */
[----:B---3--:R-:W-:-:S05]  /*11240*/  @!P0 IMAD.MOV.U32 R6, RZ, RZ, R146 ;  /* 0x000000ffff068224 */ /* 0x008fca00078e0092 */
[----:B------:R0:W3:Y:S04]  /*11250*/  @!P0 LDG.E.U16 R14, desc[UR16][R6.64] ;  /* 0x00000010060e8981 */ /* 0x0000e8000c1e1500 */
[----:B----4-:R-:W-:Y:S04]  /*11260*/  STL.64 [R1+0xac8], R146 ;  /* 0x000ac89201007387 */ /* 0x010fe80000100a00 */
[----:B------:R-:W-:Y:S04]  /*11270*/  STL.64 [R1+0xac0], R144 ;  /* 0x000ac09001007387 */ /* 0x000fe80000100a00 */
        /* <DEDUP_REMOVED lines=44> */
[----:B------:R-:W-:Y:S01]  /*11540*/  STL.64 [R1+0x958], R54 ;  /* 0x0009583601007387 */ /* 0x000fe20000100a00 */
[----:B0-----:R-:W-:-:S03]  /*11550*/  @!P0 IMAD.MOV.U32 R6, RZ, RZ, R147 ;  /* 0x000000ffff068224 */ /* 0x001fc600078e0093 */
[----:B------:R-:W-:Y:S01]  /*11560*/  STL.64 [R1+0x950], R52 ;  /* 0x0009503401007387 */ /* 0x000fe20000100a00 */
[----:B--2---:R-:W-:-:S03]  /*11570*/  @!P0 IMAD.MOV.U32 R7, RZ, RZ, R2 ;  /* 0x000000ffff078224 */ /* 0x004fc600078e0002 */
        /* <DEDUP_REMOVED lines=8> */
[----:B------:R0:W2:Y:S04]  /*11600*/  @!P0 LDG.E.U16 R11, desc[UR16][R6.64] ;  /* 0x00000010060b8981 */ /* 0x0000a8000c1e1500 */
[----:B------:R-:W-:Y:S04]  /*11610*/  STL.64 [R1+0x908], R34 ;  /* 0x0009082201007387 */ /* 0x000fe80000100a00 */
[----:B------:R-:W-:Y:S01]  /*11620*/  STL.64 [R1+0x900], R32 ;  /* 0x0009002001007387 */ /* 0x000fe20000100a00 */
[----:B0-----:R-:W-:-:S02]  /*11630*/  @!P0 IMAD.MOV.U32 R6, RZ, RZ, R205 ;  /* 0x000000ffff068224 */ /* 0x001fc400078e00cd */
[----:B------:R-:W-:Y:S01]  /*11640*/  @!P0 IMAD.MOV.U32 R7, RZ, RZ, R240 ;  /* 0x000000ffff078224 */ /* 0x000fe200078e00f0 */
[----:B------:R-:W-:Y:S04]  /*11650*/  STL.64 [R1+0x8f8], R30 ;  /* 0x0008f81e01007387 */ /* 0x000fe80000100a00 */
[----:B------:R-:W-:Y:S04]  /*11660*/  STL.64 [R1+0x8f0], R28 ;  /* 0x0008f01c01007387 */ /* 0x000fe80000100a00 */
[----:B------:R-:W-:Y:S04]  /*11670*/  STL.64 [R1+0x8e8], R26 ;  /* 0x0008e81a01007387 */ /* 0x000fe80000100a00 */
[----:B------:R-:W-:Y:S04]  /*11680*/  STL.64 [R1+0x8e0], R24 ;  /* 0x0008e01801007387 */ /* 0x000fe80000100a00 */
[----:B------:R0:W4:Y:S04]  /*11690*/  @!P0 LDG.E.U16 R10, desc[UR16][R6.64] ;  /* 0x00000010060a8981 */ /* 0x000128000c1e1500 */
[----:B------:R-:W-:Y:S04]  /*116a0*/  STL [R1+0x844], R240 ;  /* 0x000844f001007387 */ /* 0x000fe80000100800 */
[----:B------:R-:W-:Y:S01]  /*116b0*/  STL [R1+0x84c], R251 ;  /* 0x00084cfb01007387 */ /* 0x000fe20000100800 */
[----:B0-----:R-:W-:-:S02]  /*116c0*/  @!P0 IMAD.MOV.U32 R6, RZ, RZ, R251 ;  /* 0x000000ffff068224 */ /* 0x001fc400078e00fb */
[----:B------:R-:W-:Y:S01]  /*116d0*/  @!P0 IMAD.MOV.U32 R7, RZ, RZ, R246 ;  /* 0x000000ffff078224 */ /* 0x000fe200078e00f6 */
[----:B------:R-:W-:Y:S04]  /*116e0*/  STL [R1+0x848], R246 ;  /* 0x000848f601007387 */ /* 0x000fe80000100800 */
[----:B------:R-:W-:Y:S04]  /*116f0*/  STL [R1+0x854], R252 ;  /* 0x000854fc01007387 */ /* 0x000fe80000100800 */
[----:B------:R0:W-:Y:S04]  /*11700*/  STL [R1+0x850], R4 ;  /* 0x0008500401007387 */ /* 0x0001e80000100800 */
[----:B------:R1:W4:Y:S04]  /*11710*/  @!P0 LDG.E.U16 R9, desc[UR16][R6.64] ;  /* 0x0000001006098981 */ /* 0x000328000c1e1500 */
[----:B------:R-:W-:Y:S04]  /*11720*/  STL [R1+0x85c], R249 ;  /* 0x00085cf901007387 */ /* 0x000fe80000100800 */
[----:B------:R-:W-:Y:S01]  /*11730*/  STL [R1+0x858], R248 ;  /* 0x000858f801007387 */ /* 0x000fe20000100800 */
[----:B-1----:R-:W-:-:S03]  /*11740*/  @!P0 IMAD.MOV.U32 R7, RZ, RZ, R4 ;  /* 0x000000ffff078224 */ /* 0x002fc600078e0004 */
[----:B0-----:R-:W3:Y:S01]  /*11750*/  LDL R4, [R1+0x7c4] ;  /* 0x0007c40001047983 */ /* 0x001ee20000100800 */
[----:B------:R-:W-:-:S03]  /*11760*/  @!P0 IMAD.MOV.U32 R6, RZ, RZ, R252 ;  /* 0x000000ffff068224 */ /* 0x000fc600078e00fc */
[----:B------:R-:W4:Y:S04]  /*11770*/  LDL.LU.64 R24, [R1] ;  /* 0x0000000001187983 */ /* 0x000f280000300a00 */
[----:B------:R-:W4:Y:S04]  /*11780*/  LDL.LU.64 R26, [R1+0x8] ;  /* 0x00000800011a7983 */ /* 0x000f280000300a00 */
[----:B------:R-:W4:Y:S04]  /*11790*/  LDL.LU.64 R28, [R1+0x10] ;  /* 0x00001000011c7983 */ /* 0x000f280000300a00 */
[----:B------:R-:W4:Y:S04]  /*117a0*/  LDL.LU.64 R30, [R1+0x18] ;  /* 0x00001800011e7983 */ /* 0x000f280000300a00 */
[----:B------:R-:W4:Y:S04]  /*117b0*/  LDL.LU.64 R32, [R1+0x20] ;  /* 0x0000200001207983 */ /* 0x000f280000300a00 */
[----:B------:R-:W4:Y:S04]  /*117c0*/  LDL.LU.64 R34, [R1+0x28] ;  /* 0x0000280001227983 */ /* 0x000f280000300a00 */
[----:B------:R-:W4:Y:S04]  /*117d0*/  LDL.LU.64 R36, [R1+0x30] ;  /* 0x0000300001247983 */ /* 0x000f280000300a00 */
[----:B------:R-:W4:Y:S04]  /*117e0*/  LDL.LU.64 R38, [R1+0x38] ;  /* 0x0000380001267983 */ /* 0x000f280000300a00 */
[----:B------:R0:W4:Y:S04]  /*117f0*/  @!P0 LDG.E.U16 R8, desc[UR16][R6.64] ;  /* 0x0000001006088981 */ /* 0x000128000c1e1500 */
[----:B------:R-:W4:Y:S04]  /*11800*/  LDL.LU.64 R40, [R1+0x40] ;  /* 0x0000400001287983 */ /* 0x000f280000300a00 */
[----:B------:R-:W4:Y:S01]  /*11810*/  LDL.LU.64 R42, [R1+0x48] ;  /* 0x00004800012a7983 */ /* 0x000f220000300a00 */
[----:B0-----:R-:W-:-:S02]  /*11820*/  @!P0 IMAD.MOV.U32 R6, RZ, RZ, R249 ;  /* 0x000000ffff068224 */ /* 0x001fc400078e00f9 */
[----:B------:R-:W-:Y:S01]  /*11830*/  @!P0 IMAD.MOV.U32 R7, RZ, RZ, R248 ;  /* 0x000000ffff078224 */ /* 0x000fe200078e00f8 */
[----:B------:R-:W4:Y:S04]  /*11840*/  LDL.LU.64 R44, [R1+0x50] ;  /* 0x00005000012c7983 */ /* 0x000f280000300a00 */
[----:B------:R-:W4:Y:S04]  /*11850*/  LDL.LU.64 R46, [R1+0x58] ;  /* 0x00005800012e7983 */ /* 0x000f280000300a00 */
[----:B------:R-:W4:Y:S04]  /*11860*/  LDL.LU.64 R48, [R1+0x60] ;  /* 0x0000600001307983 */ /* 0x000f280000300a00 */
[----:B------:R-:W4:Y:S04]  /*11870*/  LDL.LU.64 R50, [R1+0x68] ;  /* 0x0000680001327983 */ /* 0x000f280000300a00 */
[----:B------:R-:W4:Y:S04]  /*11880*/  @!P0 LDG.E.U16 R5, desc[UR16][R6.64] ;  /* 0x0000001006058981 */ /* 0x000f28000c1e1500 */
[----:B------:R-:W4:Y:S04]  /*11890*/  LDL.LU.64 R52, [R1+0x70] ;  /* 0x0000700001347983 */ /* 0x000f280000300a00 */
        /* <DEDUP_REMOVED lines=103> */
[----:B---3--:R-:W-:Y:S04]  /*11f10*/  STS.U16 [R4+UR8+0x7f00], R239 ;  /* 0x007f00ef04007988 */ /* 0x008fe80008000408 */
        /* <DEDUP_REMOVED lines=26> */
[----:B--2---:R-:W-:Y:S04]  /*120c0*/  STS.U16 [R4+UR8+0x6b00], R11 ;  /* 0x006b000b04007988 */ /* 0x004fe80008000408 */
[----:B----4-:R-:W-:Y:S04]  /*120d0*/  STS.U16 [R4+UR8+0x6f00], R10 ;  /* 0x006f000a04007988 */ /* 0x010fe80008000408 */
[----:B------:R-:W-:Y:S04]  /*120e0*/  STS.U16 [R4+UR8+0x7300], R9 ;  /* 0x0073000904007988 */ /* 0x000fe80008000408 */
[----:B------:R-:W-:Y:S04]  /*120f0*/  STS.U16 [R4+UR8+0x7700], R8 ;  /* 0x0077000804007988 */ /* 0x000fe80008000408 */
[----:B------:R-:W-:Y:S01]  /*12100*/  STS.U16 [R4+UR8+0x7b00], R5 ;  /* 0x007b000504007988 */ /* 0x000fe20008000408 */
[----:B------:R0:W-:Y:S06]  /*12110*/  MEMBAR.ALL.CTA ;  /* 0x0000000000007992 */ /* 0x0001ec0000008000 */
[----:B0-----:R-:W0:Y:S02]  /*12120*/  FENCE.VIEW.ASYNC.S ;  /* 0x00000000000073c6 */ /* 0x001e240000000000 */
[----:B0-----:R-:W-:Y:S06]  /*12130*/  BAR.SYNC.DEFER_BLOCKING 0x0 ;  /* 0x0000000000007b1d */ /* 0x001fec0000010000 */
[----:B------:R-:W-:Y:S01]  /*12140*/  UMOV UR13, 0x40000040 ;  /* 0x40000040000d7882 */ /* 0x000fe20000000000 */
[----:B------:R-:W-:-:S06]  /*12150*/  WARPGROUP.ARRIVE ;  /* 0x00000000000079c5 */ /* 0x000fcc0000000000 */
[----:B------:R-:W-:Y:S03]  /*12160*/  HGMMA.64x256x16.F32 R24, gdesc[UR12].tnspA, R24, gsb0 ;  /* 0x23e000000c1879f0 */ /* 0x000fe60008000818 */
[----:B------:R-:W-:Y:S02]  /*12170*/  WARPGROUP.DEPBAR.LE gsb0, 0x0 ;  /* 0x00008000000079c5 */ /* 0x000fe40000010000 */
[----:B------:R-:W-:-:S15]  /*12180*/  WARPGROUP.ARRIVE ;  /* 0x00000000000079c5 */ /* 0x000fde0000000000 */
[----:B------:R-:W-:-:S08]  /*12190*/  NOP ;  /* 0x0000000000007918 */ /* 0x000fd00000000000 */
        /* <DEDUP_REMOVED lines=10> */
[----:B------:R-:W-:Y:S04]  /*12240*/  STL.64 [R1], R24 ;  /* 0x0000001801007387 */ /* 0x000fe80000100a00 */
        /* <DEDUP_REMOVED lines=62> */
[----:B------:R0:W-:Y:S04]  /*12630*/  STL.64 [R1+0x1f8], R150 ;  /* 0x0001f89601007387 */ /* 0x0001e80000100a00 */
[----:B0-----:R-:W2:Y:S04]  /*12640*/  LDL.LU.64 R150, [R1+0xad8] ;  /* 0x000ad80001967983 */ /* 0x001ea80000300a00 */
[----:B------:R-:W3:Y:S04]  /*12650*/  LDL.LU.64 R148, [R1+0xad0] ;  /* 0x000ad00001947983 */ /* 0x000ee80000300a00 */
[----:B------:R-:W4:Y:S04]  /*12660*/  LDL.LU.64 R146, [R1+0xac8] ;  /* 0x000ac80001927983 */ /* 0x000f280000300a00 */
[----:B------:R-:W2:Y:S04]  /*12670*/  LDL.LU.64 R144, [R1+0xac0] ;  /* 0x000ac00001907983 */ /* 0x000ea80000300a00 */
[----:B------:R-:W3:Y:S04]  /*12680*/  LDL.LU.64 R142, [R1+0xab8] ;  /* 0x000ab800018e7983 */ /* 0x000ee80000300a00 */
[----:B------:R-:W2:Y:S04]  /*12690*/  LDL.LU.64 R140, [R1+0xab0] ;  /* 0x000ab000018c7983 */ /* 0x000ea80000300a00 */
[----:B------:R-:W2:Y:S01]  /*126a0*/  LDL.LU.64 R138, [R1+0xaa8] ;  /* 0x000aa800018a7983 */ /* 0x000ea20000300a00 */
[----:B------:R-:W-:-:S03]  /*126b0*/  IMAD.MOV.U32 R246, RZ, RZ, R2 ;  /* 0x000000fffff67224 */ /* 0x000fc600078e0002 */
[----:B------:R-:W2:Y:S01]  /*126c0*/  LDL.LU.64 R136, [R1+0xaa0] ;  /* 0x000aa00001887983 */ /* 0x000ea20000300a00 */
[----:B------:R-:W-:-:S03]  /*126d0*/  IMAD.MOV.U32 R240, RZ, RZ, R237 ;  /* 0x000000fffff07224 */ /* 0x000fc600078e00ed */
[----:B------:R-:W2:Y:S01]  /*126e0*/  LDL.LU.64 R134, [R1+0xa98] ;  /* 0x000a980001867983 */ /* 0x000ea20000300a00 */
[----:B------:R-:W-:-:S03]  /*126f0*/  IMAD.MOV.U32 R2, RZ, RZ, R238 ;  /* 0x000000ffff027224 */ /* 0x000fc600078e00ee */
[----:B------:R-:W2:Y:S01]  /*12700*/  LDL.LU.64 R132, [R1+0xa90] ;  /* 0x000a900001847983 */ /* 0x000ea20000300a00 */
[----:B------:R-:W-:-:S03]  /*12710*/  IMAD.MOV.U32 R239, RZ, RZ, R126 ;  /* 0x000000ffffef7224 */ /* 0x000fc600078e007e */
[----:B------:R-:W2:Y:S01]  /*12720*/  LDL.LU.64 R130, [R1+0xa88] ;  /* 0x000a880001827983 */ /* 0x000ea20000300a00 */
[----:B------:R-:W-:Y:S02]  /*12730*/  IMAD.MOV.U32 R242, RZ, RZ, R244 ;  /* 0x000000fffff27224 */ /* 0x000fe400078e00f4 */
[----:B------:R-:W-:Y:S01]  /*12740*/  IMAD.MOV.U32 R248, RZ, RZ, R234 ;  /* 0x000000fffff87224 */ /* 0x000fe200078e00ea */
[----:B------:R-:W2:Y:S01]  /*12750*/  LDL.LU.64 R128, [R1+0xa80] ;  /* 0x000a800001807983 */ /* 0x000ea20000300a00 */
[----:B------:R-:W-:Y:S02]  /*12760*/  IMAD.MOV.U32 R251, RZ, RZ, R236 ;  /* 0x000000fffffb7224 */ /* 0x000fe400078e00ec */
[----:B------:R-:W-:Y:S01]  /*12770*/  IMAD.MOV.U32 R238, RZ, RZ, R125 ;  /* 0x000000ffffee7224 */ /* 0x000fe200078e007d */
[----:B------:R-:W2:Y:S01]  /*12780*/  LDL.LU.64 R126, [R1+0xa78] ;  /* 0x000a7800017e7983 */ /* 0x000ea20000300a00 */
[----:B------:R-:W-:Y:S02]  /*12790*/  IMAD.MOV.U32 R237, RZ, RZ, R124 ;  /* 0x000000ffffed7224 */ /* 0x000fe400078e007c */
[----:B------:R-:W-:Y:S01]  /*127a0*/  IMAD.MOV.U32 R244, RZ, RZ, R232 ;  /* 0x000000fffff47224 */ /* 0x000fe200078e00e8 */
[----:B------:R-:W2:Y:S01]  /*127b0*/  LDL.LU.64 R124, [R1+0xa70] ;  /* 0x000a7000017c7983 */ /* 0x000ea20000300a00 */
[----:B------:R-:W-:-:S02]  /*127c0*/  IMAD.MOV.U32 R249, RZ, RZ, R233 ;  /* 0x000000fffff97224 */ /* 0x000fc400078e00e9 */
[----:B------:R-:W-:Y:S02]  /*127d0*/  IMAD.MOV.U32 R236, RZ, RZ, R123 ;  /* 0x000000ffffec7224 */ /* 0x000fe400078e007b */
[----:B------:R-:W-:Y:S02]  /*127e0*/  IMAD.MOV.U32 R234, RZ, RZ, R122 ;  /* 0x000000ffffea7224 */ /* 0x000fe400078e007a */
[----:B------:R-:W-:Y:S01]  /*127f0*/  IMAD.MOV.U32 R233, RZ, RZ, R121 ;  /* 0x000000ffffe97224 */ /* 0x000fe200078e0079 */
[----:B------:R-:W2:Y:S01]  /*12800*/  LDL.LU.64 R122, [R1+0xa68] ;  /* 0x000a6800017a7983 */ /* 0x000ea20000300a00 */
[----:B------:R-:W-:Y:S02]  /*12810*/  IMAD.MOV.U32 R232, RZ, RZ, R120 ;  /* 0x000000ffffe87224 */ /* 0x000fe400078e0078 */
[----:B------:R-:W-:Y:S01]  /*12820*/  IMAD.MOV.U32 R231, RZ, RZ, R119 ;  /* 0x000000ffffe77224 */ /* 0x000fe200078e0077 */
[----:B------:R-:W2:Y:S01]  /*12830*/  LDL.LU.64 R120, [R1+0xa60] ;  /* 0x000a600001787983 */ /* 0x000ea20000300a00 */
[----:B------:R-:W-:-:S02]  /*12840*/  IMAD.MOV.U32 R230, RZ, RZ, R118 ;  /* 0x000000ffffe67224 */ /* 0x000fc400078e0076 */
        /* <DEDUP_REMOVED lines=30> */
[----:B------:R-:W-:Y:S02]  /*12a30*/  IMAD.MOV.U32 R210, RZ, RZ, R98 ;  /* 0x000000ffffd27224 */ /* 0x000fe400078e0062 */
[----:B------:R-:W-:Y:S01]  /*12a40*/  IMAD.MOV.U32 R250, RZ, RZ, R206 ;  /* 0x000000fffffa7224 */ /* 0x000fe200078e00ce */
[----:B------:R-:W2:Y:S01]  /*12a50*/  LDL.LU.64 R98, [R1+0xa08] ;  /* 0x000a080001627983 */ /* 0x000ea20000300a00 */
[----:B------:R-:W-:Y:S02]  /*12a60*/  IMAD.MOV.U32 R209, RZ, RZ, R97 ;  /* 0x000000ffffd17224 */ /* 0x000fe400078e0061 */
[----:B------:R-:W-:-:S02]  /*12a70*/  IMAD.MOV.U32 R208, RZ, RZ, R96 ;  /* 0x000000ffffd07224 */ /* 0x000fc400078e0060 */
[----:B------:R-:W-:Y:S01]  /*12a80*/  IMAD.MOV.U32 R252, RZ, RZ, R205 ;  /* 0x000000fffffc7224 */ /* 0x000fe200078e00cd */
[----:B------:R-:W2:Y:S01]  /*12a90*/  LDL.LU.64 R96, [R1+0xa00] ;  /* 0x000a000001607983 */ /* 0x000ea20000300a00 */
[----:B------:R-:W-:Y:S02]  /*12aa0*/  IMAD.MOV.U32 R4, RZ, RZ, R204 ;  /* 0x000000ffff047224 */ /* 0x000fe400078e00cc */
[----:B------:R-:W-:Y:S02]  /*12ab0*/  IMAD.MOV.U32 R207, RZ, RZ, R95 ;  /* 0x000000ffffcf7224 */ /* 0x000fe400078e005f */
[----:B------:R-:W-:Y:S02]  /*12ac0*/  IMAD.MOV.U32 R206, RZ, RZ, R94 ;  /* 0x000000ffffce7224 */ /* 0x000fe400078e005e */
[----:B------:R-:W-:Y:S01]  /*12ad0*/  IMAD.MOV.U32 R243, RZ, RZ, R203 ;  /* 0x000000fffff37224 */ /* 0x000fe200078e00cb */
[----:B------:R-:W2:Y:S01]  /*12ae0*/  LDL.LU.64 R94, [R1+0x9f8] ;  /* 0x0009f800015e7983 */ /* 0x000ea20000300a00 */
[----:B------:R-:W-:-:S02]  /*12af0*/  IMAD.MOV.U32 R205, RZ, RZ, R93 ;  /* 0x000000ffffcd7224 */ /* 0x000fc400078e005d */
        /* <DEDUP_REMOVED lines=102> */
[----:B------:R-:W-:-:S03]  /*13160*/  IMAD.MOV.U32 R5, RZ, RZ, R24 ;  /* 0x000000ffff057224 */ /* 0x000fc600078e0018 */
[----:B------:R-:W2:Y:S04]  /*13170*/  LDL.LU.64 R24, [R1+0x8e0] ;  /* 0x0008e00001187983 */ /* 0x000ea80000300a00 */
[----:B------:R-:W-:Y:S04]  /*13180*/  STL [R1+0x8a0], R224 ;  /* 0x0008a0e001007387 */ /* 0x000fe80000100800 */
[----:B------:R4:W-:Y:S04]  /*13190*/  STL [R1+0x89c], R225 ;  /* 0x00089ce101007387 */ /* 0x0009e80000100800 */
[----:B------:R0:W-:Y:S04]  /*131a0*/  STL [R1+0x898], R226 ;  /* 0x000898e201007387 */ /* 0x0001e80000100800 */
[----:B------:R2:W-:Y:S01]  /*131b0*/  STL [R1+0x894], R227 ;  /* 0x000894e301007387 */ /* 0x0005e20000100800 */
[----:B----4-:R-:W-:-:S02]  /*131c0*/  IMAD.MOV.U32 R225, RZ, RZ, R146 ;  /* 0x000000ffffe17224 */ /* 0x010fc400078e0092 */
[----:B---3--:R-:W-:Y:S02]  /*131d0*/  IMAD.MOV.U32 R224, RZ, RZ, R142 ;  /* 0x000000ffffe07224 */ /* 0x008fe400078e008e */
[----:B0-----:R-:W-:Y:S02]  /*131e0*/  IMAD.MOV.U32 R226, RZ, RZ, R143 ;  /* 0x000000ffffe27224 */ /* 0x001fe400078e008f */
[----:B--2---:R-:W-:Y:S02]  /*131f0*/  IMAD.MOV.U32 R227, RZ, RZ, R141 ;  /* 0x000000ffffe37224 */ /* 0x004fe400078e008d */
[----:B------:R-:W2:Y:S04]  /*13200*/  LDL.LU R141, [R1+0x8d8] ;  /* 0x0008d800018d7983 */ /* 0x000ea80000300800 */
[----:B------:R-:W2:Y:S04]  /*13210*/  LDL.LU R142, [R1+0x8d4] ;  /* 0x0008d400018e7983 */ /* 0x000ea80000300800 */
[----:B------:R-:W2:Y:S04]  /*13220*/  LDL.LU R143, [R1+0x8d0] ;  /* 0x0008d000018f7983 */ /* 0x000ea80000300800 */
[----:B------:R0:W-:Y:S02]  /*13230*/  STL [R1+0x890], R228 ;  /* 0x000890e401007387 */ /* 0x0001e40000100800 */
[----:B0-----:R-:W-:-:S02]  /*13240*/  IMAD.MOV.U32 R228, RZ, RZ, R144 ;  /* 0x000000ffffe47224 */ /* 0x001fc400078e0090 */
[----:B------:R-:W2:Y:S04]  /*13250*/  LDL.LU R144, [R1+0x8cc] ;  /* 0x0008cc0001907983 */ /* 0x000ea80000300800 */
[----:B------:R0:W-:Y:S02]  /*13260*/  STL [R1+0x88c], R229 ;  /* 0x00088ce501007387 */ /* 0x0001e40000100800 */
[----:B0-----:R-:W-:Y:S02]  /*13270*/  IMAD.MOV.U32 R229, RZ, RZ, R145 ;  /* 0x000000ffffe57224 */ /* 0x001fe400078e0091 */
        /* <DEDUP_REMOVED lines=19> */
[----:B------:R-:W3:Y:S04]  /*133b0*/  LDL.LU R235, [R1+0x8ac] ;  /* 0x0008ac0001eb7983 */ /* 0x000ee80000300800 */
[----:B------:R-:W-:Y:S04]  /*133c0*/  STL [R1+0x868], R237 ;  /* 0x000868ed01007387 */ /* 0x000fe80000100800 */
[----:B------:R0:W-:Y:S04]  /*133d0*/  STL [R1+0x864], R238 ;  /* 0x000864ee01007387 */ /* 0x0001e80000100800 */
[----:B0-----:R-:W4:Y:S04]  /*133e0*/  LDL R238, [R1+0x7d0] ;  /* 0x0007d00001ee7983 */ /* 0x001f280000100800 */
[----:B------:R0:W-:Y:S01]  /*133f0*/  STL [R1+0x860], R239 ;  /* 0x000860ef01007387 */ /* 0x0001e20000100800 */
[----:B------:R-:W-:-:S02]  /*13400*/  IMAD.MOV.U32 R237, RZ, RZ, R153 ;  /* 0x000000ffffed7224 */ /* 0x000fc400078e0099 */
[----:B------:R-:W1:Y:S01]  /*13410*/  LDC R153, c[0x0][0x238] ;  /* 0x00008e00ff997b82 */ /* 0x000e620000000800 */
[----:B---3--:R-:W-:-:S05]  /*13420*/  VIADD R235, R235, 0x1 ;  /* 0x00000001ebeb7836 */ /* 0x008fca0000000000 */
[----:B----4-:R-:W-:Y:S02]  /*13430*/  ISETP.NE.U32.AND P0, PT, R235, R238, PT ;  /* 0x000000eeeb00720c */ /* 0x010fe40003f05070 */
[----:B------:R-:W3:Y:S01]  /*13440*/  LDL.LU R238, [R1+0x7a0] ;  /* 0x0007a00001ee7983 */ /* 0x000ee20000300800 */
[----:B-1----:R-:W-:-:S03]  /*13450*/  IMAD.SHL.U32 R153, R153, 0x40, RZ ;  /* 0x0000004099997824 */ /* 0x002fc600078e00ff */
[----:B0-----:R-:W4:Y:S01]  /*13460*/  LDL.LU R239, [R1+0x798] ;  /* 0x0007980001ef7983 */ /* 0x001f220000300800 */
[----:B------:R-:W-:-:S05]  /*13470*/  IMAD.SHL.U32 R153, R153, 0x2, RZ ;  /* 0x0000000299997824 */ /* 0x000fca00078e00ff */
[----:B---3--:R-:W-:-:S05]  /*13480*/  IADD3 R238, P5, R238, R153, RZ ;  /* 0x00000099eeee7210 */ /* 0x008fca0007fbe0ff */
[----:B------:R0:W-:Y:S04]  /*13490*/  STL [R1+0x7a0], R238 ;  /* 0x0007a0ee01007387 */ /* 0x0001e80000100800 */
[----:B0-----:R-:W3:Y:S01]  /*134a0*/  LDL.LU R238, [R1+0x790] ;  /* 0x0007900001ee7983 */ /* 0x001ee20000300800 */
[-C--:B----4-:R-:W-:Y:S02]  /*134b0*/  IADD3 R239, P6, R239, R153.reuse, RZ ;  /* 0x00000099efef7210 */ /* 0x090fe40007fde0ff */
[-C--:B------:R-:W-:Y:S02]  /*134c0*/  IADD3 R12, P2, R12, R153.reuse, RZ ;  /* 0x000000990c0c7210 */ /* 0x080fe40007f5e0ff */
[-C--:B------:R-:W-:Y:S01]  /*134d0*/  IADD3 R0, P3, R0, R153.reuse, RZ ;  /* 0x0000009900007210 */ /* 0x080fe20007f7e0ff */
[----:B------:R-:W-:Y:S04]  /*134e0*/  STL [R1+0x798], R239 ;  /* 0x000798ef01007387 */ /* 0x000fe80000100800 */
[----:B------:R0:W-:Y:S04]  /*134f0*/  STL [R1+0x788], R12 ;  /* 0x0007880c01007387 */ /* 0x0001e80000100800 */
[----:B0-----:R-:W4:Y:S01]  /*13500*/  LDL.LU R12, [R1+0x8a8] ;  /* 0x0008a800010c7983 */ /* 0x001f220000300800 */
[----:B---3--:R-:W-:-:S05]  /*13510*/  IADD3 R238, P1, R238, R153, RZ ;  /* 0x00000099eeee7210 */ /* 0x008fca0007f3e0ff */
[----:B------:R-:W-:Y:S04]  /*13520*/  STL [R1+0x790], R238 ;  /* 0x000790ee01007387 */ /* 0x000fe80000100800 */
[----:B------:R0:W-:Y:S04]  /*13530*/  STL [R1+0x780], R0 ;  /* 0x0007800001007387 */ /* 0x0001e80000100800 */
[----:B0-----:R-:W4:Y:S04]  /*13540*/  LDL.LU R0, [R1+0x8a4] ;  /* 0x0008a40001007983 */ /* 0x001f280000300800 */
[----:B------:R-:W3:Y:S01]  /*13550*/  LDL.LU R238, [R1+0x778] ;  /* 0x0007780001ee7983 */ /* 0x000ee20000300800 */
[----:B------:R-:W-:-:S03]  /*13560*/  IADD3 R13, P4, R13, R153, RZ ;  /* 0x000000990d0d7210 */ /* 0x000fc60007f9e0ff */
[----:B------:R-:W2:Y:S02]  /*13570*/  LDL.LU R239, [R1+0x79c] ;  /* 0x00079c0001ef7983 */ /* 0x000ea40000300800 */
[----:B----4-:R-:W-:Y:S01]  /*13580*/  IMAD.X R12, R12, 0x1, R0, P4 ;  /* 0x000000010c0c7824 */ /* 0x010fe200020e0600 */
[----:B---3--:R-:W-:-:S05]  /*13590*/  IADD3 R238, P4, R238, R153, RZ ;  /* 0x00000099eeee7210 */ /* 0x008fca0007f9e0ff */
[----:B------:R0:W-:Y:S04]  /*135a0*/  STL [R1+0x778], R238 ;  /* 0x000778ee01007387 */ /* 0x0001e80000100800 */
[----:B0-----:R-:W3:Y:S01]  /*135b0*/  LDL.LU R238, [R1+0x770] ;  /* 0x0007700001ee7983 */ /* 0x001ee20000300800 */
[----:B--2---:R-:W-:-:S05]  /*135c0*/  IMAD.X R239, R239, 0x1, R0, P5 ;  /* 0x00000001efef7824 */ /* 0x004fca00028e0600 */
[----:B------:R0:W-:Y:S04]  /*135d0*/  STL [R1+0x79c], R239 ;  /* 0x00079cef01007387 */ /* 0x0001e80000100800 */
[----:B0-----:R-:W2:Y:S01]  /*135e0*/  LDL.LU R239, [R1+0x794] ;  /* 0x0007940001ef7983 */ /* 0x001ea20000300800 */
        /* <DEDUP_REMOVED lines=112> */
[----:B------:R-:W-:Y:S01]  /*13cf0*/  STL [R1+0x704], R239 ;  /* 0x000704ef01007387 */ /* 0x000fe20000100800 */
[----:B---3--:R-:W-:-:S05]  /*13d00*/  IADD3 R238, P6, R238, R153, RZ ;  /* 0x00000099eeee7210 */ /* 0x008fca0007fde0ff */
[----:B------:R0:W-:Y:S04]  /*13d10*/  STL [R1+0x6d8], R238 ;  /* 0x0006d8ee01007387 */ /* 0x0001e80000100800 */
[----:B0-----:R-:W2:Y:S02]  /*13d20*/  LDL.LU R238, [R1+0x6fc] ;  /* 0x0006fc0001ee7983 */ /* 0x001ea40000300800 */
[----:B--2---:R-:W-:-:S05]  /*13d30*/  IMAD.X R238, R238, 0x1, R0, P1 ;  /* 0x00000001eeee7824 */ /* 0x004fca00008e0600 */
[----:B------:R0:W-:Y:S04]  /*13d40*/  STL [R1+0x6fc], R238 ;  /* 0x0006fcee01007387 */ /* 0x0001e80000100800 */
[----:B------:R-:W2:Y:S04]  /*13d50*/  LDL.LU R239, [R1+0x6d0] ;  /* 0x0006d00001ef7983 */ /* 0x000ea80000300800 */
[----:B0-----:R-:W3:Y:S01]  /*13d60*/  LDL.LU R238, [R1+0x6f4] ;  /* 0x0006f40001ee7983 */ /* 0x001ee20000300800 */
[----:B--2---:R-:W-:Y:S01]  /*13d70*/  IADD3 R239, P1, R239, R153, RZ ;  /* 0x00000099efef7210 */ /* 0x004fe20007f3e0ff */
[----:B---3--:R-:W-:-:S04]  /*13d80*/  IMAD.X R238, R238, 0x1, R0, P2 ;  /* 0x00000001eeee7824 */ /* 0x008fc800010e0600 */
[----:B------:R0:W-:Y:S04]  /*13d90*/  STL [R1+0x6d0], R239 ;  /* 0x0006d0ef01007387 */ /* 0x0001e80000100800 */
[----:B------:R1:W-:Y:S04]  /*13da0*/  STL [R1+0x6f4], R238 ;  /* 0x0006f4ee01007387 */ /* 0x0003e80000100800 */
[----:B0-----:R-:W2:Y:S04]  /*13db0*/  LDL.LU R239, [R1+0x6c8] ;  /* 0x0006c80001ef7983 */ /* 0x001ea80000300800 */
[----:B-1----:R-:W3:Y:S01]  /*13dc0*/  LDL.LU R238, [R1+0x6ec] ;  /* 0x0006ec0001ee7983 */ /* 0x002ee20000300800 */
        /* <DEDUP_REMOVED lines=206> */
[----:B------:R-:W-:Y:S04]  /*14ab0*/  STL [R1+0x5b8], R239 ;  /* 0x0005b8ef01007387 */ /* 0x000fe80000100800 */
[----:B------:R0:W-:Y:S02]  /*14ac0*/  STL [R1+0x5dc], R238 ;  /* 0x0005dcee01007387 */ /* 0x0001e40000100800 */
[----:B0-----:R-:W-:Y:S02]  /*14ad0*/  IMAD.MOV.U32 R238, RZ, RZ, R237 ;  /* 0x000000ffffee7224 */ /* 0x001fe400078e00ed */
[----:B------:R-:W-:Y:S02]  /*14ae0*/  IMAD.MOV.U32 R237, RZ, RZ, R236 ;  /* 0x000000ffffed7224 */ /* 0x000fe400078e00ec */
[----:B------:R-:W-:-:S02]  /*14af0*/  IMAD.MOV.U32 R236, RZ, RZ, R234 ;  /* 0x000000ffffec7224 */ /* 0x000fc400078e00ea */
[----:B------:R-:W-:Y:S02]  /*14b00*/  IMAD.MOV.U32 R234, RZ, RZ, R230 ;  /* 0x000000ffffea7224 */ /* 0x000fe400078e00e6 */
[----:B------:R-:W-:Y:S02]  /*14b10*/  IMAD.MOV.U32 R230, RZ, RZ, R229 ;  /* 0x000000ffffe67224 */ /* 0x000fe400078e00e5 */
[----:B------:R-:W-:Y:S02]  /*14b20*/  IMAD.MOV.U32 R229, RZ, RZ, R228 ;  /* 0x000000ffffe57224 */ /* 0x000fe400078e00e4 */
[----:B------:R-:W-:Y:S02]  /*14b30*/  IMAD.MOV.U32 R228, RZ, RZ, R226 ;  /* 0x000000ffffe47224 */ /* 0x000fe400078e00e2 */
[----:B------:R-:W-:Y:S02]  /*14b40*/  IMAD.MOV.U32 R226, RZ, RZ, R224 ;  /* 0x000000ffffe27224 */ /* 0x000fe400078e00e0 */
[----:B------:R-:W2:Y:S04]  /*14b50*/  LDL.LU R224, [R1+0x5b0] ;  /* 0x0005b00001e07983 */ /* 0x000ea80000300800 */
[----:B------:R-:W3:Y:S01]  /*14b60*/  LDL.LU R239, [R1+0x5d4] ;  /* 0x0005d40001ef7983 */ /* 0x000ee20000300800 */
[----:B--2---:R-:W-:Y:S01]  /*14b70*/  IADD3 R224, P1, R224, R153, RZ ;  /* 0x00000099e0e07210 */ /* 0x004fe20007f3e0ff */
[----:B---3--:R-:W-:-:S04]  /*14b80*/  IMAD.X R239, R239, 0x1, R0, P2 ;  /* 0x00000001efef7824 */ /* 0x008fc800010e0600 */
[----:B------:R0:W-:Y:S04]  /*14b90*/  STL [R1+0x5b0], R224 ;  /* 0x0005b0e001007387 */ /* 0x0001e80000100800 */
[----:B0-----:R1:W5:Y:S04]  /*14ba0*/  LDL.LU R224, [R1+0x8a0] ;  /* 0x0008a00001e07983 */ /* 0x0013680000300800 */
[----:B------:R0:W-:Y:S04]  /*14bb0*/  STL [R1+0x5d4], R239 ;  /* 0x0005d4ef01007387 */ /* 0x0001e80000100800 */
[----:B------:R-:W2:Y:S04]  /*14bc0*/  LDL.LU R153, [R1+0x7c0] ;  /* 0x0007c00001997983 */ /* 0x000ea80000300800 */
[----:B0-----:R-:W3:Y:S01]  /*14bd0*/  LDL.LU R239, [R1+0x5cc] ;  /* 0x0005cc0001ef7983 */ /* 0x001ee20000300800 */
[----:B--2---:R-:W-:Y:S01]  /*14be0*/  IADD3 R153, P2, R153, UR18, RZ ;  /* 0x0000001299997c10 */ /* 0x004fe2000ff5e0ff */
[----:B---3--:R-:W-:-:S04]  /*14bf0*/  IMAD.X R239, R239, 0x1, R0, P3 ;  /* 0x00000001efef7824 */ /* 0x008fc800018e0600 */
[----:B------:R0:W-:Y:S04]  /*14c00*/  STL [R1+0x7c0], R153 ;  /* 0x0007c09901007387 */ /* 0x0001e80000100800 */
[----:B------:R2:W-:Y:S04]  /*14c10*/  STL [R1+0x5cc], R239 ;  /* 0x0005ccef01007387 */ /* 0x0005e80000100800 */
[----:B0-----:R-:W3:Y:S04]  /*14c20*/  LDL.LU R153, [R1+0x7b8] ;  /* 0x0007b80001997983 */ /* 0x001ee80000300800 */
[----:B--2---:R-:W2:Y:S01]  /*14c30*/  LDL.LU R239, [R1+0x5c4] ;  /* 0x0005c40001ef7983 */ /* 0x004ea20000300800 */
[----:B---3--:R-:W-:Y:S01]  /*14c40*/  IADD3 R153, P3, R153, UR18, RZ ;  /* 0x0000001299997c10 */ /* 0x008fe2000ff7e0ff */
[----:B--2---:R-:W-:-:S04]  /*14c50*/  IMAD.X R239, R239, 0x1, R0, P4 ;  /* 0x00000001efef7824 */ /* 0x004fc800020e0600 */
        /* <DEDUP_REMOVED lines=22> */
[----:B---3--:R-:W-:-:S02]  /*14dc0*/  IADD3 R153, P1, R153, UR18, RZ ;  /* 0x0000001299997c10 */ /* 0x008fc4000ff3e0ff */
[----:B--2---:R-:W-:-:S03]  /*14dd0*/  IADD3.X R239, R239, UR9, RZ, P2, !PT ;  /* 0x00000009efef7c10 */ /* 0x004fc600097fe4ff */
        /* <DEDUP_REMOVED lines=232> */
[----:B---3--:R-:W-:-:S05]  /*15c60*/  IADD3 R153, P4, R153, UR18, RZ ;  /* 0x0000001299997c10 */ /* 0x008fca000ff9e0ff */
[----:B------:R0:W-:Y:S01]  /*15c70*/  STL [R1+0x468], R153 ;  /* 0x0004689901007387 */ /* 0x0001e20000100800 */
[----:B--2---:R-:W-:Y:S01]  /*15c80*/  IADD3.X R239, R239, UR9, RZ, P5, !PT ;  /* 0x00000009efef7c10 */ /* 0x004fe2000affe4ff */
[----:B0-----:R-:W-:Y:S02]  /*15c90*/  IMAD.MOV.U32 R153, RZ, RZ, R238 ;  /* 0x000000ffff997224 */ /* 0x001fe400078e00ee */
[----:B------:R-:W-:Y:S02]  /*15ca0*/  IMAD.MOV.U32 R238, RZ, RZ, R237 ;  /* 0x000000ffffee7224 */ /* 0x000fe400078e00ed */
[----:B------:R-:W-:Y:S02]  /*15cb0*/  IMAD.MOV.U32 R237, RZ, RZ, R236 ;  /* 0x000000ffffed7224 */ /* 0x000fe400078e00ec */
[----:B------:R-:W-:Y:S02]  /*15cc0*/  IMAD.MOV.U32 R236, RZ, RZ, R230 ;  /* 0x000000ffffec7224 */ /* 0x000fe400078e00e6 */
[----:B------:R-:W-:Y:S01]  /*15cd0*/  IMAD.MOV.U32 R230, RZ, RZ, R229 ;  /* 0x000000ffffe67224 */ /* 0x000fe200078e00e5 */
[----:B------:R0:W-:Y:S01]  /*15ce0*/  STL [R1+0x48c], R239 ;  /* 0x00048cef01007387 */ /* 0x0001e20000100800 */
[----:B------:R-:W-:-:S02]  /*15cf0*/  IMAD.MOV.U32 R229, RZ, RZ, R228 ;  /* 0x000000ffffe57224 */ /* 0x000fc400078e00e4 */
[----:B------:R-:W-:Y:S02]  /*15d00*/  IMAD.MOV.U32 R228, RZ, RZ, R227 ;  /* 0x000000ffffe47224 */ /* 0x000fe400078e00e3 */
[----:B------:R-:W-:Y:S01]  /*15d10*/  IMAD.MOV.U32 R227, RZ, RZ, R225 ;  /* 0x000000ffffe37224 */ /* 0x000fe200078e00e1 */
[----:B0-----:R-:W2:Y:S04]  /*15d20*/  LDL.LU R239, [R1+0x484] ;  /* 0x0004840001ef7983 */ /* 0x001ea80000300800 */
[----:B------:R-:W3:Y:S01]  /*15d30*/  LDL.LU R225, [R1+0x458] ;  /* 0x0004580001e17983 */ /* 0x000ee20000300800 */
[----:B------:R-:W-:-:S05]  /*15d40*/  IADD3 R153, P5, R153, UR18, RZ ;  /* 0x0000001299997c10 */ /* 0x000fca000ffbe0ff */
[----:B------:R-:W-:Y:S01]  /*15d50*/  STL [R1+0x460], R153 ;  /* 0x0004609901007387 */ /* 0x000fe20000100800 */
[----:B--2---:R-:W-:Y:S02]  /*15d60*/  IADD3.X R239, R239, UR9, RZ, P6, !PT ;  /* 0x00000009efef7c10 */ /* 0x004fe4000b7fe4ff */
[----:B---3--:R-:W-:-:S03]  /*15d70*/  IADD3 R225, P6, R225, UR18, RZ ;  /* 0x00000012e1e17c10 */ /* 0x008fc6000ffde0ff */
[----:B------:R-:W-:Y:S04]  /*15d80*/  STL [R1+0x484], R239 ;  /* 0x000484ef01007387 */ /* 0x000fe80000100800 */
[----:B------:R0:W-:Y:S04]  /*15d90*/  STL [R1+0x458], R225 ;  /* 0x000458e101007387 */ /* 0x0001e80000100800 */
[----:B0-----:R-:W2:Y:S04]  /*15da0*/  LDL.LU R225, [R1+0x47c] ;  /* 0x00047c0001e17983 */ /* 0x001ea80000300800 */
[----:B------:R-:W3:Y:S04]  /*15db0*/  LDL.LU R153, [R1+0x450] ;  /* 0x0004500001997983 */ /* 0x000ee80000300800 */
[----:B------:R-:W4:Y:S01]  /*15dc0*/  LDL.LU R239, [R1+0x474] ;  /* 0x0004740001ef7983 */ /* 0x000f220000300800 */
[----:B--2---:R-:W-:-:S02]  /*15dd0*/  IADD3.X R225, R225, UR9, RZ, P1, !PT ;  /* 0x00000009e1e17c10 */ /* 0x004fc40008ffe4ff */
[----:B---3--:R-:W-:-:S03]  /*15de0*/  IADD3 R153, P1, R153, UR18, RZ ;  /* 0x0000001299997c10 */ /* 0x008fc6000ff3e0ff */
[----:B------:R0:W-:Y:S01]  /*15df0*/  STL [R1+0x47c], R225 ;  /* 0x00047ce101007387 */ /* 0x0001e20000100800 */
[----:B----4-:R-:W-:-:S03]  /*15e00*/  IADD3.X R239, R239, UR9, RZ, P2, !PT ;  /* 0x00000009efef7c10 */ /* 0x010fc600097fe4ff */
[----:B0-----:R1:W5:Y:S04]  /*15e10*/  LDL.LU R225, [R1+0x89c] ;  /* 0x00089c0001e17983 */ /* 0x0013680000300800 */
[----:B------:R-:W-:Y:S04]  /*15e20*/  STL [R1+0x450], R153 ;  /* 0x0004509901007387 */ /* 0x000fe80000100800 */
[----:B------:R0:W-:Y:S04]  /*15e30*/  STL [R1+0x474], R239 ;  /* 0x000474ef01007387 */ /* 0x0001e80000100800 */
[----:B0-----:R-:W2:Y:S04]  /*15e40*/  LDL.LU R239, [R1+0x448] ;  /* 0x0004480001ef7983 */ /* 0x001ea80000300800 */
[----:B------:R-:W3:Y:S01]  /*15e50*/  LDL.LU R153, [R1+0x46c] ;  /* 0x00046c0001997983 */ /* 0x000ee20000300800 */
[----:B--2---:R-:W-:-:S05]  /*15e60*/  IADD3 R239, P2, R239, UR18, RZ ;  /* 0x00000012efef7c10 */ /* 0x004fca000ff5e0ff */
[----:B------:R0:W-:Y:S01]  /*15e70*/  STL [R1+0x448], R239 ;  /* 0x000448ef01007387 */ /* 0x0001e20000100800 */
[----:B---3--:R-:W-:-:S03]  /*15e80*/  IADD3.X R153, R153, UR9, RZ, P3, !PT ;  /* 0x0000000999997c10 */ /* 0x008fc60009ffe4ff */
[----:B0-----:R-:W2:Y:S04]  /*15e90*/  LDL.LU R239, [R1+0x440] ;  /* 0x0004400001ef7983 */ /* 0x001ea80000300800 */
[----:B------:R0:W-:Y:S04]  /*15ea0*/  STL [R1+0x46c], R153 ;  /* 0x00046c9901007387 */ /* 0x0001e80000100800 */
[----:B0-----:R-:W3:Y:S01]  /*15eb0*/  LDL.LU R153, [R1+0x464] ;  /* 0x0004640001997983 */ /* 0x001ee20000300800 */
[----:B--2---:R-:W-:-:S05]  /*15ec0*/  IADD3 R239, P3, R239, UR18, RZ ;  /* 0x00000012efef7c10 */ /* 0x004fca000ff7e0ff */
[----:B------:R0:W-:Y:S04]  /*15ed0*/  STL [R1+0x440], R239 ;  /* 0x000440ef01007387 */ /* 0x0001e80000100800 */
[----:B0-----:R-:W2:Y:S01]  /*15ee0*/  LDL.LU R239, [R1+0x438] ;  /* 0x0004380001ef7983 */ /* 0x001ea20000300800 */
[----:B---3--:R-:W-:-:S05]  /*15ef0*/  IADD3.X R153, R153, UR9, RZ, P4, !PT ;  /* 0x0000000999997c10 */ /* 0x008fca000a7fe4ff */
        /* <DEDUP_REMOVED lines=279> */
[----:B------:R0:W-:Y:S02]  /*17070*/  STL [R1+0x2c8], R239 ;  /* 0x0002c8ef01007387 */ /* 0x0001e40000100800 */
[----:B0-----:R-:W-:Y:S02]  /*17080*/  IMAD.MOV.U32 R239, RZ, RZ, R238 ;  /* 0x000000ffffef7224 */ /* 0x001fe400078e00ee */
[----:B------:R-:W-:Y:S02]  /*17090*/  IMAD.MOV.U32 R238, RZ, RZ, R237 ;  /* 0x000000ffffee7224 */ /* 0x000fe400078e00ed */
[----:B------:R-:W2:Y:S01]  /*170a0*/  LDL.LU R237, [R1+0x2c0] ;  /* 0x0002c00001ed7983 */ /* 0x000ea20000300800 */
        /* <DEDUP_REMOVED lines=9> */
[----:B------:R0:W-:Y:S02]  /*17140*/  STL [R1+0x2e4], R153 ;  /* 0x0002e49901007387 */ /* 0x0001e40000100800 */
[----:B0-----:R-:W-:Y:S02]  /*17150*/  IMAD.MOV.U32 R153, RZ, RZ, R239 ;  /* 0x000000ffff997224 */ /* 0x001fe400078e00ef */
[----:B------:R-:W-:Y:S02]  /*17160*/  IMAD.MOV.U32 R239, RZ, RZ, R238 ;  /* 0x000000ffffef7224 */ /* 0x000fe400078e00ee */
[----:B------:R-:W3:Y:S01]  /*17170*/  LDL.LU R238, [R1+0x2b0] ;  /* 0x0002b00001ee7983 */ /* 0x000ee20000300800 */
[----:B------:R-:W-:Y:S02]  /*17180*/  IADD3.X R153, R153, UR9, RZ, P5, !PT ;  /* 0x0000000999997c10 */ /* 0x000fe4000affe4ff */
[----:B--2---:R-:W-:-:S05]  /*17190*/  IADD3 R229, P4, R229, UR18, RZ ;  /* 0x00000012e5e57c10 */ /* 0x004fca000ff9e0ff */
[----:B------:R0:W-:Y:S02]  /*171a0*/  STL [R1+0x2b8], R229 ;  /* 0x0002b8e501007387 */ /* 0x0001e40000100800 */
[----:B0-----:R-:W-:Y:S02]  /*171b0*/  IMAD.MOV.U32 R229, RZ, RZ, R227 ;  /* 0x000000ffffe57224 */ /* 0x001fe400078e00e3 */
[----:B------:R-:W2:Y:S01]  /*171c0*/  LDL.LU R227, [R1+0x2d4] ;  /* 0x0002d40001e37983 */ /* 0x000ea20000300800 */
[----:B---3--:R-:W-:-:S03]  /*171d0*/  IADD3 R238, P5, R238, UR18, RZ ;  /* 0x00000012eeee7c10 */ /* 0x008fc6000ffbe0ff */
[----:B------:R-:W-:Y:S04]  /*171e0*/  STL [R1+0x2dc], R153 ;  /* 0x0002dc9901007387 */ /* 0x000fe80000100800 */
[----:B------:R0:W-:Y:S02]  /*171f0*/  STL [R1+0x2b0], R238 ;  /* 0x0002b0ee01007387 */ /* 0x0001e40000100800 */
[----:B0-----:R-:W-:Y:S02]  /*17200*/  IMAD.MOV.U32 R238, RZ, RZ, R230 ;  /* 0x000000ffffee7224 */ /* 0x001fe400078e00e6 */
[----:B------:R-:W3:Y:S01]  /*17210*/  LDL.LU R230, [R1+0x2cc] ;  /* 0x0002cc0001e67983 */ /* 0x000ee20000300800 */
[----:B------:R-:W-:Y:S01]  /*17220*/  IMAD.MOV.U32 R153, RZ, RZ, R239 ;  /* 0x000000ffff997224 */ /* 0x000fe200078e00ef */
[----:B--2---:R-:W-:-:S02]  /*17230*/  IADD3.X R227, R227, UR9, RZ, P6, !PT ;  /* 0x00000009e3e37c10 */ /* 0x004fc4000b7fe4ff */
[----:B------:R-:W-:-:S03]  /*17240*/  IADD3 R226, P6, R226, UR18, RZ ;  /* 0x00000012e2e27c10 */ /* 0x000fc6000ffde0ff */
[----:B------:R0:W-:Y:S04]  /*17250*/  STL [R1+0x2d4], R227 ;  /* 0x0002d4e301007387 */ /* 0x0001e80000100800 */
[----:B0-----:R-:W2:Y:S04]  /*17260*/  LDL.LU R227, [R1+0x2a0] ;  /* 0x0002a00001e37983 */ /* 0x001ea80000300800 */
[----:B------:R-:W4:Y:S01]  /*17270*/  LDL.LU R239, [R1+0x298] ;  /* 0x0002980001ef7983 */ /* 0x000f220000300800 */
[----:B---3--:R-:W-:-:S03]  /*17280*/  IADD3.X R230, R230, UR9, RZ, P1, !PT ;  /* 0x00000009e6e67c10 */ /* 0x008fc60008ffe4ff */
[----:B------:R0:W-:Y:S04]  /*17290*/  STL [R1+0x2a8], R226 ;  /* 0x0002a8e201007387 */ /* 0x0001e80000100800 */
[----:B0-----:R1:W5:Y:S04]  /*172a0*/  LDL.LU R226, [R1+0x898] ;  /* 0x0008980001e27983 */ /* 0x0013680000300800 */
[----:B------:R0:W-:Y:S04]  /*172b0*/  STL [R1+0x2cc], R230 ;  /* 0x0002cce601007387 */ /* 0x0001e80000100800 */
[----:B0-----:R-:W3:Y:S01]  /*172c0*/  LDL.LU R230, [R1+0x2b4] ;  /* 0x0002b40001e67983 */ /* 0x001ee20000300800 */
[----:B------:R-:W-:-:S02]  /*172d0*/  IADD3.X R153, R153, UR9, RZ, P2, !PT ;  /* 0x0000000999997c10 */ /* 0x000fc400097fe4ff */
[----:B------:R-:W-:Y:S02]  /*172e0*/  IADD3.X R228, R228, UR9, RZ, P3, !PT ;  /* 0x00000009e4e47c10 */ /* 0x000fe40009ffe4ff */
[----:B------:R-:W-:Y:S02]  /*172f0*/  IADD3 R229, P3, R229, UR18, RZ ;  /* 0x00000012e5e57c10 */ /* 0x000fe4000ff7e0ff */
[----:B--2---:R-:W-:Y:S02]  /*17300*/  IADD3 R227, P1, R227, UR18, RZ ;  /* 0x00000012e3e37c10 */ /* 0x004fe4000ff3e0ff */
[----:B----4-:R-:W-:-:S03]  /*17310*/  IADD3 R239, P2, R239, UR18, RZ ;  /* 0x00000012efef7c10 */ /* 0x010fc6000ff5e0ff */
[----:B------:R0:W-:Y:S04]  /*17320*/  STL [R1+0x2a0], R227 ;  /* 0x0002a0e301007387 */ /* 0x0001e80000100800 */
[----:B0-----:R1:W5:Y:S04]  /*17330*/  LDL.LU R227, [R1+0x894] ;  /* 0x0008940001e37983 */ /* 0x0013680000300800 */
[----:B------:R-:W-:Y:S04]  /*17340*/  STL [R1+0x2c4], R153 ;  /* 0x0002c49901007387 */ /* 0x000fe80000100800 */
[----:B------:R0:W-:Y:S01]  /*17350*/  STL [R1+0x298], R239 ;  /* 0x000298ef01007387 */ /* 0x0001e20000100800 */
[----:B---3--:R-:W-:-:S03]  /*17360*/  IADD3.X R230, R230, UR9, RZ, P4, !PT ;  /* 0x00000009e6e67c10 */ /* 0x008fc6000a7fe4ff */
[----:B0-----:R-:W2:Y:S01]  /*17370*/  LDL.LU R239, [R1+0x260] ;  /* 0x0002600001ef7983 */ /* 0x001ea20000300800 */
[----:B------:R-:W-:-:S03]  /*17380*/  IADD3 R247, P4, R247, UR18, RZ ;  /* 0x00000012f7f77c10 */ /* 0x000fc6000ff9e0ff */
[----:B------:R-:W3:Y:S04]  /*17390*/  LDL.LU R153, [R1+0x258] ;  /* 0x0002580001997983 */ /* 0x000ee80000300800 */
[----:B------:R0:W-:Y:S04]  /*173a0*/  STL [R1+0x2bc], R228 ;  /* 0x0002bce401007387 */ /* 0x0001e80000100800 */
[----:B0-----:R1:W5:Y:S04]  /*173b0*/  LDL.LU R228, [R1+0x890] ;  /* 0x0008900001e47983 */ /* 0x0013680000300800 */
[----:B------:R0:W-:Y:S04]  /*173c0*/  STL [R1+0x290], R229 ;  /* 0x000290e501007387 */ /* 0x0001e80000100800 */
[----:B0-----:R1:W5:Y:S04]  /*173d0*/  LDL.LU R229, [R1+0x88c] ;  /* 0x00088c0001e57983 */ /* 0x0013680000300800 */
[----:B------:R0:W-:Y:S04]  /*173e0*/  STL [R1+0x2b4], R230 ;  /* 0x0002b4e601007387 */ /* 0x0001e80000100800 */
[----:B0-----:R1:W5:Y:S04]  /*173f0*/  LDL.LU R230, [R1+0x888] ;  /* 0x0008880001e67983 */ /* 0x0013680000300800 */
[----:B------:R0:W-:Y:S04]  /*17400*/  STL [R1+0x288], R247 ;  /* 0x000288f701007387 */ /* 0x0001e80000100800 */
[----:B0-----:R-:W4:Y:S02]  /*17410*/  LDL.LU R247, [R1+0x884] ;  /* 0x0008840001f77983 */ /* 0x001f240000300800 */
[----:B----4-:R-:W-:-:S05]  /*17420*/  IADD3.X R247, R247, UR9, RZ, P5, !PT ;  /* 0x00000009f7f77c10 */ /* 0x010fca000affe4ff */
[----:B------:R0:W-:Y:S04]  /*17430*/  STL [R1+0x2ac], R247 ;  /* 0x0002acf701007387 */ /* 0x0001e80000100800 */
[----:B0-----:R-:W4:Y:S01]  /*17440*/  LDL.LU R247, [R1+0x880] ;  /* 0x0008800001f77983 */ /* 0x001f220000300800 */
[----:B------:R-:W-:Y:S02]  /*17450*/  IADD3.X R231, R231, UR9, RZ, P6, !PT ;  /* 0x00000009e7e77c10 */ /* 0x000fe4000b7fe4ff */
[----:B------:R-:W-:Y:S02]  /*17460*/  IADD3 R232, P6, R232, UR18, RZ ;  /* 0x00000012e8e87c10 */ /* 0x000fe4000ffde0ff */
[----:B------:R-:W-:Y:S02]  /*17470*/  IADD3.X R233, R233, UR9, RZ, P1, !PT ;  /* 0x00000009e9e97c10 */ /* 0x000fe40008ffe4ff */
[----:B------:R-:W-:-:S02]  /*17480*/  IADD3 R234, P1, R234, UR18, RZ ;  /* 0x00000012eaea7c10 */ /* 0x000fc4000ff3e0ff */
[----:B------:R-:W-:Y:S02]  /*17490*/  IADD3.X R236, R236, UR9, RZ, P2, !PT ;  /* 0x00000009ecec7c10 */ /* 0x000fe400097fe4ff */
[----:B------:R-:W-:Y:S02]  /*174a0*/  IADD3 R237, P2, R237, UR18, RZ ;  /* 0x00000012eded7c10 */ /* 0x000fe4000ff5e0ff */
[----:B------:R-:W-:Y:S02]  /*174b0*/  IADD3.X R238, R238, UR9, RZ, P3, !PT ;  /* 0x00000009eeee7c10 */ /* 0x000fe40009ffe4ff */
[----:B--2---:R-:W-:Y:S02]  /*174c0*/  IADD3 R239, P3, R239, UR18, RZ ;  /* 0x00000012efef7c10 */ /* 0x004fe4000ff7e0ff */
[----:B------:R-:W-:Y:S02]  /*174d0*/  IADD3.X R249, R249, UR9, RZ, P4, !PT ;  /* 0x00000009f9f97c10 */ /* 0x000fe4000a7fe4ff */
[----:B---3--:R-:W-:-:S02]  /*174e0*/  IADD3 R153, P4, R153, UR18, RZ ;  /* 0x0000001299997c10 */ /* 0x008fc4000ff9e0ff */
[----:B------:R-:W-:Y:S02]  /*174f0*/  IADD3.X R4, R4, UR9, RZ, P6, !PT ;  /* 0x0000000904047c10 */ /* 0x000fe4000b7fe4ff */
[----:B------:R-:W-:Y:S02]  /*17500*/  IADD3 R251, P6, R251, UR18, RZ ;  /* 0x00000012fbfb7c10 */ /* 0x000fe4000ffde0ff */
[----:B----4-:R-:W-:-:S05]  /*17510*/  IADD3 R247, P5, R247, UR18, RZ ;  /* 0x00000012f7f77c10 */ /* 0x010fca000ffbe0ff */
[----:B------:R0:W-:Y:S04]  /*17520*/  STL [R1+0x280], R247 ;  /* 0x000280f701007387 */ /* 0x0001e80000100800 */
[----:B0-----:R-:W2:Y:S04]  /*17530*/  LDL.LU R247, [R1+0x208] ;  /* 0x0002080001f77983 */ /* 0x001ea80000300800 */
[----:B------:R0:W-:Y:S04]  /*17540*/  STL [R1+0x2a4], R231 ;  /* 0x0002a4e701007387 */ /* 0x0001e80000100800 */
[----:B0-----:R1:W5:Y:S04]  /*17550*/  LDL.LU R231, [R1+0x87c] ;  /* 0x00087c0001e77983 */ /* 0x0013680000300800 */
[----:B------:R0:W-:Y:S04]  /*17560*/  STL [R1+0x278], R232 ;  /* 0x000278e801007387 */ /* 0x0001e80000100800 */
[----:B0-----:R1:W5:Y:S04]  /*17570*/  LDL.LU R232, [R1+0x878] ;  /* 0x0008780001e87983 */ /* 0x0013680000300800 */
[----:B------:R0:W-:Y:S04]  /*17580*/  STL [R1+0x29c], R233 ;  /* 0x00029ce901007387 */ /* 0x0001e80000100800 */
[----:B0-----:R1:W5:Y:S04]  /*17590*/  LDL.LU R233, [R1+0x874] ;  /* 0x0008740001e97983 */ /* 0x0013680000300800 */
[----:B------:R0:W-:Y:S01]  /*175a0*/  STL [R1+0x270], R234 ;  /* 0x000270ea01007387 */ /* 0x0001e20000100800 */
[----:B------:R-:W-:-:S03]  /*175b0*/  IADD3.X R248, R248, UR9, RZ, P5, !PT ;  /* 0x00000009f8f87c10 */ /* 0x000fc6000affe4ff */
[----:B0-----:R1:W5:Y:S04]  /*175c0*/  LDL.LU R234, [R1+0x870] ;  /* 0x0008700001ea7983 */ /* 0x0013680000300800 */
[----:B------:R0:W-:Y:S01]  /*175d0*/  STL [R1+0x294], R236 ;  /* 0x000294ec01007387 */ /* 0x0001e20000100800 */
[----:B------:R-:W-:-:S03]  /*175e0*/  IADD3 R252, P5, R252, UR18, RZ ;  /* 0x00000012fcfc7c10 */ /* 0x000fc6000ffbe0ff */
[----:B0-----:R1:W5:Y:S04]  /*175f0*/  LDL.LU R236, [R1+0x86c] ;  /* 0x00086c0001ec7983 */ /* 0x0013680000300800 */
[----:B------:R0:W-:Y:S04]  /*17600*/  STL [R1+0x268], R237 ;  /* 0x000268ed01007387 */ /* 0x0001e80000100800 */
[----:B0-----:R1:W5:Y:S04]  /*17610*/  LDL.LU R237, [R1+0x868] ;  /* 0x0008680001ed7983 */ /* 0x0013680000300800 */
[----:B------:R0:W-:Y:S04]  /*17620*/  STL [R1+0x28c], R238 ;  /* 0x00028cee01007387 */ /* 0x0001e80000100800 */
[----:B0-----:R1:W5:Y:S04]  /*17630*/  LDL.LU R238, [R1+0x864] ;  /* 0x0008640001ee7983 */ /* 0x0013680000300800 */
[----:B------:R0:W-:Y:S04]  /*17640*/  STL [R1+0x260], R239 ;  /* 0x000260ef01007387 */ /* 0x0001e80000100800 */
[----:B0-----:R1:W5:Y:S04]  /*17650*/  LDL.LU R239, [R1+0x860] ;  /* 0x0008600001ef7983 */ /* 0x0013680000300800 */
[----:B------:R0:W-:Y:S04]  /*17660*/  STL [R1+0x284], R249 ;  /* 0x000284f901007387 */ /* 0x0001e80000100800 */
[----:B0-----:R-:W3:Y:S04]  /*17670*/  LDL.LU R249, [R1+0x85c] ;  /* 0x00085c0001f97983 */ /* 0x001ee80000300800 */
[----:B------:R0:W-:Y:S04]  /*17680*/  STL [R1+0x258], R153 ;  /* 0x0002589901007387 */ /* 0x0001e80000100800 */
[----:B0-----:R-:W4:Y:S04]  /*17690*/  LDL.LU R153, [R1+0x204] ;  /* 0x0002040001997983 */ /* 0x001f280000300800 */
[----:B------:R0:W-:Y:S04]  /*176a0*/  STL [R1+0x27c], R248 ;  /* 0x00027cf801007387 */ /* 0x0001e80000100800 */
[----:B0-----:R-:W3:Y:S04]  /*176b0*/  LDL.LU R248, [R1+0x858] ;  /* 0x0008580001f87983 */ /* 0x001ee80000300800 */
[----:B------:R0:W-:Y:S04]  /*176c0*/  STL [R1+0x250], R252 ;  /* 0x000250fc01007387 */ /* 0x0001e80000100800 */
[----:B0-----:R-:W2:Y:S04]  /*176d0*/  LDL.LU R252, [R1+0x854] ;  /* 0x0008540001fc7983 */ /* 0x001ea80000300800 */
[----:B------:R0:W-:Y:S04]  /*176e0*/  STL [R1+0x274], R4 ;  /* 0x0002740401007387 */ /* 0x0001e80000100800 */
[----:B0-----:R-:W4:Y:S04]  /*176f0*/  LDL.LU R4, [R1+0x850] ;  /* 0x0008500001047983 */ /* 0x001f280000300800 */
[----:B------:R0:W-:Y:S04]  /*17700*/  STL [R1+0x248], R251 ;  /* 0x000248fb01007387 */ /* 0x0001e80000100800 */
[----:B0-----:R-:W3:Y:S01]  /*17710*/  LDL.LU R251, [R1+0x84c] ;  /* 0x00084c0001fb7983 */ /* 0x001ee20000300800 */
[----:B------:R-:W-:-:S02]  /*17720*/  IADD3.X R246, R246, UR9, RZ, P1, !PT ;  /* 0x00000009f6f67c10 */ /* 0x000fc40008ffe4ff */
[----:B------:R-:W-:Y:S02]  /*17730*/  IADD3 R240, P1, R240, UR18, RZ ;  /* 0x00000012f0f07c10 */ /* 0x000fe4000ff3e0ff */
[----:B------:R-:W-:Y:S01]  /*17740*/  IADD3.X R2, R2, UR9, RZ, P2, !PT ;  /* 0x0000000902027c10 */ /* 0x000fe200097fe4ff */
[----:B------:R0:W-:Y:S01]  /*17750*/  STL [R1+0x26c], R246 ;  /* 0x00026cf601007387 */ /* 0x0001e20000100800 */
[----:B------:R-:W-:Y:S02]  /*17760*/  IADD3 R243, P2, R243, UR18, RZ ;  /* 0x00000012f3f37c10 */ /* 0x000fe4000ff5e0ff */
[----:B------:R-:W-:Y:S01]  /*17770*/  IADD3.X R242, R242, UR9, RZ, P3, !PT ;  /* 0x00000009f2f27c10 */ /* 0x000fe20009ffe4ff */
[----:B0-----:R-:W4:Y:S04]  /*17780*/  LDL.LU R246, [R1+0x848] ;  /* 0x0008480001f67983 */ /* 0x001f280000300800 */
[----:B------:R0:W-:Y:S01]  /*17790*/  STL [R1+0x240], R240 ;  /* 0x000240f001007387 */ /* 0x0001e20000100800 */
[----:B------:R-:W-:-:S02]  /*177a0*/  IADD3.X R250, R250, UR9, RZ, P4, !PT ;  /* 0x00000009fafa7c10 */ /* 0x000fc4000a7fe4ff */
[----:B------:R-:W-:Y:S01]  /*177b0*/  IADD3 R244, P4, R244, UR18, RZ ;  /* 0x00000012f4f47c10 */ /* 0x000fe2000ff9e0ff */
[----:B0-----:R-:W2:Y:S04]  /*177c0*/  LDL.LU R240, [R1+0x844] ;  /* 0x0008440001f07983 */ /* 0x001ea80000300800 */
[----:B------:R0:W-:Y:S04]  /*177d0*/  STL [R1+0x264], R2 ;  /* 0x0002640201007387 */ /* 0x0001e80000100800 */
[----:B0-----:R1:W5:Y:S04]  /*177e0*/  LDL.LU R2, [R1+0x840] ;  /* 0x0008400001027983 */ /* 0x0013680000300800 */
[----:B------:R0:W-:Y:S04]  /*177f0*/  STL [R1+0x238], R243 ;  /* 0x000238f301007387 */ /* 0x0001e80000100800 */
[----:B0-----:R-:W4:Y:S04]  /*17800*/  LDL.LU R243, [R1+0x83c] ;  /* 0x00083c0001f37983 */ /* 0x001f280000300800 */
[----:B------:R0:W-:Y:S04]  /*17810*/  STL [R1+0x25c], R242 ;  /* 0x00025cf201007387 */ /* 0x0001e80000100800 */
[----:B0-----:R-:W4:Y:S01]  /*17820*/  LDL.LU R242, [R1+0x838] ;  /* 0x0008380001f27983 */ /* 0x001f220000300800 */
[----:B---3--:R-:W-:-:S05]  /*17830*/  IADD3 R251, P3, R251, UR18, RZ ;  /* 0x00000012fbfb7c10 */ /* 0x008fca000ff7e0ff */
[----:B------:R0:W-:Y:S04]  /*17840*/  STL [R1+0x230], R251 ;  /* 0x000230fb01007387 */ /* 0x0001e80000100800 */
[----:B0-----:R-:W3:Y:S04]  /*17850*/  LDL.LU R251, [R1+0x834] ;  /* 0x0008340001fb7983 */ /* 0x001ee80000300800 */
[----:B------:R0:W-:Y:S04]  /*17860*/  STL [R1+0x254], R250 ;  /* 0x000254fa01007387 */ /* 0x0001e80000100800 */
[----:B0-----:R-:W3:Y:S04]  /*17870*/  LDL.LU R250, [R1+0x830] ;  /* 0x0008300001fa7983 */ /* 0x001ee80000300800 */
[----:B------:R0:W-:Y:S04]  /*17880*/  STL [R1+0x228], R244 ;  /* 0x000228f401007387 */ /* 0x0001e80000100800 */
[----:B0-----:R-:W4:Y:S01]  /*17890*/  LDL.LU R244, [R1+0x82c] ;  /* 0x00082c0001f47983 */ /* 0x001f220000300800 */
[----:B--2---:R-:W-:-:S02]  /*178a0*/  IADD3.X R240, R240, UR9, RZ, P5, !PT ;  /* 0x00000009f0f07c10 */ /* 0x004fc4000affe4ff */
[----:B------:R-:W-:Y:S02]  /*178b0*/  IADD3 R241, P5, R241, UR18, RZ ;  /* 0x00000012f1f17c10 */ /* 0x000fe4000ffbe0ff */
[----:B------:R-:W-:Y:S01]  /*178c0*/  IADD3.X R245, R245, UR9, RZ, P6, !PT ;  /* 0x00000009f5f57c10 */ /* 0x000fe2000b7fe4ff */
[----:B------:R0:W-:Y:S01]  /*178d0*/  STL [R1+0x24c], R240 ;  /* 0x00024cf001007387 */ /* 0x0001e20000100800 */
[----:B------:R-:W-:-:S03]  /*178e0*/  IADD3.X R3, R3, UR9, RZ, P1, !PT ;  /* 0x0000000903037c10 */ /* 0x000fc60008ffe4ff */
[----:B0-----:R-:W2:Y:S04]  /*178f0*/  LDL.LU R240, [R1+0x828] ;  /* 0x0008280001f07983 */ /* 0x001ea80000300800 */
[----:B------:R0:W-:Y:S04]  /*17900*/  STL [R1+0x220], R241 ;  /* 0x000220f101007387 */ /* 0x0001e80000100800 */
[----:B0-----:R-:W3:Y:S04]  /*17910*/  LDL.LU R241, [R1+0x824] ;  /* 0x0008240001f17983 */ /* 0x001ee80000300800 */
[----:B------:R0:W-:Y:S04]  /*17920*/  STL [R1+0x244], R245 ;  /* 0x000244f501007387 */ /* 0x0001e80000100800 */
[----:B0-----:R-:W2:Y:S01]  /*17930*/  LDL.LU R245, [R1+0x820] ;  /* 0x0008200001f57983 */ /* 0x001ea20000300800 */
[----:B------:R-:W-:Y:S01]  /*17940*/  WARPGROUP.ARRIVE ;  /* 0x00000000000079c5 */ /* 0x000fe20000000000 */
[----:B------:R-:W-:Y:S01]  /*17950*/  UMOV UR30, UR14 ;  /* 0x0000000e001e7c82 */ /* 0x000fe20008000000 */
[----:B------:R-:W-:-:S04]  /*17960*/  UMOV UR31, UR15 ;  /* 0x0000000f001f7c82 */ /* 0x000fc80008000000 */
[----:B------:R-:W-:Y:S01]  /*17970*/  HGMMA.64x256x16.F32 R24, gdesc[UR28].tnspA, R24, gsb0 ;  /* 0x23e000001c1879f0 */ /* 0x000fe20008000818 */
[----:B----4-:R-:W-:-:S05]  /*17980*/  IADD3 R244, P6, R244, UR18, RZ ;  /* 0x00000012f4f47c10 */ /* 0x010fca000ffde0ff */
[----:B------:R0:W-:Y:S04]  /*17990*/  STL [R1+0x218], R244 ;  /* 0x000218f401007387 */ /* 0x0001e80000100800 */
[----:B0-----:R-:W4:Y:S04]  /*179a0*/  LDL.LU R244, [R1+0x81c] ;  /* 0x00081c0001f47983 */ /* 0x001f280000300800 */
[----:B------:R0:W-:Y:S04]  /*179b0*/  STL [R1+0x23c], R3 ;  /* 0x00023c0301007387 */ /* 0x0001e80000100800 */
[----:B0-----:R-:W2:Y:S01]  /*179c0*/  LDL.LU R3, [R1+0x818] ;  /* 0x0008180001037983 */ /* 0x001ea20000300800 */
[----:B------:R-:W-:-:S02]  /*179d0*/  IADD3 R252, P1, R252, UR18, RZ ;  /* 0x00000012fcfc7c10 */ /* 0x000fc4000ff3e0ff */
[----:B---3--:R-:W-:Y:S02]  /*179e0*/  IADD3.X R241, R241, UR9, RZ, P2, !PT ;  /* 0x00000009f1f17c10 */ /* 0x008fe400097fe4ff */
[----:B------:R-:W-:Y:S01]  /*179f0*/  IADD3 R247, P2, R247, UR18, RZ ;  /* 0x00000012f7f77c10 */ /* 0x000fe2000ff5e0ff */
[----:B------:R0:W-:Y:S01]  /*17a00*/  STL [R1+0x210], R252 ;  /* 0x000210fc01007387 */ /* 0x0001e20000100800 */
[----:B------:R-:W-:-:S03]  /*17a10*/  IADD3.X R246, R246, UR9, RZ, P3, !PT ;  /* 0x00000009f6f67c10 */ /* 0x000fc60009ffe4ff */
[----:B0-----:R-:W3:Y:S04]  /*17a20*/  LDL.LU R252, [R1+0x814] ;  /* 0x0008140001fc7983 */ /* 0x001ee80000300800 */
[----:B------:R0:W-:Y:S04]  /*17a30*/  STL [R1+0x234], R241 ;  /* 0x000234f101007387 */ /* 0x0001e80000100800 */
[----:B0-----:R-:W4:Y:S04]  /*17a40*/  LDL.LU R241, [R1+0x810] ;  /* 0x0008100001f17983 */ /* 0x001f280000300800 */
[----:B------:R0:W-:Y:S04]  /*17a50*/  STL [R1+0x208], R247 ;  /* 0x000208f701007387 */ /* 0x0001e80000100800 */
[----:B0-----:R-:W3:Y:S04]  /*17a60*/  LDL.LU R247, [R1+0x80c] ;  /* 0x00080c0001f77983 */ /* 0x001ee80000300800 */
[----:B------:R0:W-:Y:S04]  /*17a70*/  STL [R1+0x22c], R246 ;  /* 0x00022cf601007387 */ /* 0x0001e80000100800 */
[----:B0-----:R-:W3:Y:S01]  /*17a80*/  LDL.LU R246, [R1+0x808] ;  /* 0x0008080001f67983 */ /* 0x001ee20000300800 */
[----:B------:R-:W-:-:S02]  /*17a90*/  WARPGROUP.DEPBAR.LE gsb0, 0x0 ;  /* 0x00008000000079c5 */ /* 0x000fc40000010000 */
[----:B------:R-:W-:Y:S01]  /*17aa0*/  WARPGROUP.ARRIVE ;  /* 0x00000000000079c5 */ /* 0x000fe20000000000 */
[----:B------:R-:W-:Y:S01]  /*17ab0*/  UMOV UR34, UR6 ;  /* 0x0000000600227c82 */ /* 0x000fe20008000000 */
[----:B------:R-:W-:-:S04]  /*17ac0*/  UMOV UR35, UR7 ;  /* 0x0000000700237c82 */ /* 0x000fc80008000000 */
[----:B------:R-:W-:Y:S01]  /*17ad0*/  HGMMA.64x256x16.F32 R24, gdesc[UR32].tnspA, R24, gsb0 ;  /* 0x23e00000201879f0 */ /* 0x000fe20008000818 */
[----:B--2---:R-:W-:-:S05]  /*17ae0*/  IADD3 R3, P3, R3, UR18, RZ ;  /* 0x0000001203037c10 */ /* 0x004fca000ff7e0ff */
[----:B------:R0:W-:Y:S04]  /*17af0*/  STL [R1+0x200], R3 ;  /* 0x0002000301007387 */ /* 0x0001e80000100800 */
[----:B0-----:R-:W2:Y:S01]  /*17b00*/  LDL.LU R3, [R1+0x804] ;  /* 0x0008040001037983 */ /* 0x001ea20000300800 */
[----:B------:R-:W-:Y:S01]  /*17b10*/  UMOV UR38, UR26 ;  /* 0x0000001a00267c82 */ /* 0x000fe20008000000 */
[----:B------:R-:W-:Y:S01]  /*17b20*/  UMOV UR39, UR27 ;  /* 0x0000001b00277c82 */ /* 0x000fe20008000000 */
[----:B------:R-:W-:Y:S02]  /*17b30*/  WARPGROUP.DEPBAR.LE gsb0, 0x0 ;  /* 0x00008000000079c5 */ /* 0x000fe40000010000 */
[----:B------:R-:W-:-:S13]  /*17b40*/  WARPGROUP.ARRIVE ;  /* 0x00000000000079c5 */ /* 0x000fda0000000000 */
[----:B------:R-:W-:Y:S01]  /*17b50*/  HGMMA.64x256x16.F32 R24, gdesc[UR36].tnspA, R24, gsb0 ;  /* 0x23e00000241879f0 */ /* 0x000fe20008000818 */
[----:B----4-:R-:W-:Y:S02]  /*17b60*/  IADD3.X R241, R241, UR9, RZ, P5, !PT ;  /* 0x00000009f1f17c10 */ /* 0x010fe4000affe4ff */
[----:B------:R-:W-:Y:S01]  /*17b70*/  IADD3.X R240, R240, UR9, RZ, P6, !PT ;  /* 0x00000009f0f07c10 */ /* 0x000fe2000b7fe4ff */
[----:B------:R-:W-:Y:S01]  /*17b80*/  UMOV UR42, UR22 ;  /* 0x00000016002a7c82 */ /* 0x000fe20008000000 */
[----:B------:R-:W-:Y:S01]  /*17b90*/  UMOV UR43, UR23 ;  /* 0x00000017002b7c82 */ /* 0x000fe20008000000 */
[----:B--2---:R-:W-:-:S05]  /*17ba0*/  IADD3.X R3, R3, UR9, RZ, P4, !PT ;  /* 0x0000000903037c10 */ /* 0x004fca000a7fe4ff */
[----:B------:R0:W-:Y:S04]  /*17bb0*/  STL [R1+0x224], R3 ;  /* 0x0002240301007387 */ /* 0x0001e80000100800 */
[----:B0-----:R1:W5:Y:S04]  /*17bc0*/  LDL.LU R3, [R1+0x800] ;  /* 0x0008000001037983 */ /* 0x0013680000300800 */
[----:B------:R0:W-:Y:S04]  /*17bd0*/  STL [R1+0x21c], R241 ;  /* 0x00021cf101007387 */ /* 0x0001e80000100800 */
[----:B0-----:R-:W2:Y:S04]  /*17be0*/  LDL.LU R241, [R1+0x7fc] ;  /* 0x0007fc0001f17983 */ /* 0x001ea80000300800 */
[----:B------:R0:W-:Y:S04]  /*17bf0*/  STL [R1+0x214], R240 ;  /* 0x000214f001007387 */ /* 0x0001e80000100800 */
[----:B0-----:R-:W4:Y:S01]  /*17c00*/  LDL.LU R240, [R1+0x7f8] ;  /* 0x0007f80001f07983 */ /* 0x001f220000300800 */
[----:B------:R-:W-:-:S02]  /*17c10*/  WARPGROUP.DEPBAR.LE gsb0, 0x0 ;  /* 0x00008000000079c5 */ /* 0x000fc40000010000 */
[----:B------:R-:W-:-:S06]  /*17c20*/  WARPGROUP.ARRIVE ;  /* 0x00000000000079c5 */ /* 0x000fcc0000000000 */
[----:B------:R-:W-:Y:S01]  /*17c30*/  HGMMA.64x256x16.F32 R24, gdesc[UR40].tnspA, R24, gsb0 ;  /* 0x23e00000281879f0 */ /* 0x000fe20008000818 */
[----:B------:R-:W-:Y:S02]  /*17c40*/  IADD3.X R4, R4, UR9, RZ, P1, !PT ;  /* 0x0000000904047c10 */ /* 0x000fe40008ffe4ff */
[----:B------:R-:W-:-:S03]  /*17c50*/  IADD3.X R153, R153, UR9, RZ, P2, !PT ;  /* 0x0000000999997c10 */ /* 0x000fc600097fe4ff */
[----:B------:R0:W-:Y:S04]  /*17c60*/  STL [R1+0x20c], R4 ;  /* 0x00020c0401007387 */ /* 0x0001e80000100800 */
[----:B0-----:R1:W5:Y:S04]  /*17c70*/  LDL.LU R4, [R1+0x7f4] ;  /* 0x0007f40001047983 */ /* 0x0013680000300800 */
[----:B------:R0:W-:Y:S02]  /*17c80*/  STL [R1+0x204], R153 ;  /* 0x0002049901007387 */ /* 0x0001e40000100800 */
[----:B0-----:R-:W0:Y:S01]  /*17c90*/  LDC R153, c[0x0][0x238] ;  /* 0x00008e00ff997b82 */ /* 0x001e220000000800 */
[----:B---3--:R-:W-:-:S02]  /*17ca0*/  IADD3.X R252, R252, UR9, RZ, P3, !PT ;  /* 0x00000009fcfc7c10 */ /* 0x008fc40009ffe4ff */
[----:B------:R-:W-:Y:S02]  /*17cb0*/  IADD3 R251, P4, R251, UR18, RZ ;  /* 0x00000012fbfb7c10 */ /* 0x000fe4000ff9e0ff */
[----:B------:R-:W-:Y:S02]  /*17cc0*/  IADD3 R249, P5, R249, UR18, RZ ;  /* 0x00000012f9f97c10 */ /* 0x000fe4000ffbe0ff */
[----:B------:R-:W-:Y:S02]  /*17cd0*/  IADD3 R247, P6, R247, UR18, RZ ;  /* 0x00000012f7f77c10 */ /* 0x000fe4000ffde0ff */
[----:B------:R-:W-:Y:S02]  /*17ce0*/  IADD3 R245, P1, R245, UR18, RZ ;  /* 0x00000012f5f57c10 */ /* 0x000fe4000ff3e0ff */
[----:B------:R-:W-:Y:S02]  /*17cf0*/  IADD3 R243, P2, R243, UR18, RZ ;  /* 0x00000012f3f37c10 */ /* 0x000fe4000ff5e0ff */
[----:B------:R-:W-:-:S02]  /*17d00*/  IADD3.X R250, R250, UR9, RZ, P4, !PT ;  /* 0x00000009fafa7c10 */ /* 0x000fc4000a7fe4ff */
[----:B------:R-:W-:Y:S02]  /*17d10*/  IADD3.X R248, R248, UR9, RZ, P5, !PT ;  /* 0x00000009f8f87c10 */ /* 0x000fe4000affe4ff */
[----:B------:R-:W-:Y:S02]  /*17d20*/  IADD3.X R246, R246, UR9, RZ, P6, !PT ;  /* 0x00000009f6f67c10 */ /* 0x000fe4000b7fe4ff */
[----:B------:R-:W-:Y:S02]  /*17d30*/  IADD3.X R244, R244, UR9, RZ, P1, !PT ;  /* 0x00000009f4f47c10 */ /* 0x000fe40008ffe4ff */
[----:B------:R-:W-:Y:S01]  /*17d40*/  IADD3.X R242, R242, UR9, RZ, P2, !PT ;  /* 0x00000009f2f27c10 */ /* 0x000fe200097fe4ff */
[----:B0-----:R-:W-:-:S04]  /*17d50*/  IMAD.SHL.U32 R153, R153, 0x40, RZ ;  /* 0x0000004099997824 */ /* 0x001fc800078e00ff */
[----:B------:R-:W-:Y:S01]  /*17d60*/  IMAD.SHL.U32 R153, R153, 0x2, RZ ;  /* 0x0000000299997824 */ /* 0x000fe200078e00ff */
[----:B------:R-:W-:Y:S02]  /*17d70*/  WARPGROUP.DEPBAR.LE gsb0, 0x0 ;  /* 0x00008000000079c5 */ /* 0x000fe40000010000 */
[----:B--2---:R-:W-:-:S04]  /*17d80*/  IADD3 R241, P3, R241, UR18, RZ ;  /* 0x00000012f1f17c10 */ /* 0x004fc8000ff7e0ff */
[----:B----4-:R-:W-:Y:S01]  /*17d90*/  IADD3.X R240, R240, UR9, RZ, P3, !PT ;  /* 0x00000009f0f07c10 */ /* 0x010fe20009ffe4ff */
[----:B-1----:R-:W-:Y:S08]  /*17da0*/  @P0 BRA `(.L_x_1) ;  /* 0xffffff3c00040947 */ /* 0x002ff0000383ffff */
[----:B------:R0:W-:Y:S04]  /*17db0*/  STL [R1+0x7f8], R6 ;  /* 0x0007f80601007387 */ /* 0x0001e80000100800 */
[----:B0-----:R-:W2:Y:S04]  /*17dc0*/  LDL.LU R6, [R1+0x1fc] ;  /* 0x0001fc0001067983 */ /* 0x001ea80000300800 */
[----:B-----5:R0:W-:Y:S04]  /*17dd0*/  STL [R1+0x7f4], R4 ;  /* 0x0007f40401007387 */ /* 0x0201e80000100800 */
[----:B0-----:R-:W3:Y:S04]  /*17de0*/  LDL.LU R4, [R1+0x1f4] ;  /* 0x0001f40001047983 */ /* 0x001ee80000300800 */
[----:B------:R-:W4:Y:S04]  /*17df0*/  LDL.LU R3, [R1+0x1e8] ;  /* 0x0001e80001037983 */ /* 0x000f280000300800 */
        /* <DEDUP_REMOVED lines=13> */
[----:B------:R-:W4:Y:S01]  /*17ed0*/  LDL.LU R252, [R1+0x1b0] ;  /* 0x0001b00001fc7983 */ /* 0x000f220000300800 */
[----:B------:R-:W-:-:S03]  /*17ee0*/  F2FP.F16.F32.PACK_AB R151, R151, R150 ;  /* 0x000000969797723e */ /* 0x000fc600000000ff */
[----:B------:R-:W4:Y:S01]  /*17ef0*/  LDL.LU R13, [R1+0x1ac] ;  /* 0x0001ac00010d7983 */ /* 0x000f220000300800 */
[----:B------:R-:W-:-:S03]  /*17f00*/  F2FP.F16.F32.PACK_AB R150, R149, R148 ;  /* 0x000000949596723e */ /* 0x000fc600000000ff */
[----:B------:R-:W4:Y:S04]  /*17f10*/  LDL.LU R12, [R1+0x1a8] ;  /* 0x0001a800010c7983 */ /* 0x000f280000300800 */
[----:B------:R-:W4:Y:S04]  /*17f20*/  LDL.LU R235, [R1+0x1a4] ;  /* 0x0001a40001eb7983 */ /* 0x000f280000300800 */
[----:B------:R-:W4:Y:S04]  /*17f30*/  LDL.LU R0, [R1+0x1a0] ;  /* 0x0001a00001007983 */ /* 0x000f280000300800 */
[----:B------:R-:W4:Y:S04]  /*17f40*/  LDL.LU R153, [R1+0x19c] ;  /* 0x00019c0001997983 */ /* 0x000f280000300800 */
[----:B------:R-:W2:Y:S04]  /*17f50*/  LDL.LU R149, [R1+0x1f8] ;  /* 0x0001f80001957983 */ /* 0x000ea80000300800 */
[----:B------:R-:W3:Y:S01]  /*17f60*/  LDL.LU R148, [R1+0x1f0] ;  /* 0x0001f00001947983 */ /* 0x000ee20000300800 */
[----:B------:R-:W-:-:S02]  /*17f70*/  F2FP.F16.F32.PACK_AB R147, R147, R146 ;  /* 0x000000929393723e */ /* 0x000fc400000000ff */
[----:B------:R-:W-:Y:S02]  /*17f80*/  F2FP.F16.F32.PACK_AB R146, R145, R144 ;  /* 0x000000909192723e */ /* 0x000fe400000000ff */
[----:B--2---:R-:W-:Y:S02]  /*17f90*/  F2FP.F16.F32.PACK_AB R149, R6, R149 ;  /* 0x000000950695723e */ /* 0x004fe400000000ff */
[----:B------:R-:W2:Y:S01]  /*17fa0*/  LDL.LU R6, [R1+0x7f8] ;  /* 0x0007f80001067983 */ /* 0x000ea20000300800 */
[----:B---3--:R-:W-:-:S03]  /*17fb0*/  F2FP.F16.F32.PACK_AB R148, R4, R148 ;  /* 0x000000940494723e */ /* 0x008fc600000000ff */
[----:B------:R0:W5:Y:S04]  /*17fc0*/  LDL.LU R4, [R1+0x7f4] ;  /* 0x0007f40001047983 */ /* 0x0001680000300800 */
[----:B------:R-:W3:Y:S01]  /*17fd0*/  LDL.LU R145, [R1+0x1ec] ;  /* 0x0001ec0001917983 */ /* 0x000ee20000300800 */
[----:B------:R-:W-:Y:S02]  /*17fe0*/  F2FP.F16.F32.PACK_AB R143, R143, R142 ;  /* 0x0000008e8f8f723e */ /* 0x000fe400000000ff */
[----:B------:R-:W-:Y:S02]  /*17ff0*/  F2FP.F16.F32.PACK_AB R139, R139, R138 ;  /* 0x0000008a8b8b723e */ /* 0x000fe400000000ff */
[----:B------:R-:W-:Y:S02]  /*18000*/  F2FP.F16.F32.PACK_AB R135, R135, R134 ;  /* 0x000000868787723e */ /* 0x000fe400000000ff */
[----:B------:R-:W-:-:S02]  /*18010*/  F2FP.F16.F32.PACK_AB R131, R131, R130 ;  /* 0x000000828383723e */ /* 0x000fc400000000ff */
[----:B------:R-:W-:Y:S02]  /*18020*/  F2FP.F16.F32.PACK_AB R127, R127, R126 ;  /* 0x0000007e7f7f723e */ /* 0x000fe400000000ff */
[----:B------:R-:W-:Y:S02]  /*18030*/  F2FP.F16.F32.PACK_AB R123, R123, R122 ;  /* 0x0000007a7b7b723e */ /* 0x000fe400000000ff */
        /* <DEDUP_REMOVED lines=54> */
[----:B----4-:R-:W-:Y:S02]  /*183a0*/  F2FP.F16.F32.PACK_AB R144, R2, R241 ;  /* 0x000000f10290723e */ /* 0x010fe400000000ff */
        /* <DEDUP_REMOVED lines=59> */
[----:B--2---:R-:W-:Y:S02]  /*18760*/  F2FP.F16.F32.PACK_AB R24, R6, R5 ;  /* 0x000000050618723e */ /* 0x004fe400000000ff */
[----:B0--3--:R-:W-:-:S07]  /*18770*/  F2FP.F16.F32.PACK_AB R145, R145, R3 ;  /* 0x000000039191723e */ /* 0x009fce00000000ff */
.L_x_0:
[----:B------:R-:W2:Y:S01]  /*18780*/  LDL.LU R7, [R1+0x7f0] ;  /* 0x0007f00001077983 */ /* 0x000ea20000300800 */
[----:B------:R-:W-:Y:S01]  /*18790*/  ULDC.64 UR6, c[0x0][0x228] ;  /* 0x00008a0000067ab9 */ /* 0x000fe20000000a00 */
[C---:B-----5:R-:W-:Y:S01]  /*187a0*/  VIADD R3, R4.reuse, 0x1 ;  /* 0x0000000104037836 */ /* 0x060fe20000000000 */
[----:B------:R-:W-:Y:S01]  /*187b0*/  ULDC UR4, c[0x0][0x22c] ;  /* 0x00008b0000047ab9 */ /* 0x000fe20000000800 */
[----:B------:R-:W0:Y:S01]  /*187c0*/  S2R R5, SR_TID.X ;  /* 0x0000000000057919 */ /* 0x000e220000002100 */
[----:B------:R-:W-:Y:S02]  /*187d0*/  VIADD R6, R4, 0x2 ;  /* 0x0000000204067836 */ /* 0x000fe40000000000 */
[C---:B0-----:R-:W-:Y:S02]  /*187e0*/  IMAD.SHL.U32 R2, R5.reuse, 0x40, RZ ;  /* 0x0000004005027824 */ /* 0x041fe400078e00ff */
[----:B------:R-:W-:-:S05]  /*187f0*/  IMAD.SHL.U32 R0, R5, 0x10, RZ ;  /* 0x0000001005007824 */ /* 0x000fca00078e00ff */
[----:B------:R-:W-:Y:S01]  /*18800*/  LOP3.LUT R0, R0, 0xf0, RZ, 0xc0, !PT ;  /* 0x000000f000007812 */ /* 0x000fe200078ec0ff */
[----:B------:R-:W-:Y:S01]  /*18810*/  BAR.SYNC.DEFER_BLOCKING 0x0 ;  /* 0x0000000000007b1d */ /* 0x000fe20000010000 */
[----:B--2---:R-:W-:-:S05]  /*18820*/  ISETP.GE.AND P0, PT, R7, UR6, PT ;  /* 0x0000000607007c0c */ /* 0x004fca000bf06270 */
[----:B------:R-:W-:Y:S01]  /*18830*/  ULDC UR6, c[0x0][0x248] ;  /* 0x0000920000067ab9 */ /* 0x000fe20000000800 */
[----:B------:R-:W-:Y:S01]  /*18840*/  ISETP.LT.AND P5, PT, R3, UR4, !P0 ;  /* 0x0000000403007c0c */ /* 0x000fe2000c7a1270 */
[----:B------:R-:W-:Y:S01]  /*18850*/  ULDC UR4, c[0x0][0x22c] ;  /* 0x00008b0000047ab9 */ /* 0x000fe20000000800 */
[----:B------:R-:W-:Y:S01]  /*18860*/  LOP3.LUT R3, R2, 0x400, RZ, 0xc0, !PT ;  /* 0x0000040002037812 */ /* 0x000fe200078ec0ff */
[----:B------:R-:W-:Y:S01]  /*18870*/  IMAD.SHL.U32 R2, R5, 0x8, RZ ;  /* 0x0000000805027824 */ /* 0x000fe200078e00ff */
[----:B------:R-:W-:Y:S01]  /*18880*/  ISETP.LT.AND P2, PT, R6, UR4, !P0 ;  /* 0x0000000406007c0c */ /* 0x000fe2000c741270 */
[----:B------:R-:W-:Y:S01]  /*18890*/  VIADD R6, R4, 0x3 ;  /* 0x0000000304067836 */ /* 0x000fe20000000000 */
[----:B------:R-:W-:Y:S01]  /*188a0*/  IADD3 R3, R3, UR8, R0 ;  /* 0x0000000803037c10 */ /* 0x000fe2000fffe000 */
[----:B------:R-:W-:Y:S01]  /*188b0*/  ULDC UR4, c[0x0][0x22c] ;  /* 0x00008b0000047ab9 */ /* 0x000fe20000000800 */
[----:B------:R-:W-:Y:S02]  /*188c0*/  LOP3.LUT R2, R2, 0x300, RZ, 0xc0, !PT ;  /* 0x0000030002027812 */ /* 0x000fe400078ec0ff */
[----:B------:R-:W-:-:S02]  /*188d0*/  LOP3.LUT R0, R5, 0x7f, RZ, 0xc0, !PT ;  /* 0x0000007f05007812 */ /* 0x000fc400078ec0ff */
[----:B------:R-:W-:Y:S01]  /*188e0*/  ISETP.LT.AND P1, PT, R6, UR4, !P0 ;  /* 0x0000000406007c0c */ /* 0x000fe2000c721270 */
[----:B------:R-:W-:Y:S01]  /*188f0*/  IMAD.IADD R5, R2, 0x1, R3 ;  /* 0x0000000102057824 */ /* 0x000fe200078e0203 */
[----:B------:R-:W-:Y:S01]  /*18900*/  LEA R0, R0, UR8, 0x4 ;  /* 0x0000000800007c11 */ /* 0x000fe2000f8e20ff */
[C---:B------:R-:W-:Y:S01]  /*18910*/  VIADD R6, R4.reuse, 0x4 ;  /* 0x0000000404067836 */ /* 0x040fe20000000000 */
[----:B------:R-:W-:Y:S01]  /*18920*/  ULDC UR4, c[0x0][0x22c] ;  /* 0x00008b0000047ab9 */ /* 0x000fe20000000800 */
[----:B------:R-:W-:Y:S01]  /*18930*/  ISETP.LT.AND P4, PT, R4, UR7, !P0 ;  /* 0x0000000704007c0c */ /* 0x000fe2000c781270 */
[----:B------:R-:W-:Y:S01]  /*18940*/  STSM.16.M88.4 [R5], R24 ;  /* 0x0000001805007844 */ /* 0x000fe20000000200 */
[----:B------:R-:W-:Y:S01]  /*18950*/  ULDC UR7, c[0x0][0x22c] ;  /* 0x00008b0000077ab9 */ /* 0x000fe20000000800 */
[----:B------:R-:W-:Y:S01]  /*18960*/  BAR.SYNC.DEFER_BLOCKING 0x0 ;  /* 0x0000000000007b1d */ /* 0x000fe20000010000 */
[----:B------:R-:W-:-:S05]  /*18970*/  ISETP.LT.AND P3, PT, R6, UR4, !P0 ;  /* 0x0000000406007c0c */ /* 0x000fca000c761270 */
[----:B------:R-:W-:Y:S02]  /*18980*/  ULDC UR4, c[0x0][0x244] ;  /* 0x0000910000047ab9 */ /* 0x000fe40000000800 */
[----:B------:R-:W-:Y:S01]  /*18990*/  IMAD R3, R7, UR4, RZ ;  /* 0x0000000407037c24 */ /* 0x000fe2000f8e02ff */
[----:B------:R-:W-:Y:S01]  /*189a0*/  ULDC.64 UR4, c[0x0][0x220] ;  /* 0x0000880000047ab9 */ /* 0x000fe20000000a00 */
[----:B------:R-:W-:Y:S01]  /*189b0*/  IMAD R7, R4, UR6, RZ ;  /* 0x0000000604077c24 */ /* 0x000fe2000f8e02ff */
[----:B------:R-:W-:Y:S02]  /*189c0*/  ULDC UR6, c[0x0][0x248] ;  /* 0x0000920000067ab9 */ /* 0x000fe40000000800 */
[----:B------:R-:W-:Y:S01]  /*189d0*/  LEA R2, P6, R3, UR4, 0x1 ;  /* 0x0000000403027c11 */ /* 0x000fe2000f8c08ff */
[----:B------:R-:W-:-:S03]  /*189e0*/  ULDC UR4, c[0x0][0x248] ;  /* 0x0000920000047ab9 */ /* 0x000fc60000000800 */
[----:B------:R-:W-:Y:S01]  /*189f0*/  LEA.HI.X.SX32 R3, R3, UR5, 0x1, P6 ;  /* 0x0000000503037c11 */ /* 0x000fe2000b0f0eff */
[----:B------:R-:W-:Y:S01]  /*18a00*/  ULDC UR5, c[0x0][0x22c] ;  /* 0x00008b0000057ab9 */ /* 0x000fe20000000800 */
[C---:B------:R-:W-:Y:S01]  /*18a10*/  LEA R6, P6, R7.reuse, R2, 0x1 ;  /* 0x0000000207067211 */ /* 0x040fe200078c08ff */
[----:B------:R-:W0:Y:S01]  /*18a20*/  LDS.128 R8, [R0] ;  /* 0x0000000000087984 */ /* 0x000e220000000c00 */
[----:B------:R-:W-:Y:S06]  /*18a30*/  BAR.SYNC.DEFER_BLOCKING 0x0 ;  /* 0x0000000000007b1d */ /* 0x000fec0000010000 */
[----:B------:R-:W-:Y:S02]  /*18a40*/  STSM.16.M88.4 [R5], R28 ;  /* 0x0000001c05007844 */ /* 0x000fe40000000200 */
[----:B------:R-:W-:Y:S06]  /*18a50*/  BAR.SYNC.DEFER_BLOCKING 0x0 ;  /* 0x0000000000007b1d */ /* 0x000fec0000010000 */
[----:B------:R-:W1:Y:S02]  /*18a60*/  LDS.128 R12, [R0] ;  /* 0x00000000000c7984 */ /* 0x000e640000000c00 */
[----:B------:R-:W-:Y:S06]  /*18a70*/  BAR.SYNC.DEFER_BLOCKING 0x0 ;  /* 0x0000000000007b1d */ /* 0x000fec0000010000 */
[----:B------:R-:W-:Y:S02]  /*18a80*/  STSM.16.M88.4 [R5], R32 ;  /* 0x0000002005007844 */ /* 0x000fe40000000200 */
[----:B------:R-:W-:Y:S06]  /*18a90*/  BAR.SYNC.DEFER_BLOCKING 0x0 ;  /* 0x0000000000007b1d */ /* 0x000fec0000010000 */
[----:B------:R-:W2:Y:S02]  /*18aa0*/  LDS.128 R16, [R0] ;  /* 0x0000000000107984 */ /* 0x000ea40000000c00 */
[----:B------:R-:W-:Y:S06]  /*18ab0*/  BAR.SYNC.DEFER_BLOCKING 0x0 ;  /* 0x0000000000007b1d */ /* 0x000fec0000010000 */
[----:B------:R-:W-:Y:S02]  /*18ac0*/  STSM.16.M88.4 [R5], R36 ;  /* 0x0000002405007844 */ /* 0x000fe40000000200 */
[----:B------:R-:W-:Y:S06]  /*18ad0*/  BAR.SYNC.DEFER_BLOCKING 0x0 ;  /* 0x0000000000007b1d */ /* 0x000fec0000010000 */
[----:B------:R-:W3:Y:S02]  /*18ae0*/  LDS.128 R20, [R0] ;  /* 0x0000000000147984 */ /* 0x000ee40000000c00 */
[----:B------:R-:W-:Y:S06]  /*18af0*/  BAR.SYNC.DEFER_BLOCKING 0x0 ;  /* 0x0000000000007b1d */ /* 0x000fec0000010000 */
[----:B------:R-:W-:Y:S02]  /*18b00*/  STSM.16.M88.4 [R5], R40 ;  /* 0x0000002805007844 */ /* 0x000fe40000000200 */
[----:B------:R-:W-:Y:S06]  /*18b10*/  BAR.SYNC.DEFER_BLOCKING 0x0 ;  /* 0x0000000000007b1d */ /* 0x000fec0000010000 */
[----:B------:R-:W4:Y:S02]  /*18b20*/  LDS.128 R24, [R0] ;  /* 0x0000000000187984 */ /* 0x000f240000000c00 */
        /* <DEDUP_REMOVED lines=89> */
[----:B------:R0:W-:Y:S02]  /*190c0*/  STSM.16.M88.4 [R5], R132 ;  /* 0x0000008405007844 */ /* 0x0001e40000000200 */
[----:B------:R-:W-:Y:S01]  /*190d0*/  BAR.SYNC.DEFER_BLOCKING 0x0 ;  /* 0x0000000000007b1d */ /* 0x000fe20000010000 */
[----:B0-----:R-:W-:-:S05]  /*190e0*/  VIADD R133, R7, UR4 ;  /* 0x0000000407857c36 */ /* 0x001fca0008000000 */
[----:B------:R-:W-:Y:S01]  /*190f0*/  ULDC UR4, c[0x0][0x248] ;  /* 0x0000920000047ab9 */ /* 0x000fe20000000800 */
[-C--:B------:R-:W-:Y:S01]  /*19100*/  LEA.HI.X.SX32 R7, R7, R3.reuse, 0x1, P6 ;  /* 0x0000000307077211 */ /* 0x080fe200030f0eff */
[----:B------:R-:W-:Y:S01]  /*19110*/  VIADD R134, R4, 0x5 ;  /* 0x0000000504867836 */ /* 0x000fe20000000000 */
[----:B------:R-:W-:Y:S02]  /*19120*/  PRMT R135, R8, 0x7632, R135 ;  /* 0x0000763208877816 */ /* 0x000fe40000000087 */
[C---:B------:R-:W-:Y:S01]  /*19130*/  LEA R132, P6, R133.reuse, R2, 0x1 ;  /* 0x0000000285847211 */ /* 0x040fe200078c08ff */
[----:B------:R-:W0:Y:S01]  /*19140*/  LDS.128 R116, [R0] ;  /* 0x0000000000747984 */ /* 0x000e220000000c00 */
[----:B------:R-:W-:Y:S06]  /*19150*/  BAR.SYNC.DEFER_BLOCKING 0x0 ;  /* 0x0000000000007b1d */ /* 0x000fec0000010000 */
[----:B------:R1:W-:Y:S02]  /*19160*/  STSM.16.M88.4 [R5], R136 ;  /* 0x0000008805007844 */ /* 0x0003e40000000200 */
[----:B------:R-:W-:Y:S01]  /*19170*/  BAR.SYNC.DEFER_BLOCKING 0x0 ;  /* 0x0000000000007b1d */ /* 0x000fe20000010000 */
[C---:B-1----:R-:W-:Y:S01]  /*19180*/  VIADD R136, R133.reuse, UR4 ;  /* 0x0000000485887c36 */ /* 0x042fe20008000000 */
[----:B------:R-:W-:-:S04]  /*19190*/  LEA.HI.X.SX32 R133, R133, R3, 0x1, P6 ;  /* 0x0000000385857211 */ /* 0x000fc800030f0eff */
[----:B------:R-:W-:Y:S01]  /*191a0*/  ULDC UR4, c[0x0][0x248] ;  /* 0x0000920000047ab9 */ /* 0x000fe20000000800 */
[----:B------:R-:W1:Y:S01]  /*191b0*/  LDS.128 R120, [R0] ;  /* 0x0000000000787984 */ /* 0x000e620000000c00 */
[----:B------:R-:W-:Y:S06]  /*191c0*/  BAR.SYNC.DEFER_BLOCKING 0x0 ;  /* 0x0000000000007b1d */ /* 0x000fec0000010000 */
[----:B------:R-:W-:Y:S02]  /*191d0*/  STSM.16.M88.4 [R5], R140 ;  /* 0x0000008c05007844 */ /* 0x000fe40000000200 */
[----:B------:R-:W-:Y:S06]  /*191e0*/  BAR.SYNC.DEFER_BLOCKING 0x0 ;  /* 0x0000000000007b1d */ /* 0x000fec0000010000 */
[----:B------:R-:W1:Y:S02]  /*191f0*/  LDS.128 R124, [R0] ;  /* 0x00000000007c7984 */ /* 0x000e640000000c00 */
[----:B------:R-:W-:Y:S06]  /*19200*/  BAR.SYNC.DEFER_BLOCKING 0x0 ;  /* 0x0000000000007b1d */ /* 0x000fec0000010000 */
[----:B------:R-:W-:Y:S02]  /*19210*/  STSM.16.M88.4 [R5], R144 ;  /* 0x0000009005007844 */ /* 0x000fe40000000200 */
[----:B------:R-:W-:Y:S06]  /*19220*/  BAR.SYNC.DEFER_BLOCKING 0x0 ;  /* 0x0000000000007b1d */ /* 0x000fec0000010000 */
[----:B------:R-:W1:Y:S02]  /*19230*/  LDS.128 R128, [R0] ;  /* 0x0000000000807984 */ /* 0x000e640000000c00 */
[----:B------:R-:W-:Y:S06]  /*19240*/  BAR.SYNC.DEFER_BLOCKING 0x0 ;  /* 0x0000000000007b1d */ /* 0x000fec0000010000 */
[----:B------:R2:W-:Y:S02]  /*19250*/  STSM.16.M88.4 [R5], R148 ;  /* 0x0000009405007844 */ /* 0x0005e40000000200 */
[----:B------:R-:W-:Y:S01]  /*19260*/  BAR.SYNC.DEFER_BLOCKING 0x0 ;  /* 0x0000000000007b1d */ /* 0x000fe20000010000 */
[----:B--2---:R-:W-:-:S05]  /*19270*/  VIADD R5, R4, 0x6 ;  /* 0x0000000604057836 */ /* 0x004fca0000000000 */
[----:B------:R-:W-:Y:S01]  /*19280*/  @P4 STG.E.U16 desc[UR16][R6.64], R8 ;  /* 0x0000000806004986 */ /* 0x000fe2000c101510 */
[----:B------:R-:W-:Y:S01]  /*19290*/  ISETP.LT.AND P4, PT, R134, UR5, !P0 ;  /* 0x0000000586007c0c */ /* 0x000fe2000c781270 */
[----:B------:R-:W-:Y:S01]  /*192a0*/  ULDC UR5, c[0x0][0x22c] ;  /* 0x00008b0000057ab9 */ /* 0x000fe20000000800 */
[----:B------:R-:W-:Y:S01]  /*192b0*/  LEA R134, P6, R136, R2, 0x1 ;  /* 0x0000000288867211 */ /* 0x000fe200078c08ff */
[----:B------:R2:W-:Y:S01]  /*192c0*/  @P5 STG.E.U16 desc[UR16][R132.64], R135 ;  /* 0x0000008784005986 */ /* 0x0005e2000c101510 */
[----:B------:R-:W-:Y:S01]  /*192d0*/  ISETP.LT.AND P5, PT, R5, UR5, !P0 ;  /* 0x0000000505007c0c */ /* 0x000fe2000c7a1270 */
[----:B------:R-:W-:Y:S01]  /*192e0*/  VIADD R5, R4, 0x7 ;  /* 0x0000000704057836 */ /* 0x000fe20000000000 */
[----:B------:R-:W-:Y:S01]  /*192f0*/  ULDC UR5, c[0x0][0x22c] ;  /* 0x00008b0000057ab9 */ /* 0x000fe20000000800 */
[C---:B--2---:R-:W-:Y:S01]  /*19300*/  LEA.HI.X.SX32 R135, R136.reuse, R3, 0x1, P6 ;  /* 0x0000000388877211 */ /* 0x044fe200030f0eff */
[----:B------:R-:W-:Y:S01]  /*19310*/  VIADD R136, R136, UR4 ;  /* 0x0000000488887c36 */ /* 0x000fe20008000000 */
[----:B------:R-:W-:Y:S01]  /*19320*/  ULDC UR4, c[0x0][0x248] ;  /* 0x0000920000047ab9 */ /* 0x000fe20000000800 */
[----:B------:R-:W-:-:S02]  /*19330*/  PRMT R133, R9, 0x7632, R133 ;  /* 0x0000763209857816 */ /* 0x000fc40000000085 */
[----:B------:R2:W-:Y:S01]  /*19340*/  @P2 STG.E.U16 desc[UR16][R134.64], R9 ;  /* 0x0000000986002986 */ /* 0x0005e2000c101510 */
[CC--:B------:R-:W-:Y:S01]  /*19350*/  LEA R6, P2, R136.reuse, R2.reuse, 0x1 ;  /* 0x0000000288067211 */ /* 0x0c0fe200078408ff */
[C---:B------:R-:W-:Y:S01]  /*19360*/  VIADD R8, R136.reuse, UR4 ;  /* 0x0000000488087c36 */ /* 0x040fe20008000000 */
[----:B------:R-:W-:Y:S02]  /*19370*/  ULDC UR4, c[0x0][0x22c] ;  /* 0x00008b0000047ab9 */ /* 0x000fe40000000800 */
[----:B------:R-:W-:Y:S02]  /*19380*/  LEA.HI.X.SX32 R7, R136, R3, 0x1, P2 ;  /* 0x0000000388077211 */ /* 0x000fe400010f0eff */
[----:B------:R-:W-:Y:S01]  /*19390*/  ISETP.LT.AND P2, PT, R5, UR5, !P0 ;  /* 0x0000000505007c0c */ /* 0x000fe2000c741270 */
[----:B------:R-:W-:Y:S01]  /*193a0*/  VIADD R5, R4, 0x8 ;  /* 0x0000000804057836 */ /* 0x000fe20000000000 */
[----:B------:R-:W-:Y:S01]  /*193b0*/  LEA R132, P6, R8, R2, 0x1 ;  /* 0x0000000208847211 */ /* 0x000fe200078c08ff */
[----:B------:R3:W-:Y:S01]  /*193c0*/  @P1 STG.E.U16 desc[UR16][R6.64], R133 ;  /* 0x0000008506001986 */ /* 0x0007e2000c101510 */
[----:B------:R-:W-:-:S02]  /*193d0*/  ULDC UR5, c[0x0][0x22c] ;  /* 0x00008b0000057ab9 */ /* 0x000fc40000000800 */
[----:B------:R-:W-:Y:S01]  /*193e0*/  ISETP.LT.AND P1, PT, R5, UR4, !P0 ;  /* 0x0000000405007c0c */ /* 0x000fe2000c721270 */
[----:B------:R-:W-:Y:S01]  /*193f0*/  ULDC UR4, c[0x0][0x248] ;  /* 0x0000920000047ab9 */ /* 0x000fe20000000800 */
[----:B------:R-:W-:Y:S02]  /*19400*/  VIADD R5, R4, 0x9 ;  /* 0x0000000904057836 */ /* 0x000fe40000000000 */
[C---:B--2---:R-:W-:Y:S01]  /*19410*/  VIADD R134, R8.reuse, UR4 ;  /* 0x0000000408867c36 */ /* 0x044fe20008000000 */
[----:B------:R-:W-:Y:S01]  /*19420*/  ULDC UR4, c[0x0][0x22c] ;  /* 0x00008b0000047ab9 */ /* 0x000fe20000000800 */
[----:B---3--:R-:W-:-:S03]  /*19430*/  LEA.HI.X.SX32 R133, R8, R3, 0x1, P6 ;  /* 0x0000000308857211 */ /* 0x008fc600030f0eff */
[-C--:B------:R-:W-:Y:S02]  /*19440*/  LEA R8, P6, R134, R2.reuse, 0x1 ;  /* 0x0000000286087211 */ /* 0x080fe400078c08ff */
[----:B------:R-:W-:Y:S01]  /*19450*/  PRMT R7, R10, 0x7632, R7 ;  /* 0x000076320a077816 */ /* 0x000fe20000000007 */
[----:B------:R2:W-:Y:S01]  /*19460*/  @P3 STG.E.U16 desc[UR16][R132.64], R10 ;  /* 0x0000000a84003986 */ /* 0x0005e2000c101510 */
[----:B------:R-:W-:Y:S01]  /*19470*/  ISETP.LT.AND P3, PT, R5, UR4, !P0 ;  /* 0x0000000405007c0c */ /* 0x000fe2000c761270 */
[----:B------:R-:W-:Y:S01]  /*19480*/  ULDC UR4, c[0x0][0x248] ;  /* 0x0000920000047ab9 */ /* 0x000fe20000000800 */
[C---:B------:R-:W-:Y:S01]  /*19490*/  LEA.HI.X.SX32 R9, R134.reuse, R3, 0x1, P6 ;  /* 0x0000000386097211 */ /* 0x040fe200030f0eff */
[----:B------:R-:W-:Y:S01]  /*194a0*/  VIADD R134, R134, UR4 ;  /* 0x0000000486867c36 */ /* 0x000fe20008000000 */
[----:B------:R-:W-:Y:S01]  /*194b0*/  ULDC UR4, c[0x0][0x248] ;  /* 0x0000920000047ab9 */ /* 0x000fe20000000800 */
[----:B------:R-:W-:Y:S02]  /*194c0*/  VIADD R5, R4, 0xa ;  /* 0x0000000a04057836 */ /* 0x000fe40000000000 */
[----:B------:R3:W-:Y:S01]  /*194d0*/  @P4 STG.E.U16 desc[UR16][R8.64], R7 ;  /* 0x0000000708004986 */ /* 0x0007e2000c101510 */
[----:B------:R-:W-:-:S02]  /*194e0*/  LEA R6, P4, R134, R2, 0x1 ;  /* 0x0000000286067211 */ /* 0x000fc400078808ff */
[----:B------:R-:W-:Y:S01]  /*194f0*/  ISETP.LT.AND P6, PT, R5, UR5, !P0 ;  /* 0x0000000505007c0c */ /* 0x000fe2000c7c1270 */
[----:B--2---:R-:W-:Y:S01]  /*19500*/  VIADD R10, R134, UR4 ;  /* 0x00000004860a7c36 */ /* 0x004fe20008000000 */
[----:B------:R-:W-:Y:S01]  /*19510*/  ULDC UR5, c[0x0][0x248] ;  /* 0x0000920000057ab9 */ /* 0x000fe20000000800 */
[----:B------:R-:W-:Y:S01]  /*19520*/  VIADD R5, R4, 0xb ;  /* 0x0000000b04057836 */ /* 0x000fe20000000000 */
[----:B------:R-:W-:Y:S01]  /*19530*/  ULDC UR4, c[0x0][0x22c] ;  /* 0x00008b0000047ab9 */ /* 0x000fe20000000800 */
[-C--:B---3--:R-:W-:Y:S01]  /*19540*/  LEA.HI.X.SX32 R7, R134, R3.reuse, 0x1, P4 ;  /* 0x0000000386077211 */ /* 0x088fe200020f0eff */
[C---:B------:R-:W-:Y:S01]  /*19550*/  VIADD R134, R10.reuse, UR5 ;  /* 0x000000050a867c36 */ /* 0x040fe20008000000 */
[C---:B------:R-:W-:Y:S01]  /*19560*/  LEA R132, P4, R10.reuse, R2, 0x1 ;  /* 0x000000020a847211 */ /* 0x040fe200078808ff */
[----:B------:R-:W-:Y:S01]  /*19570*/  ULDC UR5, c[0x0][0x22c] ;  /* 0x00008b0000057ab9 */ /* 0x000fe20000000800 */
[----:B------:R-:W-:Y:S01]  /*19580*/  PRMT R9, R11, 0x7632, R9 ;  /* 0x000076320b097816 */ /* 0x000fe20000000009 */
[----:B------:R-:W-:Y:S01]  /*19590*/  @P5 STG.E.U16 desc[UR16][R6.64], R11 ;  /* 0x0000000b06005986 */ /* 0x000fe2000c101510 */
[----:B------:R-:W-:-:S02]  /*195a0*/  LEA.HI.X.SX32 R133, R10, R3, 0x1, P4 ;  /* 0x000000030a857211 */ /* 0x000fc400020f0eff */
[----:B------:R-:W-:Y:S01]  /*195b0*/  ISETP.LT.AND P5, PT, R5, UR4, !P0 ;  /* 0x0000000405007c0c */ /* 0x000fe2000c7a1270 */
[----:B------:R-:W-:Y:S01]  /*195c0*/  VIADD R5, R4, 0xc ;  /* 0x0000000c04057836 */ /* 0x000fe20000000000 */
[C---:B------:R-:W-:Y:S01]  /*195d0*/  LEA R8, P4, R134.reuse, R2, 0x1 ;  /* 0x0000000286087211 */ /* 0x040fe200078808ff */
[----:B------:R2:W-:Y:S01]  /*195e0*/  @P2 STG.E.U16 desc[UR16][R132.64], R9 ;  /* 0x0000000984002986 */ /* 0x0005e2000c101510 */
[----:B------:R-:W-:Y:S02]  /*195f0*/  ULDC UR4, c[0x0][0x22c] ;  /* 0x00008b0000047ab9 */ /* 0x000fe40000000800 */
[----:B--2---:R-:W-:Y:S02]  /*19600*/  LEA.HI.X.SX32 R9, R134, R3, 0x1, P4 ;  /* 0x0000000386097211 */ /* 0x004fe400020f0eff */
[----:B------:R-:W-:Y:S01]  /*19610*/  ISETP.LT.AND P4, PT, R5, UR4, !P0 ;  /* 0x0000000405007c0c */ /* 0x000fe2000c781270 */
[----:B------:R-:W-:Y:S01]  /*19620*/  ULDC UR4, c[0x0][0x248] ;  /* 0x0000920000047ab9 */ /* 0x000fe20000000800 */
[----:B------:R-:W-:Y:S01]  /*19630*/  VIADD R5, R4, 0xd ;  /* 0x0000000d04057836 */ /* 0x000fe20000000000 */
[----:B------:R2:W-:Y:S01]  /*19640*/  @P1 STG.E.U16 desc[UR16][R8.64], R12 ;  /* 0x0000000c08001986 */ /* 0x0005e2000c101510 */
[----:B------:R-:W-:Y:S01]  /*19650*/  VIADD R134, R134, UR4 ;  /* 0x0000000486867c36 */ /* 0x000fe20008000000 */
[----:B------:R-:W-:-:S02]  /*19660*/  ULDC UR4, c[0x0][0x22c] ;  /* 0x00008b0000047ab9 */ /* 0x000fc40000000800 */
[----:B------:R-:W-:Y:S01]  /*19670*/  ISETP.LT.AND P2, PT, R5, UR4, !P0 ;  /* 0x0000000405007c0c */ /* 0x000fe2000c741270 */
[----:B------:R-:W-:Y:S01]  /*19680*/  ULDC UR4, c[0x0][0x248] ;  /* 0x0000920000047ab9 */ /* 0x000fe20000000800 */
[----:B------:R-:W-:Y:S01]  /*19690*/  LEA R6, P1, R134, R2, 0x1 ;  /* 0x0000000286067211 */ /* 0x000fe200078208ff */
[----:B------:R-:W-:-:S03]  /*196a0*/  VIADD R5, R4, 0xe ;  /* 0x0000000e04057836 */ /* 0x000fc60000000000 */
[CC--:B------:R-:W-:Y:S01]  /*196b0*/  LEA.HI.X.SX32 R7, R134.reuse, R3.reuse, 0x1, P1 ;  /* 0x0000000386077211 */ /* 0x0c0fe200008f0eff */
[----:B------:R-:W-:Y:S01]  /*196c0*/  VIADD R134, R134, UR4 ;  /* 0x0000000486867c36 */ /* 0x000fe20008000000 */
[----:B--2---:R-:W-:Y:S01]  /*196d0*/  PRMT R9, R12, 0x7632, R9 ;  /* 0x000076320c097816 */ /* 0x004fe20000000009 */
[----:B------:R-:W-:Y:S01]  /*196e0*/  ULDC UR4, c[0x0][0x248] ;  /* 0x0000920000047ab9 */ /* 0x000fe20000000800 */
[----:B------:R-:W-:Y:S01]  /*196f0*/  ISETP.LT.AND P1, PT, R5, UR5, !P0 ;  /* 0x0000000505007c0c */ /* 0x000fe2000c721270 */
[C---:B------:R-:W-:Y:S01]  /*19700*/  VIADD R11, R134.reuse, UR4 ;  /* 0x00000004860b7c36 */ /* 0x040fe20008000000 */
[----:B------:R-:W-:Y:S01]  /*19710*/  ULDC UR4, c[0x0][0x248] ;  /* 0x0000920000047ab9 */ /* 0x000fe20000000800 */
[----:B------:R2:W-:Y:S01]  /*19720*/  @P3 STG.E.U16 desc[UR16][R6.64], R9 ;  /* 0x0000000906003986 */ /* 0x0005e2000c101510 */
[----:B------:R-:W-:Y:S01]  /*19730*/  LEA R8, P3, R134, R2, 0x1 ;  /* 0x0000000286087211 */ /* 0x000fe200078608ff */
[----:B------:R-:W-:Y:S01]  /*19740*/  VIADD R12, R11, UR4 ;  /* 0x000000040b0c7c36 */ /* 0x000fe20008000000 */
[----:B------:R-:W-:Y:S01]  /*19750*/  ULDC UR5, c[0x0][0x22c] ;  /* 0x00008b0000057ab9 */ /* 0x000fe20000000800 */
[----:B------:R-:W-:Y:S01]  /*19760*/  VIADD R5, R4, 0xf ;  /* 0x0000000f04057836 */ /* 0x000fe20000000000 */
[----:B------:R-:W-:Y:S01]  /*19770*/  ULDC UR4, c[0x0][0x248] ;  /* 0x0000920000047ab9 */ /* 0x000fe20000000800 */
[----:B--2---:R-:W-:-:S02]  /*19780*/  LEA.HI.X.SX32 R9, R134, R3, 0x1, P3 ;  /* 0x0000000386097211 */ /* 0x004fc400018f0eff */
[-C--:B------:R-:W-:Y:S02]  /*19790*/  LEA R10, P3, R11, R2.reuse, 0x1 ;  /* 0x000000020b0a7211 */ /* 0x080fe400078608ff */
[----:B------:R-:W-:Y:S01]  /*197a0*/  PRMT R7, R13, 0x7632, R7 ;  /* 0x000076320d077816 */ /* 0x000fe20000000007 */
[----:B------:R-:W-:Y:S01]  /*197b0*/  @P6 STG.E.U16 desc[UR16][R8.64], R13 ;  /* 0x0000000d08006986 */ /* 0x000fe2000c101510 */
[-C--:B------:R-:W-:Y:S02]  /*197c0*/  LEA.HI.X.SX32 R11, R11, R3.reuse, 0x1, P3 ;  /* 0x000000030b0b7211 */ /* 0x080fe400018f0eff */
[----:B------:R-:W-:Y:S02]  /*197d0*/  LEA R6, P6, R12, R2, 0x1 ;  /* 0x000000020c067211 */ /* 0x000fe400078c08ff */
[----:B------:R-:W-:Y:S01]  /*197e0*/  ISETP.LT.AND P3, PT, R5, UR5, !P0 ;  /* 0x0000000505007c0c */ /* 0x000fe2000c761270 */
[----:B------:R2:W-:Y:S01]  /*197f0*/  @P5 STG.E.U16 desc[UR16][R10.64], R7 ;  /* 0x000000070a005986 */ /* 0x0005e2000c101510 */
[----:B------:R-:W-:Y:S01]  /*19800*/  VIADD R5, R4, 0x10 ;  /* 0x0000001004057836 */ /* 0x000fe20000000000 */
[----:B------:R-:W-:Y:S01]  /*19810*/  ULDC UR5, c[0x0][0x22c] ;  /* 0x00008b0000057ab9 */ /* 0x000fe20000000800 */
[C---:B--2---:R-:W-:Y:S01]  /*19820*/  LEA.HI.X.SX32 R7, R12.reuse, R3, 0x1, P6 ;  /* 0x000000030c077211 */ /* 0x044fe200030f0eff */
[----:B------:R-:W-:-:S02]  /*19830*/  VIADD R12, R12, UR4 ;  /* 0x000000040c0c7c36 */ /* 0x000fc40008000000 */
[----:B------:R-:W-:Y:S01]  /*19840*/  ISETP.LT.AND P6, PT, R5, UR5, !P0 ;  /* 0x0000000505007c0c */ /* 0x000fe2000c7c1270 */
[----:B------:R-:W-:Y:S01]  /*19850*/  VIADD R5, R4, 0x11 ;  /* 0x0000001104057836 */ /* 0x000fe20000000000 */
[----:B------:R-:W-:Y:S01]  /*19860*/  ULDC UR4, c[0x0][0x248] ;  /* 0x0000920000047ab9 */ /* 0x000fe20000000800 */
[----:B------:R2:W-:Y:S01]  /*19870*/  @P4 STG.E.U16 desc[UR16][R6.64], R14 ;  /* 0x0000000e06004986 */ /* 0x0005e2000c101510 */
[CC--:B------:R-:W-:Y:S01]  /*19880*/  LEA R8, P4, R12.reuse, R2.reuse, 0x1 ;  /* 0x000000020c087211 */ /* 0x0c0fe200078808ff */
[----:B------:R-:W-:Y:S01]  /*19890*/  ULDC UR5, c[0x0][0x22c] ;  /* 0x00008b0000057ab9 */ /* 0x000fe20000000800 */
[----:B------:R-:W-:Y:S01]  /*198a0*/  VIADD R13, R12, UR4 ;  /* 0x000000040c0d7c36 */ /* 0x000fe20008000000 */
[----:B------:R-:W-:Y:S01]  /*198b0*/  ISETP.LT.AND P5, PT, R5, UR5, !P0 ;  /* 0x0000000505007c0c */ /* 0x000fe2000c7a1270 */
[----:B------:R-:W-:Y:S01]  /*198c0*/  VIADD R5, R4, 0x12 ;  /* 0x0000001204057836 */ /* 0x000fe20000000000 */
[-C--:B------:R-:W-:Y:S01]  /*198d0*/  LEA.HI.X.SX32 R9, R12, R3.reuse, 0x1, P4 ;  /* 0x000000030c097211 */ /* 0x080fe200020f0eff */
[----:B------:R-:W-:Y:S01]  /*198e0*/  ULDC UR4, c[0x0][0x22c] ;  /* 0x00008b0000047ab9 */ /* 0x000fe20000000800 */
[C---:B------:R-:W-:Y:S01]  /*198f0*/  LEA R10, P4, R13.reuse, R2, 0x1 ;  /* 0x000000020d0a7211 */ /* 0x040fe200078808ff */
[----:B------:R-:W-:Y:S01]  /*19900*/  ULDC UR5, c[0x0][0x22c] ;  /* 0x00008b0000057ab9 */ /* 0x000fe20000000800 */
[----:B--2---:R-:W-:Y:S01]  /*19910*/  PRMT R7, R14, 0x7632, R7 ;  /* 0x000076320e077816 */ /* 0x004fe20000000007 */
[----:B------:R-:W-:Y:S01]  /*19920*/  VIADD R14, R4, 0xfe ;  /* 0x000000fe040e7836 */ /* 0x000fe20000000000 */
[----:B------:R-:W-:-:S03]  /*19930*/  LEA.HI.X.SX32 R11, R13, R3, 0x1, P4 ;  /* 0x000000030d0b7211 */ /* 0x000fc600020f0eff */
[----:B------:R2:W-:Y:S01]  /*19940*/  @P2 STG.E.U16 desc[UR16][R8.64], R7 ;  /* 0x0000000708002986 */ /* 0x0005e2000c101510 */
[----:B------:R-:W-:Y:S01]  /*19950*/  ISETP.LT.AND P2, PT, R5, UR4, !P0 ;  /* 0x0000000405007c0c */ /* 0x000fe2000c741270 */
[----:B------:R-:W-:Y:S01]  /*19960*/  ULDC UR4, c[0x0][0x248] ;  /* 0x0000920000047ab9 */ /* 0x000fe20000000800 */
[C---:B------:R-:W-:Y:S01]  /*19970*/  VIADD R5, R4.reuse, 0x13 ;  /* 0x0000001304057836 */ /* 0x040fe20000000000 */
[----:B------:R3:W-:Y:S01]  /*19980*/  @P1 STG.E.U16 desc[UR16][R10.64], R15 ;  /* 0x0000000f0a001986 */ /* 0x0007e2000c101510 */
[----:B------:R-:W-:Y:S01]  /*19990*/  VIADD R13, R13, UR4 ;  /* 0x000000040d0d7c36 */ /* 0x000fe20008000000 */
[----:B------:R-:W-:Y:S02]  /*199a0*/  ULDC UR4, c[0x0][0x22c] ;  /* 0x00008b0000047ab9 */ /* 0x000fe40000000800 */
[----:B------:R-:W-:Y:S01]  /*199b0*/  ISETP.LT.AND P1, PT, R5, UR4, !P0 ;  /* 0x0000000405007c0c */ /* 0x000fe2000c721270 */
[----:B------:R-:W-:Y:S01]  /*199c0*/  ULDC UR4, c[0x0][0x248] ;  /* 0x0000920000047ab9 */ /* 0x000fe20000000800 */
[----:B------:R-:W-:Y:S01]  /*199d0*/  LEA R6, P4, R13, R2, 0x1 ;  /* 0x000000020d067211 */ /* 0x000fe200078808ff */
[----:B------:R-:W-:Y:S01]  /*199e0*/  VIADD R5, R4, 0x14 ;  /* 0x0000001404057836 */ /* 0x000fe20000000000 */
[----:B--2---:R-:W-:-:S02]  /*199f0*/  PRMT R9, R15, 0x7632, R9 ;  /* 0x000076320f097816 */ /* 0x004fc40000000009 */
[CC--:B------:R-:W-:Y:S01]  /*19a00*/  LEA.HI.X.SX32 R7, R13.reuse, R3.reuse, 0x1, P4 ;  /* 0x000000030d077211 */ /* 0x0c0fe200020f0eff */
[----:B------:R-:W-:Y:S01]  /*19a10*/  VIADD R13, R13, UR4 ;  /* 0x000000040d0d7c36 */ /* 0x000fe20008000000 */
[----:B------:R-:W-:Y:S01]  /*19a20*/  ULDC UR4, c[0x0][0x248] ;  /* 0x0000920000047ab9 */ /* 0x000fe20000000800 */
[----:B------:R-:W-:Y:S01]  /*19a30*/  ISETP.LT.AND P4, PT, R5, UR5, !P0 ;  /* 0x0000000505007c0c */ /* 0x000fe2000c781270 */
[----:B------:R-:W-:Y:S01]  /*19a40*/  VIADD R5, R4, 0x15 ;  /* 0x0000001504057836 */ /* 0x000fe20000000000 */
[----:B------:R2:W-:Y:S01]  /*19a50*/  @P3 STG.E.U16 desc[UR16][R6.64], R9 ;  /* 0x0000000906003986 */ /* 0x0005e2000c101510 */
[C---:B------:R-:W-:Y:S01]  /*19a60*/  LEA R8, P3, R13.reuse, R2, 0x1 ;  /* 0x000000020d087211 */ /* 0x040fe200078608ff */
[----:B---3--:R-:W-:Y:S01]  /*19a70*/  VIADD R11, R13, UR4 ;  /* 0x000000040d0b7c36 */ /* 0x008fe20008000000 */
[----:B------:R-:W-:Y:S01]  /*19a80*/  ULDC UR4, c[0x0][0x248] ;  /* 0x0000920000047ab9 */ /* 0x000fe20000000800 */
[----:B------:R-:W-:Y:S02]  /*19a90*/  ULDC UR5, c[0x0][0x22c] ;  /* 0x00008b0000057ab9 */ /* 0x000fe40000000800 */
[----:B------:R-:W-:Y:S01]  /*19aa0*/  VIADD R12, R11, UR4 ;  /* 0x000000040b0c7c36 */ /* 0x000fe20008000000 */
[----:B------:R-:W-:Y:S01]  /*19ab0*/  ULDC UR4, c[0x0][0x248] ;  /* 0x0000920000047ab9 */ /* 0x000fe20000000800 */
[----:B--2---:R-:W-:-:S02]  /*19ac0*/  LEA.HI.X.SX32 R9, R13, R3, 0x1, P3 ;  /* 0x000000030d097211 */ /* 0x004fc400018f0eff */
[CC--:B------:R-:W-:Y:S02]  /*19ad0*/  LEA R10, P3, R11.reuse, R2.reuse, 0x1 ;  /* 0x000000020b0a7211 */ /* 0x0c0fe400078608ff */
[----:B------:R-:W-:Y:S01]  /*19ae0*/  PRMT R7, R16, 0x7632, R7 ;  /* 0x0000763210077816 */ /* 0x000fe20000000007 */
[----:B------:R-:W-:Y:S01]  /*19af0*/  @P6 STG.E.U16 desc[UR16][R8.64], R16 ;  /* 0x0000001008006986 */ /* 0x000fe2000c101510 */
[----:B------:R-:W-:Y:S02]  /*19b00*/  LEA.HI.X.SX32 R11, R11, R3, 0x1, P3 ;  /* 0x000000030b0b7211 */ /* 0x000fe400018f0eff */
[----:B------:R-:W-:Y:S02]  /*19b10*/  LEA R6, P6, R12, R2, 0x1 ;  /* 0x000000020c067211 */ /* 0x000fe400078c08ff */
[----:B------:R-:W-:Y:S01]  /*19b20*/  ISETP.LT.AND P3, PT, R5, UR5, !P0 ;  /* 0x0000000505007c0c */ /* 0x000fe2000c761270 */
[----:B------:R2:W-:Y:S01]  /*19b30*/  @P5 STG.E.U16 desc[UR16][R10.64], R7 ;  /* 0x000000070a005986 */ /* 0x0005e2000c101510 */
[----:B------:R-:W-:Y:S01]  /*19b40*/  VIADD R5, R4, 0x16 ;  /* 0x0000001604057836 */ /* 0x000fe20000000000 */
[----:B------:R-:W-:-:S04]  /*19b50*/  ULDC UR5, c[0x0][0x22c] ;  /* 0x00008b0000057ab9 */ /* 0x000fc80000000800 */
[----:B------:R-:W-:Y:S01]  /*19b60*/  ISETP.LT.AND P5, PT, R5, UR5, !P0 ;  /* 0x0000000505007c0c */ /* 0x000fe2000c7a1270 */
[----:B------:R-:W-:Y:S01]  /*19b70*/  VIADD R5, R4, 0x17 ;  /* 0x0000001704057836 */ /* 0x000fe20000000000 */
[----:B------:R-:W-:Y:S01]  /*19b80*/  ULDC UR5, c[0x0][0x22c] ;  /* 0x00008b0000057ab9 */ /* 0x000fe20000000800 */
[C---:B--2---:R-:W-:Y:S01]  /*19b90*/  LEA.HI.X.SX32 R7, R12.reuse, R3, 0x1, P6 ;  /* 0x000000030c077211 */ /* 0x044fe200030f0eff */
[----:B------:R-:W-:Y:S01]  /*19ba0*/  VIADD R12, R12, UR4 ;  /* 0x000000040c0c7c36 */ /* 0x000fe20008000000 */
[----:B------:R-:W-:-:S03]  /*19bb0*/  ULDC UR4, c[0x0][0x248] ;  /* 0x0000920000047ab9 */ /* 0x000fc60000000800 */
        /* <DEDUP_REMOVED lines=8> */
[----:B------:R-:W-:Y:S01]  /*19c40*/  ULDC UR5, c[0x0][0x22c] ;  /* 0x00008b0000057ab9 */ /* 0x000fe20000000800 */
[----:B--2---:R-:W-:-:S02]  /*19c50*/  PRMT R7, R17, 0x7632, R7 ;  /* 0x0000763211077816 */ /* 0x004fc40000000007 */
        /* <DEDUP_REMOVED lines=17> */
[----:B------:R-:W-:Y:S01]  /*19d70*/  ULDC UR5, c[0x0][0x248] ;  /* 0x0000920000057ab9 */ /* 0x000fe20000000800 */
[----:B------:R2:W-:Y:S01]  /*19d80*/  @P3 STG.E.U16 desc[UR16][R6.64], R9 ;  /* 0x0000000906003986 */ /* 0x0005e2000c101510 */
[C---:B------:R-:W-:Y:S01]  /*19d90*/  LEA R8, P3, R13.reuse, R2, 0x1 ;  /* 0x000000020d087211 */ /* 0x040fe200078608ff */
[----:B---3--:R-:W-:Y:S01]  /*19da0*/  VIADD R11, R13, UR4 ;  /* 0x000000040d0b7c36 */ /* 0x008fe20008000000 */
[----:B------:R-:W-:Y:S01]  /*19db0*/  ULDC UR4, c[0x0][0x22c] ;  /* 0x00008b0000047ab9 */ /* 0x000fe20000000800 */
[----:B------:R-:W-:Y:S02]  /*19dc0*/  VIADD R5, R4, 0x1b ;  /* 0x0000001b04057836 */ /* 0x000fe40000000000 */
[----:B------:R-:W-:Y:S01]  /*19dd0*/  VIADD R12, R11, UR5 ;  /* 0x000000050b0c7c36 */ /* 0x000fe20008000000 */
[----:B------:R-:W-:Y:S01]  /*19de0*/  ULDC UR5, c[0x0][0x22c] ;  /* 0x00008b0000057ab9 */ /* 0x000fe20000000800 */
[----:B--2---:R-:W-:-:S02]  /*19df0*/  LEA.HI.X.SX32 R9, R13, R3, 0x1, P3 ;  /* 0x000000030d097211 */ /* 0x004fc400018f0eff */
[-C--:B------:R-:W-:Y:S02]  /*19e00*/  LEA R10, P3, R11, R2.reuse, 0x1 ;  /* 0x000000020b0a7211 */ /* 0x080fe400078608ff */
[----:B------:R-:W-:Y:S01]  /*19e10*/  PRMT R7, R19, 0x7632, R7 ;  /* 0x0000763213077816 */ /* 0x000fe20000000007 */
[----:B------:R-:W-:Y:S01]  /*19e20*/  @P5 STG.E.U16 desc[UR16][R8.64], R19 ;  /* 0x0000001308005986 */ /* 0x000fe2000c101510 */
[----:B------:R-:W-:Y:S02]  /*19e30*/  LEA.HI.X.SX32 R11, R11, R3, 0x1, P3 ;  /* 0x000000030b0b7211 */ /* 0x000fe400018f0eff */
[----:B------:R-:W-:Y:S01]  /*19e40*/  ISETP.LT.AND P5, PT, R5, UR4, !P0 ;  /* 0x0000000405007c0c */ /* 0x000fe2000c7a1270 */
[----:B------:R-:W-:Y:S01]  /*19e50*/  VIADD R5, R4, 0x1c ;  /* 0x0000001c04057836 */ /* 0x000fe20000000000 */
[----:B------:R-:W-:Y:S01]  /*19e60*/  LEA R6, P3, R12, R2, 0x1 ;  /* 0x000000020c067211 */ /* 0x000fe200078608ff */
[----:B------:R2:W-:Y:S01]  /*19e70*/  @P2 STG.E.U16 desc[UR16][R10.64], R7 ;  /* 0x000000070a002986 */ /* 0x0005e2000c101510 */
[----:B------:R-:W-:-:S03]  /*19e80*/  ULDC UR4, c[0x0][0x22c] ;  /* 0x00008b0000047ab9 */ /* 0x000fc60000000800 */
[----:B------:R3:W1:Y:S01]  /*19e90*/  LDS.128 R16, [R0] ;  /* 0x0000000000107984 */ /* 0x0006620000000c00 */
[----:B--2---:R-:W-:Y:S01]  /*19ea0*/  LEA.HI.X.SX32 R7, R12, R3, 0x1, P3 ;  /* 0x000000030c077211 */ /* 0x004fe200018f0eff */
[C---:B---3--:R-:W-:Y:S01]  /*19eb0*/  VIADD R0, R4.reuse, 0xfb ;  /* 0x000000fb04007836 */ /* 0x048fe20000000000 */
[----:B------:R-:W-:Y:S01]  /*19ec0*/  ISETP.LT.AND P3, PT, R5, UR4, !P0 ;  /* 0x0000000405007c0c */ /* 0x000fe2000c761270 */
[----:B------:R-:W-:Y:S01]  /*19ed0*/  ULDC UR4, c[0x0][0x248] ;  /* 0x0000920000047ab9 */ /* 0x000fe20000000800 */
[----:B------:R-:W-:Y:S01]  /*19ee0*/  VIADD R5, R4, 0x1d ;  /* 0x0000001d04057836 */ /* 0x000fe20000000000 */
[----:B------:R2:W-:Y:S01]  /*19ef0*/  @P1 STG.E.U16 desc[UR16][R6.64], R20 ;  /* 0x0000001406001986 */ /* 0x0005e2000c101510 */
[----:B------:R-:W-:Y:S01]  /*19f00*/  VIADD R12, R12, UR4 ;  /* 0x000000040c0c7c36 */ /* 0x000fe20008000000 */
[----:B------:R-:W-:Y:S02]  /*19f10*/  ULDC UR4, c[0x0][0x22c] ;  /* 0x00008b0000047ab9 */ /* 0x000fe40000000800 */
[----:B------:R-:W-:Y:S01]  /*19f20*/  ISETP.LT.AND P2, PT, R5, UR4, !P0 ;  /* 0x0000000405007c0c */ /* 0x000fe2000c741270 */
[----:B------:R-:W-:Y:S01]  /*19f30*/  ULDC UR4, c[0x0][0x248] ;  /* 0x0000920000047ab9 */ /* 0x000fe20000000800 */
[----:B------:R-:W-:Y:S01]  /*19f40*/  LEA R8, P1, R12, R2, 0x1 ;  /* 0x000000020c087211 */ /* 0x000fe200078208ff */
[----:B------:R-:W-:-:S03]  /*19f50*/  VIADD R5, R4, 0x1e ;  /* 0x0000001e04057836 */ /* 0x000fc60000000000 */
[C---:B------:R-:W-:Y:S01]  /*19f60*/  LEA.HI.X.SX32 R9, R12.reuse, R3, 0x1, P1 ;  /* 0x000000030c097211 */ /* 0x040fe200008f0eff */
        /* <DEDUP_REMOVED lines=8> */
[----:B------:R-:W-:Y:S01]  /*19ff0*/  VIADD R5, R4, 0x1f ;  /* 0x0000001f04057836 */ /* 0x000fe20000000000 */
[----:B------:R-:W-:-:S02]  /*1a000*/  ULDC UR5, c[0x0][0x22c] ;  /* 0x00008b0000057ab9 */ /* 0x000fc40000000800 */
[-C--:B--2---:R-:W-:Y:S01]  /*1a010*/  LEA.HI.X.SX32 R7, R12, R3.reuse, 0x1, P4 ;  /* 0x000000030c077211 */ /* 0x084fe200020f0eff */
[C---:B------:R-:W-:Y:S01]  /*1a020*/  VIADD R12, R11.reuse, UR4 ;  /* 0x000000040b0c7c36 */ /* 0x040fe20008000000 */
[-C--:B------:R-:W-:Y:S01]  /*1a030*/  LEA R10, P4, R11, R2.reuse, 0x1 ;  /* 0x000000020b0a7211 */ /* 0x080fe200078808ff */
[----:B------:R-:W-:Y:S01]  /*1a040*/  ULDC UR4, c[0x0][0x248] ;  /* 0x0000920000047ab9 */ /* 0x000fe20000000800 */
        /* <DEDUP_REMOVED lines=19> */
[----:B------:R-:W-:Y:S01]  /*1a180*/  LEA.HI.X.SX32 R7, R12, R3, 0x1, P3 ;  /* 0x000000030c077211 */ /* 0x000fe200018f0eff */
[----:B------:R-:W-:Y:S01]  /*1a190*/  ULDC UR4, c[0x0][0x22c] ;  /* 0x00008b0000047ab9 */ /* 0x000fe20000000800 */
        /* <DEDUP_REMOVED lines=30> */
[----:B----4-:R-:W-:Y:S01]  /*1a380*/  PRMT R9, R24, 0x7632, R9 ;  /* 0x0000763218097816 */ /* 0x010fe20000000009 */
        /* <DEDUP_REMOVED lines=57> */
[----:B------:R-:W-:-:S02]  /*1a720*/  ULDC UR4, c[0x0][0x22c] ;  /* 0x00008b0000047ab9 */ /* 0x000fc40000000800 */
[----:B--2---:R-:W-:Y:S02]  /*1a730*/  LEA.HI.X.SX32 R9, R12, R3, 0x1, P4 ;  /* 0x000000030c097211 */ /* 0x004fe400020f0eff */
        /* <DEDUP_REMOVED lines=1499> */
[----:B0-----:R0:W-:Y:S01]  /*204f0*/  @P1 STG.E.U16 desc[UR16][R6.64], R116 ;  /* 0x0000007406001986 */ /* 0x0011e2000c101510 */
        /* <DEDUP_REMOVED lines=8> */
[----:B0-----:R-:W-:Y:S01]  /*20580*/  PRMT R7, R116, 0x7632, R7 ;  /* 0x0000763274077816 */ /* 0x001fe20000000007 */
        /* <DEDUP_REMOVED lines=8> */
[-C--:B0-----:R-:W-:Y:S01]  /*20610*/  LEA.HI.X.SX32 R7, R12, R3.reuse, 0x1, P4 ;  /* 0x000000030c077211 */ /* 0x081fe200020f0eff */
        /* <DEDUP_REMOVED lines=11> */
[C---:B0-----:R-:W-:Y:S01]  /*206d0*/  LEA.HI.X.SX32 R9, R12.reuse, R3, 0x1, P6 ;  /* 0x000000030c097211 */ /* 0x041fe200030f0eff */
[----:B------:R-:W-:-:S02]  /*206e0*/  VIADD R12, R12, UR4 ;  /* 0x000000040c0c7c36 */ /* 0x000fc40008000000 */
[----:B------:R-:W-:Y:S01]  /*206f0*/  ISETP.LT.AND P6, PT, R5, UR5, !P0 ;  /* 0x0000000505007c0c */ /* 0x000fe2000c7c1270 */
[----:B------:R-:W-:Y:S01]  /*20700*/  ULDC UR4, c[0x0][0x248] ;  /* 0x0000920000047ab9 */ /* 0x000fe20000000800 */
[----:B------:R-:W-:Y:S01]  /*20710*/  VIADD R5, R4, 0xe1 ;  /* 0x000000e104057836 */ /* 0x000fe20000000000 */
[----:B------:R0:W-:Y:S01]  /*20720*/  @P3 STG.E.U16 desc[UR16][R8.64], R118 ;  /* 0x0000007608003986 */ /* 0x0001e2000c101510 */
[CC--:B------:R-:W-:Y:S01]  /*20730*/  LEA R6, P3, R12.reuse, R2.reuse, 0x1 ;  /* 0x000000020c067211 */ /* 0x0c0fe200078608ff */
[C---:B------:R-:W-:Y:S01]  /*20740*/  VIADD R13, R12.reuse, UR4 ;  /* 0x000000040c0d7c36 */ /* 0x040fe20008000000 */
[----:B------:R-:W-:Y:S01]  /*20750*/  ULDC UR5, c[0x0][0x22c] ;  /* 0x00008b0000057ab9 */ /* 0x000fe20000000800 */
[----:B------:R-:W-:Y:S01]  /*20760*/  ULDC UR4, c[0x0][0x22c] ;  /* 0x00008b0000047ab9 */ /* 0x000fe20000000800 */
[----:B------:R-:W-:Y:S02]  /*20770*/  LEA.HI.X.SX32 R7, R12, R3, 0x1, P3 ;  /* 0x000000030c077211 */ /* 0x000fe400018f0eff */
[----:B------:R-:W-:Y:S01]  /*20780*/  ISETP.LT.AND P5, PT, R5, UR5, !P0 ;  /* 0x0000000505007c0c */ /* 0x000fe2000c7a1270 */
[----:B------:R-:W-:Y:S01]  /*20790*/  VIADD R5, R4, 0xe2 ;  /* 0x000000e204057836 */ /* 0x000fe20000000000 */
[----:B------:R-:W-:Y:S01]  /*207a0*/  LEA R10, P3, R13, R2, 0x1 ;  /* 0x000000020d0a7211 */ /* 0x000fe200078608ff */
[----:B------:R-:W-:Y:S01]  /*207b0*/  ULDC UR5, c[0x0][0x22c] ;  /* 0x00008b0000057ab9 */ /* 0x000fe20000000800 */
[----:B0-----:R-:W-:-:S02]  /*207c0*/  PRMT R9, R118, 0x7632, R9 ;  /* 0x0000763276097816 */ /* 0x001fc40000000009 */
[----:B------:R-:W-:Y:S02]  /*207d0*/  LEA.HI.X.SX32 R11, R13, R3, 0x1, P3 ;  /* 0x000000030d0b7211 */ /* 0x000fe400018f0eff */
[----:B------:R-:W-:Y:S01]  /*207e0*/  ISETP.LT.AND P3, PT, R5, UR4, !P0 ;  /* 0x0000000405007c0c */ /* 0x000fe2000c761270 */
[----:B------:R-:W-:Y:S01]  /*207f0*/  ULDC UR4, c[0x0][0x248] ;  /* 0x0000920000047ab9 */ /* 0x000fe20000000800 */
[C---:B------:R-:W-:Y:S01]  /*20800*/  VIADD R5, R4.reuse, 0xe3 ;  /* 0x000000e304057836 */ /* 0x040fe20000000000 */
[----:B------:R0:W-:Y:S01]  /*20810*/  @P2 STG.E.U16 desc[UR16][R6.64], R9 ;  /* 0x0000000906002986 */ /* 0x0001e2000c101510 */
[----:B------:R-:W-:Y:S01]  /*20820*/  VIADD R13, R13, UR4 ;  /* 0x000000040d0d7c36 */ /* 0x000fe20008000000 */
[----:B------:R-:W-:Y:S02]  /*20830*/  ULDC UR4, c[0x0][0x22c] ;  /* 0x00008b0000047ab9 */ /* 0x000fe40000000800 */
[----:B------:R2:W-:Y:S01]  /*20840*/  @P1 STG.E.U16 desc[UR16][R10.64], R119 ;  /* 0x000000770a001986 */ /* 0x0005e2000c101510 */
[----:B------:R-:W-:Y:S01]  /*20850*/  ISETP.LT.AND P2, PT, R5, UR4, !P0 ;  /* 0x0000000405007c0c */ /* 0x000fe2000c741270 */
[----:B------:R-:W-:Y:S01]  /*20860*/  ULDC UR4, c[0x0][0x248] ;  /* 0x0000920000047ab9 */ /* 0x000fe20000000800 */
[----:B------:R-:W-:Y:S01]  /*20870*/  LEA R8, P1, R13, R2, 0x1 ;  /* 0x000000020d087211 */ /* 0x000fe200078208ff */
[----:B------:R-:W-:Y:S01]  /*20880*/  VIADD R5, R4, 0xe4 ;  /* 0x000000e404057836 */ /* 0x000fe20000000000 */
[----:B0-----:R-:W-:-:S02]  /*20890*/  PRMT R7, R119, 0x7632, R7 ;  /* 0x0000763277077816 */ /* 0x001fc40000000007 */
[CC--:B------:R-:W-:Y:S01]  /*208a0*/  LEA.HI.X.SX32 R9, R13.reuse, R3.reuse, 0x1, P1 ;  /* 0x000000030d097211 */ /* 0x0c0fe200008f0eff */
[----:B------:R-:W-:Y:S01]  /*208b0*/  VIADD R13, R13, UR4 ;  /* 0x000000040d0d7c36 */ /* 0x000fe20008000000 */
[----:B------:R-:W-:Y:S01]  /*208c0*/  ULDC UR4, c[0x0][0x248] ;  /* 0x0000920000047ab9 */ /* 0x000fe20000000800 */
[----:B------:R-:W-:Y:S01]  /*208d0*/  ISETP.LT.AND P1, PT, R5, UR5, !P0 ;  /* 0x0000000505007c0c */ /* 0x000fe2000c721270 */
[----:B------:R-:W-:Y:S01]  /*208e0*/  VIADD R5, R4, 0xe5 ;  /* 0x000000e504057836 */ /* 0x000fe20000000000 */
[----:B------:R0:W-:Y:S01]  /*208f0*/  @P4 STG.E.U16 desc[UR16][R8.64], R7 ;  /* 0x0000000708004986 */ /* 0x0001e2000c101510 */
[C---:B------:R-:W-:Y:S01]  /*20900*/  LEA R6, P4, R13.reuse, R2, 0x1 ;  /* 0x000000020d067211 */ /* 0x040fe200078808ff */
[----:B--2---:R-:W-:Y:S01]  /*20910*/  VIADD R11, R13, UR4 ;  /* 0x000000040d0b7c36 */ /* 0x004fe20008000000 */
[----:B------:R-:W-:Y:S01]  /*20920*/  ULDC UR4, c[0x0][0x248] ;  /* 0x0000920000047ab9 */ /* 0x000fe20000000800 */
[----:B------:R-:W-:Y:S02]  /*20930*/  ULDC UR5, c[0x0][0x22c] ;  /* 0x00008b0000057ab9 */ /* 0x000fe40000000800 */
[----:B------:R-:W-:Y:S01]  /*20940*/  VIADD R12, R11, UR4 ;  /* 0x000000040b0c7c36 */ /* 0x000fe20008000000 */
[----:B------:R-:W-:Y:S01]  /*20950*/  ULDC UR4, c[0x0][0x248] ;  /* 0x0000920000047ab9 */ /* 0x000fe20000000800 */
[----:B0-----:R-:W-:-:S02]  /*20960*/  LEA.HI.X.SX32 R7, R13, R3, 0x1, P4 ;  /* 0x000000030d077211 */ /* 0x001fc400020f0eff */
[CC--:B------:R-:W-:Y:S02]  /*20970*/  LEA R10, P4, R11.reuse, R2.reuse, 0x1 ;  /* 0x000000020b0a7211 */ /* 0x0c0fe400078808ff */
[----:B-1----:R-:W-:Y:S01]  /*20980*/  PRMT R9, R120, 0x7632, R9 ;  /* 0x0000763278097816 */ /* 0x002fe20000000009 */
        /* <DEDUP_REMOVED lines=43> */
[----:B-1----:R-:W-:Y:S01]  /*20c40*/  VIADD R11, R13, UR4 ;  /* 0x000000040d0b7c36 */ /* 0x002fe20008000000 */
[----:B------:R-:W-:Y:S01]  /*20c50*/  ULDC UR4, c[0x0][0x248] ;  /* 0x0000920000047ab9 */ /* 0x000fe20000000800 */
[----:B------:R-:W-:Y:S02]  /*20c60*/  ULDC UR5, c[0x0][0x22c] ;  /* 0x00008b0000057ab9 */ /* 0x000fe40000000800 */
[----:B------:R-:W-:Y:S01]  /*20c70*/  VIADD R12, R11, UR4 ;  /* 0x000000040b0c7c36 */ /* 0x000fe20008000000 */
[----:B------:R-:W-:Y:S01]  /*20c80*/  ULDC UR4, c[0x0][0x248] ;  /* 0x0000920000047ab9 */ /* 0x000fe20000000800 */
[----:B0-----:R-:W-:-:S02]  /*20c90*/  LEA.HI.X.SX32 R7, R13, R3, 0x1, P4 ;  /* 0x000000030d077211 */ /* 0x001fc400020f0eff */
        /* <DEDUP_REMOVED lines=12> */
[----:B------:R-:W-:Y:S01]  /*20d60*/  VIADD R5, R4, 0xed ;  /* 0x000000ed04057836 */ /* 0x000fe20000000000 */
[----:B------:R-:W-:Y:S01]  /*20d70*/  ULDC UR4, c[0x0][0x248] ;  /* 0x0000920000047ab9 */ /* 0x000fe20000000800 */
[----:B------:R0:W-:Y:S01]  /*20d80*/  @P3 STG.E.U16 desc[UR16][R8.64], R124 ;  /* 0x0000007c08003986 */ /* 0x0001e2000c101510 */
[CC--:B------:R-:W-:Y:S01]  /*20d90*/  LEA R6, P3, R12.reuse, R2.reuse, 0x1 ;  /* 0x000000020c067211 */ /* 0x0c0fe200078608ff */
[----:B------:R-:W-:Y:S01]  /*20da0*/  ULDC UR5, c[0x0][0x22c] ;  /* 0x00008b0000057ab9 */ /* 0x000fe20000000800 */
[C---:B------:R-:W-:Y:S01]  /*20db0*/  VIADD R13, R12.reuse, UR4 ;  /* 0x000000040c0d7c36 */ /* 0x040fe20008000000 */
[----:B------:R-:W-:Y:S01]  /*20dc0*/  ULDC UR4, c[0x0][0x22c] ;  /* 0x00008b0000047ab9 */ /* 0x000fe20000000800 */
[----:B------:R-:W-:Y:S02]  /*20dd0*/  LEA.HI.X.SX32 R7, R12, R3, 0x1, P3 ;  /* 0x000000030c077211 */ /* 0x000fe400018f0eff */
[----:B------:R-:W-:Y:S01]  /*20de0*/  ISETP.LT.AND P3, PT, R5, UR5, !P0 ;  /* 0x0000000505007c0c */ /* 0x000fe2000c761270 */
[----:B------:R-:W-:Y:S01]  /*20df0*/  VIADD R5, R4, 0xee ;  /* 0x000000ee04057836 */ /* 0x000fe20000000000 */
[----:B------:R-:W-:Y:S01]  /*20e00*/  LEA R10, P5, R13, R2, 0x1 ;  /* 0x000000020d0a7211 */ /* 0x000fe200078a08ff */
[----:B------:R-:W-:Y:S01]  /*20e10*/  ULDC UR5, c[0x0][0x22c] ;  /* 0x00008b0000057ab9 */ /* 0x000fe20000000800 */
[----:B0-----:R-:W-:-:S02]  /*20e20*/  PRMT R9, R124, 0x7632, R9 ;  /* 0x000076327c097816 */ /* 0x001fc40000000009 */
        /* <DEDUP_REMOVED lines=38> */
[C---:B0-----:R-:W-:Y:S01]  /*21090*/  LEA.HI.X.SX32 R9, R12.reuse, R3, 0x1, P4 ;  /* 0x000000030c097211 */ /* 0x041fe200020f0eff */
[----:B------:R-:W-:Y:S01]  /*210a0*/  VIADD R12, R12, UR4 ;  /* 0x000000040c0c7c36 */ /* 0x000fe20008000000 */
[----:B------:R-:W-:-:S03]  /*210b0*/  ULDC UR4, c[0x0][0x248] ;  /* 0x0000920000047ab9 */ /* 0x000fc60000000800 */
[----:B------:R0:W-:Y:S01]  /*210c0*/  @P2 STG.E.U16 desc[UR16][R8.64], R127 ;  /* 0x0000007f08002986 */ /* 0x0001e2000c101510 */
[CC--:B------:R-:W-:Y:S01]  /*210d0*/  LEA R6, P4, R12.reuse, R2.reuse, 0x1 ;  /* 0x000000020c067211 */ /* 0x0c0fe200078808ff */
[----:B------:R-:W-:Y:S01]  /*210e0*/  VIADD R10, R12, UR4 ;  /* 0x000000040c0a7c36 */ /* 0x000fe20008000000 */
[----:B------:R-:W-:Y:S01]  /*210f0*/  ISETP.LT.AND P2, PT, R5, UR5, !P0 ;  /* 0x0000000505007c0c */ /* 0x000fe2000c741270 */
[----:B------:R-:W-:Y:S01]  /*21100*/  VIADD R5, R4, 0xf4 ;  /* 0x000000f404057836 */ /* 0x000fe20000000000 */
[----:B------:R-:W-:Y:S01]  /*21110*/  LEA.HI.X.SX32 R7, R12, R3, 0x1, P4 ;  /* 0x000000030c077211 */ /* 0x000fe200020f0eff */
[----:B------:R-:W-:Y:S01]  /*21120*/  ULDC UR4, c[0x0][0x22c] ;  /* 0x00008b0000047ab9 */ /* 0x000fe20000000800 */
[----:B------:R-:W-:Y:S01]  /*21130*/  ULDC UR5, c[0x0][0x22c] ;  /* 0x00008b0000057ab9 */ /* 0x000fe20000000800 */
[----:B0-----:R-:W-:Y:S02]  /*21140*/  PRMT R9, R127, 0x7632, R9 ;  /* 0x000076327f097816 */ /* 0x001fe40000000009 */
[----:B------:R-:W-:-:S03]  /*21150*/  LEA R8, P4, R10, R2, 0x1 ;  /* 0x000000020a087211 */ /* 0x000fc600078808ff */
[----:B------:R0:W-:Y:S01]  /*21160*/  @P1 STG.E.U16 desc[UR16][R6.64], R9 ;  /* 0x0000000906001986 */ /* 0x0001e2000c101510 */
[----:B------:R-:W-:Y:S01]  /*21170*/  ISETP.LT.AND P1, PT, R5, UR4, !P0 ;  /* 0x0000000405007c0c */ /* 0x000fe2000c721270 */
[----:B------:R-:W-:Y:S01]  /*21180*/  VIADD R5, R4, 0xf5 ;  /* 0x000000f504057836 */ /* 0x000fe20000000000 */
[----:B------:R-:W-:Y:S01]  /*21190*/  ULDC UR4, c[0x0][0x248] ;  /* 0x0000920000047ab9 */ /* 0x000fe20000000800 */
[----:B0-----:R-:W-:-:S03]  /*211a0*/  LEA.HI.X.SX32 R9, R10, R3, 0x1, P4 ;  /* 0x000000030a097211 */ /* 0x001fc600020f0eff */
[----:B------:R-:W-:Y:S01]  /*211b0*/  ISETP.LT.AND P4, PT, R5, UR5, !P0 ;  /* 0x0000000505007c0c */ /* 0x000fe2000c781270 */
[----:B------:R-:W-:Y:S01]  /*211c0*/  VIADD R5, R10, UR4 ;  /* 0x000000040a057c36 */ /* 0x000fe20008000000 */
[----:B------:R-:W-:Y:S01]  /*211d0*/  ULDC UR4, c[0x0][0x248] ;  /* 0x0000920000047ab9 */ /* 0x000fe20000000800 */
[----:B------:R0:W-:Y:S01]  /*211e0*/  @P5 STG.E.U16 desc[UR16][R8.64], R128 ;  /* 0x0000008008005986 */ /* 0x0001e2000c101510 */
[----:B------:R-:W-:Y:S01]  /*211f0*/  ULDC UR5, c[0x0][0x22c] ;  /* 0x00008b0000057ab9 */ /* 0x000fe20000000800 */
[C---:B------:R-:W-:Y:S01]  /*21200*/  VIADD R7, R5.reuse, UR4 ;  /* 0x0000000405077c36 */ /* 0x040fe20008000000 */
[-C--:B------:R-:W-:Y:S01]  /*21210*/  LEA R10, P5, R5, R2.reuse, 0x1 ;  /* 0x00000002050a7211 */ /* 0x080fe200078a08ff */
[----:B------:R-:W-:Y:S02]  /*21220*/  ULDC UR4, c[0x0][0x248] ;  /* 0x0000920000047ab9 */ /* 0x000fe40000000800 */
[----:B------:R-:W-:Y:S01]  /*21230*/  VIADD R12, R7, UR4 ;  /* 0x00000004070c7c36 */ /* 0x000fe20008000000 */
[----:B------:R-:W-:Y:S01]  /*21240*/  LEA.HI.X.SX32 R11, R5, R3, 0x1, P5 ;  /* 0x00000003050b7211 */ /* 0x000fe200028f0eff */
[----:B------:R-:W-:Y:S01]  /*21250*/  VIADD R5, R4, 0xf6 ;  /* 0x000000f604057836 */ /* 0x000fe20000000000 */
[----:B------:R-:W-:Y:S01]  /*21260*/  LEA R6, P5, R7, R2, 0x1 ;  /* 0x0000000207067211 */ /* 0x000fe200078a08ff */
[----:B------:R-:W-:Y:S01]  /*21270*/  ULDC UR4, c[0x0][0x248] ;  /* 0x0000920000047ab9 */ /* 0x000fe20000000800 */
[----:B0-----:R-:W-:-:S02]  /*21280*/  PRMT R9, R128, 0x7632, R9 ;  /* 0x0000763280097816 */ /* 0x001fc40000000009 */
[-C--:B------:R-:W-:Y:S02]  /*21290*/  LEA.HI.X.SX32 R7, R7, R3.reuse, 0x1, P5 ;  /* 0x0000000307077211 */ /* 0x080fe400028f0eff */
[----:B------:R-:W-:Y:S01]  /*212a0*/  LEA R8, P5, R12, R2, 0x1 ;  /* 0x000000020c087211 */ /* 0x000fe200078a08ff */
[----:B------:R0:W-:Y:S01]  /*212b0*/  @P6 STG.E.U16 desc[UR16][R10.64], R9 ;  /* 0x000000090a006986 */ /* 0x0001e2000c101510 */
[----:B------:R-:W-:Y:S01]  /*212c0*/  ISETP.LT.AND P6, PT, R5, UR5, !P0 ;  /* 0x0000000505007c0c */ /* 0x000fe2000c7c1270 */
[C---:B------:R-:W-:Y:S01]  /*212d0*/  VIADD R5, R4.reuse, 0xf7 ;  /* 0x000000f704057836 */ /* 0x040fe20000000000 */
[----:B------:R-:W-:Y:S01]  /*212e0*/  ULDC UR5, c[0x0][0x22c] ;  /* 0x00008b0000057ab9 */ /* 0x000fe20000000800 */
[----:B------:R1:W-:Y:S03]  /*212f0*/  @P3 STG.E.U16 desc[UR16][R6.64], R129 ;  /* 0x0000008106003986 */ /* 0x0003e6000c101510 */
[----:B------:R-:W-:Y:S01]  /*21300*/  ISETP.LT.AND P3, PT, R5, UR5, !P0 ;  /* 0x0000000505007c0c */ /* 0x000fe2000c761270 */
[----:B------:R-:W-:Y:S01]  /*21310*/  VIADD R5, R4, 0xf8 ;  /* 0x000000f804057836 */ /* 0x000fe20000000000 */
[----:B------:R-:W-:Y:S01]  /*21320*/  ULDC UR5, c[0x0][0x22c] ;  /* 0x00008b0000057ab9 */ /* 0x000fe20000000800 */
[C---:B0-----:R-:W-:Y:S01]  /*21330*/  LEA.HI.X.SX32 R9, R12.reuse, R3, 0x1, P5 ;  /* 0x000000030c097211 */ /* 0x041fe200028f0eff */
[----:B------:R-:W-:Y:S01]  /*21340*/  VIADD R12, R12, UR4 ;  /* 0x000000040c0c7c36 */ /* 0x000fe20008000000 */
[----:B------:R-:W-:Y:S01]  /*21350*/  ULDC UR4, c[0x0][0x248] ;  /* 0x0000920000047ab9 */ /* 0x000fe20000000800 */
[----:B-1----:R-:W-:-:S02]  /*21360*/  PRMT R7, R129, 0x7632, R7 ;  /* 0x0000763281077816 */ /* 0x002fc40000000007 */
[C---:B------:R-:W-:Y:S01]  /*21370*/  VIADD R10, R12.reuse, UR4 ;  /* 0x000000040c0a7c36 */ /* 0x040fe20008000000 */
[-C--:B------:R-:W-:Y:S01]  /*21380*/  LEA R6, P5, R12, R2.reuse, 0x1 ;  /* 0x000000020c067211 */ /* 0x080fe200078a08ff */
[----:B------:R-:W-:Y:S01]  /*21390*/  ULDC UR4, c[0x0][0x22c] ;  /* 0x00008b0000047ab9 */ /* 0x000fe20000000800 */
[----:B------:R0:W-:Y:S01]  /*213a0*/  @P2 STG.E.U16 desc[UR16][R8.64], R7 ;  /* 0x0000000708002986 */ /* 0x0001e2000c101510 */
[----:B------:R-:W-:Y:S01]  /*213b0*/  ISETP.LT.AND P2, PT, R5, UR5, !P0 ;  /* 0x0000000505007c0c */ /* 0x000fe2000c741270 */
[----:B------:R-:W-:Y:S01]  /*213c0*/  VIADD R5, R4, 0xf9 ;  /* 0x000000f904057836 */ /* 0x000fe20000000000 */
[----:B------:R-:W-:Y:S01]  /*213d0*/  ULDC UR5, c[0x0][0x22c] ;  /* 0x00008b0000057ab9 */ /* 0x000fe20000000800 */
[----:B0-----:R-:W-:Y:S02]  /*213e0*/  LEA.HI.X.SX32 R7, R12, R3, 0x1, P5 ;  /* 0x000000030c077211 */ /* 0x001fe400028f0eff */
[----:B------:R-:W-:-:S03]  /*213f0*/  LEA R8, P5, R10, R2, 0x1 ;  /* 0x000000020a087211 */ /* 0x000fc600078a08ff */
[----:B------:R0:W-:Y:S01]  /*21400*/  @P1 STG.E.U16 desc[UR16][R6.64], R130 ;  /* 0x0000008206001986 */ /* 0x0001e2000c101510 */
[----:B------:R-:W-:Y:S01]  /*21410*/  ISETP.LT.AND P1, PT, R5, UR4, !P0 ;  /* 0x0000000405007c0c */ /* 0x000fe2000c721270 */
[----:B------:R-:W-:Y:S01]  /*21420*/  ULDC UR4, c[0x0][0x248] ;  /* 0x0000920000047ab9 */ /* 0x000fe20000000800 */
[C---:B------:R-:W-:Y:S01]  /*21430*/  LEA.HI.X.SX32 R9, R10.reuse, R3, 0x1, P5 ;  /* 0x000000030a097211 */ /* 0x040fe200028f0eff */
[----:B------:R-:W-:Y:S01]  /*21440*/  VIADD R12, R10, UR4 ;  /* 0x000000040a0c7c36 */ /* 0x000fe20008000000 */
[----:B------:R-:W-:Y:S01]  /*21450*/  ULDC UR4, c[0x0][0x22c] ;  /* 0x00008b0000047ab9 */ /* 0x000fe20000000800 */
[----:B------:R-:W-:-:S05]  /*21460*/  VIADD R5, R4, 0xfa ;  /* 0x000000fa04057836 */ /* 0x000fca0000000000 */
[----:B------:R-:W-:Y:S01]  /*21470*/  ISETP.LT.AND P5, PT, R5, UR4, !P0 ;  /* 0x0000000405007c0c */ /* 0x000fe2000c7a1270 */
[----:B------:R-:W-:Y:S01]  /*21480*/  ULDC UR4, c[0x0][0x248] ;  /* 0x0000920000047ab9 */ /* 0x000fe20000000800 */
[----:B0-----:R-:W-:-:S05]  /*21490*/  PRMT R7, R130, 0x7632, R7 ;  /* 0x0000763282077816 */ /* 0x001fca0000000007 */
[----:B------:R0:W-:Y:S01]  /*214a0*/  @P4 STG.E.U16 desc[UR16][R8.64], R7 ;  /* 0x0000000708004986 */ /* 0x0001e2000c101510 */
[----:B------:R-:W-:-:S04]  /*214b0*/  LEA R10, P4, R12, R2, 0x1 ;  /* 0x000000020c0a7211 */ /* 0x000fc800078808ff */
[CC--:B------:R-:W-:Y:S01]  /*214c0*/  LEA.HI.X.SX32 R11, R12.reuse, R3.reuse, 0x1, P4 ;  /* 0x000000030c0b7211 */ /* 0x0c0fe200020f0eff */
[----:B------:R-:W-:Y:S01]  /*214d0*/  VIADD R12, R12, UR4 ;  /* 0x000000040c0c7c36 */ /* 0x000fe20008000000 */
[----:B------:R-:W-:Y:S01]  /*214e0*/  ULDC UR4, c[0x0][0x248] ;  /* 0x0000920000047ab9 */ /* 0x000fe20000000800 */
[----:B------:R-:W-:Y:S01]  /*214f0*/  ISETP.LT.AND P4, PT, R0, UR5, !P0 ;  /* 0x0000000500007c0c */ /* 0x000fe2000c781270 */
[----:B------:R-:W-:Y:S01]  /*21500*/  VIADD R0, R4, 0xfc ;  /* 0x000000fc04007836 */ /* 0x000fe20000000000 */
[----:B------:R-:W-:Y:S01]  /*21510*/  @P6 STG.E.U16 desc[UR16][R10.64], R131 ;  /* 0x000000830a006986 */ /* 0x000fe2000c101510 */
[CC--:B------:R-:W-:Y:S01]  /*21520*/  LEA R6, P6, R12.reuse, R2.reuse, 0x1 ;  /* 0x000000020c067211 */ /* 0x0c0fe200078c08ff */
[C---:B------:R-:W-:Y:S01]  /*21530*/  VIADD R5, R12.reuse, UR4 ;  /* 0x000000040c057c36 */ /* 0x040fe20008000000 */
[----:B0-----:R-:W-:Y:S01]  /*21540*/  PRMT R9, R131, 0x7632, R9 ;  /* 0x0000763283097816 */ /* 0x001fe20000000009 */
[----:B------:R-:W-:Y:S01]  /*21550*/  ULDC UR5, c[0x0][0x248] ;  /* 0x0000920000057ab9 */ /* 0x000fe20000000800 */
[-C--:B------:R-:W-:Y:S01]  /*21560*/  LEA.HI.X.SX32 R7, R12, R3.reuse, 0x1, P6 ;  /* 0x000000030c077211 */ /* 0x080fe200030f0eff */
[----:B------:R-:W-:Y:S01]  /*21570*/  ULDC UR4, c[0x0][0x22c] ;  /* 0x00008b0000047ab9 */ /* 0x000fe20000000800 */
[C---:B------:R-:W-:Y:S01]  /*21580*/  LEA R8, P6, R5.reuse, R2, 0x1 ;  /* 0x0000000205087211 */ /* 0x040fe200078c08ff */
[C---:B------:R-:W-:Y:S01]  /*21590*/  VIADD R12, R5.reuse, UR5 ;  /* 0x00000005050c7c36 */ /* 0x040fe20008000000 */
[----:B------:R-:W-:Y:S01]  /*215a0*/  ULDC UR5, c[0x0][0x248] ;  /* 0x0000920000057ab9 */ /* 0x000fe20000000800 */
[----:B------:R0:W-:Y:S01]  /*215b0*/  @P3 STG.E.U16 desc[UR16][R6.64], R9 ;  /* 0x0000000906003986 */ /* 0x0001e2000c101510 */
[----:B------:R-:W-:Y:S01]  /*215c0*/  ISETP.LT.AND P3, PT, R0, UR4, !P0 ;  /* 0x0000000400007c0c */ /* 0x000fe2000c761270 */
[----:B------:R-:W-:Y:S01]  /*215d0*/  VIADD R0, R4, 0xfd ;  /* 0x000000fd04007836 */ /* 0x000fe20000000000 */
[----:B------:R-:W-:Y:S01]  /*215e0*/  ULDC UR4, c[0x0][0x22c] ;  /* 0x00008b0000047ab9 */ /* 0x000fe20000000800 */
[----:B0-----:R-:W-:-:S02]  /*215f0*/  LEA.HI.X.SX32 R9, R5, R3, 0x1, P6 ;  /* 0x0000000305097211 */ /* 0x001fc400030f0eff */
        /* <DEDUP_REMOVED lines=9> */
[C---:B------:R-:W-:Y:S01]  /*21690*/  VIADD R5, R12.reuse, UR4 ;  /* 0x000000040c057c36 */ /* 0x040fe20008000000 */
[----:B------:R1:W-:Y:S01]  /*216a0*/  @P1 STG.E.U16 desc[UR16][R10.64], R7 ;  /* 0x000000070a001986 */ /* 0x0003e2000c101510 */
[----:B------:R-:W-:Y:S01]  /*216b0*/  ULDC UR4, c[0x0][0x248] ;  /* 0x0000920000047ab9 */ /* 0x000fe20000000800 */
[----:B------:R-:W-:Y:S01]  /*216c0*/  LEA R6, P1, R12, R2, 0x1 ;  /* 0x000000020c067211 */ /* 0x000fe200078208ff */
[----:B0-----:R-:W-:-:S05]  /*216d0*/  VIADD R9, R5, UR5 ;  /* 0x0000000505097c36 */ /* 0x001fca0008000000 */
[CC--:B------:R-:W-:Y:S01]  /*216e0*/  LEA R8, P6, R9.reuse, R2.reuse, 0x1 ;  /* 0x0000000209087211 */ /* 0x0c0fe200078c08ff */
[----:B-1----:R-:W-:Y:S01]  /*216f0*/  VIADD R11, R9, UR4 ;  /* 0x00000004090b7c36 */ /* 0x002fe20008000000 */
[-C--:B------:R-:W-:Y:S01]  /*21700*/  LEA.HI.X.SX32 R7, R12, R3.reuse, 0x1, P1 ;  /* 0x000000030c077211 */ /* 0x080fe200008f0eff */
[----:B------:R-:W-:Y:S01]  /*21710*/  ULDC UR4, c[0x0][0x248] ;  /* 0x0000920000047ab9 */ /* 0x000fe20000000800 */
[-C--:B------:R-:W-:Y:S01]  /*21720*/  LEA R4, P1, R5, R2.reuse, 0x1 ;  /* 0x0000000205047211 */ /* 0x080fe200078208ff */
[----:B------:R-:W-:Y:S01]  /*21730*/  VIADD R13, R11, UR6 ;  /* 0x000000060b0d7c36 */ /* 0x000fe20008000000 */
[-C--:B------:R-:W-:Y:S01]  /*21740*/  LEA.HI.X.SX32 R9, R9, R3.reuse, 0x1, P6 ;  /* 0x0000000309097211 */ /* 0x080fe200030f0eff */
[----:B------:R0:W-:Y:S01]  /*21750*/  @P5 STG.E.U16 desc[UR16][R6.64], R17 ;  /* 0x0000001106005986 */ /* 0x0001e2000c101510 */
[----:B------:R-:W-:Y:S01]  /*21760*/  LEA.HI.X.SX32 R5, R5, R3, 0x1, P1 ;  /* 0x0000000305057211 */ /* 0x000fe200008f0eff */
[C---:B------:R-:W-:Y:S01]  /*21770*/  VIADD R15, R13.reuse, UR4 ;  /* 0x000000040d0f7c36 */ /* 0x040fe20008000000 */
[-C--:B------:R-:W-:Y:S01]  /*21780*/  LEA R12, P1, R13, R2.reuse, 0x1 ;  /* 0x000000020d0c7211 */ /* 0x080fe200078208ff */
[----:B------:R-:W-:Y:S01]  /*21790*/  ULDC UR4, c[0x0][0x22c] ;  /* 0x00008b0000047ab9 */ /* 0x000fe20000000800 */
[----:B------:R-:W-:-:S02]  /*217a0*/  LEA R10, P6, R11, R2, 0x1 ;  /* 0x000000020b0a7211 */ /* 0x000fc400078c08ff */
[-C--:B------:R-:W-:Y:S02]  /*217b0*/  LEA.HI.X.SX32 R13, R13, R3.reuse, 0x1, P1 ;  /* 0x000000030d0d7211 */ /* 0x080fe400008f0eff */
[----:B------:R-:W-:Y:S02]  /*217c0*/  ISETP.LT.AND P1, PT, R14, UR4, !P0 ;  /* 0x000000040e007c0c */ /* 0x000fe4000c721270 */
[----:B------:R-:W-:Y:S02]  /*217d0*/  ISETP.LT.AND P0, PT, R0, UR7, !P0 ;  /* 0x0000000700007c0c */ /* 0x000fe4000c701270 */
[----:B------:R-:W-:Y:S02]  /*217e0*/  PRMT R0, R17, 0x7632, R0 ;  /* 0x0000763211007816 */ /* 0x000fe40000000000 */
[----:B------:R-:W-:Y:S02]  /*217f0*/  LEA.HI.X.SX32 R11, R11, R3, 0x1, P6 ;  /* 0x000000030b0b7211 */ /* 0x000fe400030f0eff */
[----:B0-----:R-:W-:Y:S01]  /*21800*/  PRMT R7, R18, 0x7632, R7 ;  /* 0x0000763212077816 */ /* 0x001fe20000000007 */
[----:B------:R0:W-:Y:S01]  /*21810*/  @P4 STG.E.U16 desc[UR16][R4.64], R0 ;  /* 0x0000000004004986 */ /* 0x0001e2000c101510 */
[----:B------:R-:W-:-:S03]  /*21820*/  LEA R2, P6, R15, R2, 0x1 ;  /* 0x000000020f027211 */ /* 0x000fc600078c08ff */
[----:B------:R0:W-:Y:S01]  /*21830*/  @P3 STG.E.U16 desc[UR16][R8.64], R18 ;  /* 0x0000001208003986 */ /* 0x0001e2000c101510 */
[----:B------:R-:W-:-:S03]  /*21840*/  LEA.HI.X.SX32 R3, R15, R3, 0x1, P6 ;  /* 0x000000030f037211 */ /* 0x000fc600030f0eff */
[----:B------:R0:W-:Y:S04]  /*21850*/  @P2 STG.E.U16 desc[UR16][R10.64], R7 ;  /* 0x000000070a002986 */ /* 0x0001e8000c101510 */
[----:B------:R0:W-:Y:S01]  /*21860*/  @P1 STG.E.U16 desc[UR16][R12.64], R19 ;  /* 0x000000130c001986 */ /* 0x0001e2000c101510 */
[----:B------:R-:W-:Y:S05]  /*21870*/  @!P0 EXIT ;  /* 0x000000000000894d */ /* 0x000fea0003800000 */
[----:B0-----:R-:W-:-:S05]  /*21880*/  PRMT R19, R19, 0x7632, R19 ;  /* 0x0000763213137816 */ /* 0x001fca0000000013 */
[----:B------:R-:W-:Y:S01]  /*21890*/  STG.E.U16 desc[UR16][R2.64], R19 ;  /* 0x0000001302007986 */ /* 0x000fe2000c101510 */
[----:B------:R-:W-:Y:S05]  /*218a0*/  EXIT ;  /* 0x000000000000794d */ /* 0x000fea0003800000 */
.L_x_2:
[----:B------:R-:W-:-:S00]  /*218b0*/  BRA `(.L_x_2) ;  /* 0xfffffffc00fc7947 */ /* 0x000fc0000383ffff */
[----:B------:R-:W-:-:S00]  /*218c0*/  NOP ;  /* 0x0000000000007918 */ /* 0x000fc00000000000 */
        /* <DEDUP_REMOVED lines=11> */
.L_x_3:


//--------------------- .nv.shared.matmul_kernel  --------------------------
	.section	.nv.shared.matmul_kernel,"aw",@nobits
	.sectionflags	@""
	.align	16
	.zero		1024


//--------------------- .nv.shared.reserved.0     --------------------------
	.section	.nv.shared.reserved.0,"aw",@nobits
	.weak		__nv_reservedSMEM_offset_0_alias
	.size		__nv_reservedSMEM_offset_0_alias, 0, 0
	.other		__nv_reservedSMEM_offset_0_alias,@"STO_CUDA_RESERVED_SHARED STV_DEFAULT"
__nv_reservedSMEM_offset_0_alias:
	.zero		0


//--------------------- .nv.constant0.matmul_kernel --------------------------
	.section	.nv.constant0.matmul_kernel,"a",@progbits
	.sectionflags	@""
	.align	4
.nv.constant0.matmul_kernel:
	.zero		608


//--------------------- SYMBOLS --------------------------

	.type		.nv.reservedSmem.offset0,@object
	.size		.nv.reservedSmem.offset0,0x4
